def matmul_kernel(
    a_ptr,
    b_ptr,
    c_ptr,
    M,
    N,
    K,
    stride_am,
    stride_ak,
    stride_bk,
    stride_bn,
    stride_cm,
    stride_cn,
    BLOCK_M: tl.constexpr,
    BLOCK_N: tl.constexpr,
    BLOCK_K: tl.constexpr,
    GROUP_M: tl.constexpr,
):
    pid = tl.program_id(axis=0)
    num_pid_m = tl.cdiv(M, BLOCK_M)
    num_pid_n = tl.cdiv(N, BLOCK_N)
    num_pid_in_group = GROUP_M * num_pid_n
    group_id = pid // num_pid_in_group
    first_pid_m = group_id * GROUP_M
    group_size_m = min(num_pid_m - first_pid_m, GROUP_M)
    pid_m = first_pid_m + ((pid % num_pid_in_group) % group_size_m)
    pid_n = (pid % num_pid_in_group) // group_size_m

    offs_am = (pid_m * BLOCK_M + tl.arange(0, BLOCK_M)) % M
    offs_bn = (pid_n * BLOCK_N + tl.arange(0, BLOCK_N)) % N
    offs_k = tl.arange(0, BLOCK_K)
    a_ptrs = a_ptr + offs_am[:, None] * stride_am + offs_k[None, :] * stride_ak
    b_ptrs = b_ptr + offs_k[:, None] * stride_bk + offs_bn[None, :] * stride_bn

    acc = tl.zeros((BLOCK_M, BLOCK_N), dtype=tl.float32)
    for kk in range(0, tl.cdiv(K, BLOCK_K)):
        a = tl.load(a_ptrs, mask=offs_k[None, :] < K - kk * BLOCK_K, other=0.0)
        b = tl.load(b_ptrs, mask=offs_k[:, None] < K - kk * BLOCK_K, other=0.0)
        acc = tl.dot(a, b, acc)
        a_ptrs += BLOCK_K * stride_ak
        b_ptrs += BLOCK_K * stride_bk

    c = acc.to(c_ptr.dtype.element_ty)
    offs_cm = pid_m * BLOCK_M + tl.arange(0, BLOCK_M)
    offs_cn = pid_n * BLOCK_N + tl.arange(0, BLOCK_N)
    c_ptrs = c_ptr + offs_cm[:, None] * stride_cm + offs_cn[None, :] * stride_cn
    mask = (offs_cm[:, None] < M) & (offs_cn[None, :] < N)
    tl.store(c_ptrs, c, mask=mask)

# config = {"BLOCK_K": 32, "BLOCK_M": 64, "BLOCK_N": 512, "GROUP_M": 4, "arch": "sm_100", "dtype": "fp8e4m3", "num_ctas": 1, "num_stages": 3, "num_warps": 4}
# arch = sm_100


// ===== COMPILED SASS (sm_100a) =====

	.target	sm_100a

	.elftype	@"ET_EXEC"


//--------------------- .note.nv.tkinfo           --------------------------
	.section	.note.nv.tkinfo,"",@"SHT_NOTE"
	.sectionflags	@"SHF_NOTE_NV_TKINFO"
	.tkinfo
        /*0018*/ 	.word	0x00000081
        /*0030*/ 	.string	""
        /*0030*/ 	.string	"ptxas-blackwell"
        /*0030*/ 	.string	"Cuda compilation tools, release 12.9, V12.9.86"
        /*0030*/ 	.string	"Build cuda_12.9.r12.9/compiler.36037853_0"
        /*0030*/ 	.string	"-v  -suppress-debug-info  -lineinfo  -arch sm_100a "



//--------------------- .note.nv.cuver            --------------------------
	.section	.note.nv.cuver,"",@"SHT_NOTE"
	.sectionflags	@"SHF_NOTE_NV_CUVER"
        /*0018*/ 	.short	0x0001
        /*001a*/ 	.short	0x0064
        /*001c*/ 	.short	0x0001
        /*001e*/ 	.short	0x0000
        /*0020*/ 	.short	0x0001
        /*0022*/ 	.short	0x0000


//--------------------- .nv.info                  --------------------------
	.section	.nv.info,"",@"SHT_CUDA_INFO"
	.align	4


	//----- nvinfo : EIATTR_REGCOUNT
	.align		4
        /*0000*/ 	.byte	0x04, 0x2f
        /*0002*/ 	.short	(.L_4 - .L_3)
	.align		4
.L_3:
        /*0004*/ 	.word	index@(matmul_kernel)
        /*0008*/ 	.word	0x000000ff


	//----- nvinfo : EIATTR_FRAME_SIZE
	.align		4
.L_4:
        /*000c*/ 	.byte	0x04, 0x11
        /*000e*/ 	.short	(.L_6 - .L_5)
	.align		4
.L_5:
        /*0010*/ 	.word	index@($__internal_2_$__cuda_sm10x_tcgen05_guardrail_trap_unallocated_columns_being_dealloced)
        /*0014*/ 	.word	0x00000180


	//----- nvinfo : EIATTR_FRAME_SIZE
	.align		4
.L_6:
        /*0018*/ 	.byte	0x04, 0x11
        /*001a*/ 	.short	(.L_8 - .L_7)
	.align		4
.L_7:
        /*001c*/ 	.word	index@($__internal_1_$__cuda_sm10x_tcgen05_guardrail_trap_phase_invalid_during_alloc)
        /*0020*/ 	.word	0x00000180


	//----- nvinfo : EIATTR_FRAME_SIZE
	.align		4
.L_8:
        /*0024*/ 	.byte	0x04, 0x11
        /*0026*/ 	.short	(.L_10 - .L_9)
	.align		4
.L_9:
        /*0028*/ 	.word	index@($__internal_0_$__cuda_sm10x_tcgen05_guardrail_trap_col_being_dealloced_not_returned_by_alloc)
        /*002c*/ 	.word	0x00000180


	//----- nvinfo : EIATTR_FRAME_SIZE
	.align		4
.L_10:
        /*0030*/ 	.byte	0x04, 0x11
        /*0032*/ 	.short	(.L_12 - .L_11)
	.align		4
.L_11:
        /*0034*/ 	.word	index@(matmul_kernel)
        /*0038*/ 	.word	0x00000180


	//----- nvinfo : EIATTR_MIN_STACK_SIZE
	.align		4
.L_12:
        /*003c*/ 	.byte	0x04, 0x12
        /*003e*/ 	.short	(.L_14 - .L_13)
	.align		4
.L_13:
        /*0040*/ 	.word	index@(matmul_kernel)
        /*0044*/ 	.word	0x00000180
.L_14:


//--------------------- .nv.info.matmul_kernel    --------------------------
	.section	.nv.info.matmul_kernel,"",@"SHT_CUDA_INFO"
	.sectionflags	@""
	.align	4


	//----- nvinfo : EIATTR_CUDA_API_VERSION
	.align		4
        /*0000*/ 	.byte	0x04, 0x37
        /*0002*/ 	.short	(.L_16 - .L_15)
.L_15:
        /*0004*/ 	.word	0x00000081


	//----- nvinfo : EIATTR_KPARAM_INFO
	.align		4
.L_16:
        /*0008*/ 	.byte	0x04, 0x17
        /*000a*/ 	.short	(.L_18 - .L_17)
.L_17:
        /*000c*/ 	.word	0x00000000
        /*0010*/ 	.short	0x000d
        /*0012*/ 	.short	0x0048
        /*0014*/ 	.byte	0x00, 0xf4, 0x21, 0x00


	//----- nvinfo : EIATTR_KPARAM_INFO
	.align		4
.L_18:
        /*0018*/ 	.byte	0x04, 0x17
        /*001a*/ 	.short	(.L_20 - .L_19)
.L_19:
        /*001c*/ 	.word	0x00000000
        /*0020*/ 	.short	0x000c
        /*0022*/ 	.short	0x0040
        /*0024*/ 	.byte	0x00, 0xf4, 0x21, 0x00


	//----- nvinfo : EIATTR_KPARAM_INFO
	.align		4
.L_20:
        /*0028*/ 	.byte	0x04, 0x17
        /*002a*/ 	.short	(.L_22 - .L_21)
.L_21:
        /*002c*/ 	.word	0x00000000
        /*0030*/ 	.short	0x000b
        /*0032*/ 	.short	0x0038
        /*0034*/ 	.byte	0x00, 0xf0, 0x11, 0x00


	//----- nvinfo : EIATTR_KPARAM_INFO
	.align		4
.L_22:
        /*0038*/ 	.byte	0x04, 0x17
        /*003a*/ 	.short	(.L_24 - .L_23)
.L_23:
        /*003c*/ 	.word	0x00000000
        /*0040*/ 	.short	0x000a
        /*0042*/ 	.short	0x0034
        /*0044*/ 	.byte	0x00, 0xf0, 0x11, 0x00


	//----- nvinfo : EIATTR_KPARAM_INFO
	.align		4
.L_24:
        /*0048*/ 	.byte	0x04, 0x17
        /*004a*/ 	.short	(.L_26 - .L_25)
.L_25:
        /*004c*/ 	.word	0x00000000
        /*0050*/ 	.short	0x0009
        /*0052*/ 	.short	0x0030
        /*0054*/ 	.byte	0x00, 0xf0, 0x11, 0x00


	//----- nvinfo : EIATTR_KPARAM_INFO
	.align		4
.L_26:
        /*0058*/ 	.byte	0x04, 0x17
        /*005a*/ 	.short	(.L_28 - .L_27)
.L_27:
        /*005c*/ 	.word	0x00000000
        /*0060*/ 	.short	0x0008
        /*0062*/ 	.short	0x002c
        /*0064*/ 	.byte	0x00, 0xf0, 0x11, 0x00


	//----- nvinfo : EIATTR_KPARAM_INFO
	.align		4
.L_28:
        /*0068*/ 	.byte	0x04, 0x17
        /*006a*/ 	.short	(.L_30 - .L_29)
.L_29:
        /*006c*/ 	.word	0x00000000
        /*0070*/ 	.short	0x0007
        /*0072*/ 	.short	0x0028
        /*0074*/ 	.byte	0x00, 0xf0, 0x11, 0x00


	//----- nvinfo : EIATTR_KPARAM_INFO
	.align		4
.L_30:
        /*0078*/ 	.byte	0x04, 0x17
        /*007a*/ 	.short	(.L_32 - .L_31)
.L_31:
        /*007c*/ 	.word	0x00000000
        /*0080*/ 	.short	0x0006
        /*0082*/ 	.short	0x0024
        /*0084*/ 	.byte	0x00, 0xf0, 0x11, 0x00


	//----- nvinfo : EIATTR_KPARAM_INFO
	.align		4
.L_32:
        /*0088*/ 	.byte	0x04, 0x17
        /*008a*/ 	.short	(.L_34 - .L_33)
.L_33:
        /*008c*/ 	.word	0x00000000
        /*0090*/ 	.short	0x0005
        /*0092*/ 	.short	0x0020
        /*0094*/ 	.byte	0x00, 0xf0, 0x11, 0x00


	//----- nvinfo : EIATTR_KPARAM_INFO
	.align		4
.L_34:
        /*0098*/ 	.byte	0x04, 0x17
        /*009a*/ 	.short	(.L_36 - .L_35)
.L_35:
        /*009c*/ 	.word	0x00000000
        /*00a0*/ 	.short	0x0004
        /*00a2*/ 	.short	0x001c
        /*00a4*/ 	.byte	0x00, 0xf0, 0x11, 0x00


	//----- nvinfo : EIATTR_KPARAM_INFO
	.align		4
.L_36:
        /*00a8*/ 	.byte	0x04, 0x17
        /*00aa*/ 	.short	(.L_38 - .L_37)
.L_37:
        /*00ac*/ 	.word	0x00000000
        /*00b0*/ 	.short	0x0003
        /*00b2*/ 	.short	0x0018
        /*00b4*/ 	.byte	0x00, 0xf0, 0x11, 0x00


	//----- nvinfo : EIATTR_KPARAM_INFO
	.align		4
.L_38:
        /*00b8*/ 	.byte	0x04, 0x17
        /*00ba*/ 	.short	(.L_40 - .L_39)
.L_39:
        /*00bc*/ 	.word	0x00000000
        /*00c0*/ 	.short	0x0002
        /*00c2*/ 	.short	0x0010
        /*00c4*/ 	.byte	0x00, 0xf4, 0x21, 0x00


	//----- nvinfo : EIATTR_KPARAM_INFO
	.align		4
.L_40:
        /*00c8*/ 	.byte	0x04, 0x17
        /*00ca*/ 	.short	(.L_42 - .L_41)
.L_41:
        /*00cc*/ 	.word	0x00000000
        /*00d0*/ 	.short	0x0001
        /*00d2*/ 	.short	0x0008
        /*00d4*/ 	.byte	0x00, 0xf4, 0x21, 0x00


	//----- nvinfo : EIATTR_KPARAM_INFO
	.align		4
.L_42:
        /*00d8*/ 	.byte	0x04, 0x17
        /*00da*/ 	.short	(.L_44 - .L_43)
.L_43:
        /*00dc*/ 	.word	0x00000000
        /*00e0*/ 	.short	0x0000
        /*00e2*/ 	.short	0x0000
        /*00e4*/ 	.byte	0x00, 0xf4, 0x21, 0x00


	//----- nvinfo : EIATTR_AT_ENTRY_FRAGMENTS
	.align		4
.L_44:
        /*00e8*/ 	.byte	0x04, 0x4f
        /*00ea*/ 	.short	(.L_46 - .L_45)


	//   ....[0]....
.L_45:
        /*00ec*/ 	.word	0x00000004


	//----- nvinfo : EIATTR_RESERVED_SMEM_USED
	.align		4
.L_46:
        /*00f0*/ 	.byte	0x01, 0x41
	.zero		2


	//----- nvinfo : EIATTR_SPARSE_MMA_MASK
	.align		4
        /*00f4*/ 	.byte	0x03, 0x50
        /*00f6*/ 	.short	0x0000


	//----- nvinfo : EIATTR_TCGEN05_1CTA_USED
	.align		4
        /*00f8*/ 	.byte	0x01, 0x51
	.zero		2


	//----- nvinfo : EIATTR_MAXREG_COUNT
	.align		4
        /*00fc*/ 	.byte	0x03, 0x1b
        /*00fe*/ 	.short	0x00ff


	//----- nvinfo : EIATTR_NUM_BARRIERS
	.align		4
        /*0100*/ 	.byte	0x02, 0x4c
        /*0102*/ 	.byte	0x01
	.zero		1


	//----- nvinfo : EIATTR_ANNOTATIONS
	.align		4
        /*0104*/ 	.byte	0x04, 0x55
        /*0106*/ 	.short	(.L_48 - .L_47)


	//   ....[0]....
.L_47:
        /*0108*/ 	.word	0x00000001
        /*010c*/ 	.byte	0xc0, 0x09, 0x00, 0x00, 0x01, 0x00, 0x00, 0x00, 0x20, 0x0a, 0x00, 0x00, 0x01, 0x00, 0x00, 0x00
        /* <DEDUP_REMOVED lines=161> */
        /*0b2c*/ 	.byte	0xe0, 0x23, 0x01, 0x00


	//----- nvinfo : EIATTR_INT_WARP_WIDE_INSTR_OFFSETS
	.align		4
.L_48:
        /*0b30*/ 	.byte	0x04, 0x31
        /*0b32*/ 	.short	(.L_50 - .L_49)


	//   ....[0]....
.L_49:
        /*0b34*/ 	.word	0x00000d00


	//   ....[1]....
        /*0b38*/ 	.word	0x00000d10


	//   ....[2]....
        /*0b3c*/ 	.word	0x000085a0


	//   ....[3]....
        /*0b40*/ 	.word	0x0001d610


	//   ....[4]....
        /*0b44*/ 	.word	0x0001d660


	//----- nvinfo : EIATTR_COOP_GROUP_MASK_REGIDS
	.align		4
.L_50:
        /*0b48*/ 	.byte	0x04, 0x29
        /*0b4a*/ 	.short	(.L_52 - .L_51)


	//   ....[0]....
.L_51:
        /*0b4c*/ 	.word	0xffffffff


	//   ....[1]....
        /*0b50*/ 	.word	0xffffffff


	//   ....[2]....
        /*0b54*/ 	.word	0xffffffff


	//   ....[3]....
        /*0b58*/ 	.word	0xffffffff


	//----- nvinfo : EIATTR_COOP_GROUP_INSTR_OFFSETS
	.align		4
.L_52:
        /*0b5c*/ 	.byte	0x04, 0x28
        /*0b5e*/ 	.short	(.L_54 - .L_53)


	//   ....[0]....
.L_53:
        /*0b60*/ 	.word	0x00000080


	//   ....[1]....
        /*0b64*/ 	.word	0x00000340


	//   ....[2]....
        /*0b68*/ 	.word	0x0001d4a0


	//   ....[3]....
        /*0b6c*/ 	.word	0x0001d710


	//----- nvinfo : EIATTR_VRC_CTA_INIT_COUNT
	.align		4
.L_54:
        /*0b70*/ 	.byte	0x02, 0x4a
        /*0b72*/ 	.byte	0x80
	.zero		1


	//----- nvinfo : EIATTR_MBARRIER_INSTR_OFFSETS
	.align		4
        /*0b74*/ 	.byte	0x04, 0x39
        /*0b76*/ 	.short	(.L_56 - .L_55)


	//   ....[0]....
.L_55:
        /*0b78*/ 	.word	0x00000e40
        /*0b7c*/ 	.word	0x000000ff
        /*0b80*/ 	.word	0x00000000
        /*0b84*/ 	.short	0x0100
        /*0b86*/ 	.byte	0x0d
	.zero		1


	//   ....[1]....
        /*0b88*/ 	.word	0x000085d0
        /*0b8c*/ 	.word	0x000000ff
        /*0b90*/ 	.word	0x00009008
        /*0b94*/ 	.short	0x0100
        /*0b96*/ 	.byte	0x0b
	.zero		1


	//   ....[2]....
        /*0b98*/ 	.word	0x0000e7a0
        /*0b9c*/ 	.word	0x000000ff
        /*0ba0*/ 	.word	0x00000000
        /*0ba4*/ 	.short	0x010a
        /*0ba6*/ 	.byte	0x0d
	.zero		1


	//   ....[3]....
        /*0ba8*/ 	.word	0x00012390
        /*0bac*/ 	.word	0x000000ff
        /*0bb0*/ 	.word	0x00000000
        /*0bb4*/ 	.short	0x010a
        /*0bb6*/ 	.byte	0x0d
	.zero		1


	//   ....[4]....
        /*0bb8*/ 	.word	0x00012490
        /*0bbc*/ 	.word	0x000000ff
        /*0bc0*/ 	.word	0x00009000
        /*0bc4*/ 	.short	0x0108
        /*0bc6*/ 	.byte	0x0b
	.zero		1


	//   ....[5]....
        /*0bc8*/ 	.word	0x000124e0
        /*0bcc*/ 	.word	0x000000ff
        /*0bd0*/ 	.word	0x00009008
        /*0bd4*/ 	.short	0x0108
        /*0bd6*/ 	.byte	0x0b
	.zero		1


	//   ....[6]....
        /*0bd8*/ 	.word	0x0001d730
        /*0bdc*/ 	.word	0x000000ff
        /*0be0*/ 	.word	0x00000000
        /*0be4*/ 	.short	0x010a
        /*0be6*/ 	.byte	0x0d
	.zero		1


	//   ....[7]....
        /*0be8*/ 	.word	0x0001d760
        /*0bec*/ 	.word	0x000000ff
        /*0bf0*/ 	.word	0x00000000
        /*0bf4*/ 	.short	0x010a
        /*0bf6*/ 	.byte	0x0d
	.zero		1


	//----- nvinfo : EIATTR_NUM_MBARRIERS
	.align		4
.L_56:
        /*0bf8*/ 	.byte	0x03, 0x38
        /*0bfa*/ 	.short	0x0002


	//----- nvinfo : EIATTR_EXIT_INSTR_OFFSETS
	.align		4
        /*0bfc*/ 	.byte	0x04, 0x1c
        /*0bfe*/ 	.short	(.L_58 - .L_57)


	//   ....[0]....
.L_57:
        /*0c00*/ 	.word	0x0001d720


	//----- nvinfo : EIATTR_REQNTID
	.align		4
.L_58:
        /*0c04*/ 	.byte	0x04, 0x10
        /*0c06*/ 	.short	(.L_60 - .L_59)
.L_59:
        /*0c08*/ 	.word	0x00000080
        /*0c0c*/ 	.word	0x00000001
        /*0c10*/ 	.word	0x00000001


	//----- nvinfo : EIATTR_CRS_STACK_SIZE
	.align		4
.L_60:
        /*0c14*/ 	.byte	0x04, 0x1e
        /*0c16*/ 	.short	(.L_62 - .L_61)
.L_61:
        /*0c18*/ 	.word	0x00000000


	//----- nvinfo : EIATTR_CBANK_PARAM_SIZE
	.align		4
.L_62:
        /*0c1c*/ 	.byte	0x03, 0x19
        /*0c1e*/ 	.short	0x0050


	//----- nvinfo : EIATTR_PARAM_CBANK
	.align		4
        /*0c20*/ 	.byte	0x04, 0x0a
        /*0c22*/ 	.short	(.L_64 - .L_63)
	.align		4
.L_63:
        /*0c24*/ 	.word	index@(.nv.constant0.matmul_kernel)
        /*0c28*/ 	.short	0x0380
        /*0c2a*/ 	.short	0x0050


	//----- nvinfo : EIATTR_SW_WAR
	.align		4
.L_64:
        /*0c2c*/ 	.byte	0x04, 0x36
        /*0c2e*/ 	.short	(.L_66 - .L_65)
.L_65:
        /*0c30*/ 	.word	0x00000008
.L_66:


//--------------------- .nv.compat                --------------------------
	.section	.nv.compat,"",@"SHT_CUDA_COMPAT_INFO"
	.align	4
        /*0000*/ 	.byte	0x02, 0x02, 0x02, 0x00, 0x02, 0x05, 0x05, 0x00, 0x02, 0x03, 0x00, 0x00, 0x02, 0x06, 0x01, 0x00


//--------------------- .nv.callgraph             --------------------------
	.section	.nv.callgraph,"",@"SHT_CUDA_CALLGRAPH"
	.align	4
	.sectionentsize	8
	.align		4
        /*0000*/ 	.word	0x00000000
	.align		4
        /*0004*/ 	.word	0xffffffff
	.align		4
        /*0008*/ 	.word	0x00000000
	.align		4
        /*000c*/ 	.word	0xfffffffe
	.align		4
        /*0010*/ 	.word	0x00000000
	.align		4
        /*0014*/ 	.word	0xfffffffd
	.align		4
        /*0018*/ 	.word	0x00000000
	.align		4
        /*001c*/ 	.word	0xfffffffc


//--------------------- .text.matmul_kernel       --------------------------
	.section	.text.matmul_kernel,"ax",@progbits
	.align	128
        .global         matmul_kernel
        .type           matmul_kernel,@function
        .size           matmul_kernel,(.L_x_20 - matmul_kernel)
        .other          matmul_kernel,@"STO_CUDA_ENTRY STV_DEFAULT"
matmul_kernel:
.text.matmul_kernel:
[----:B------:R-:W0:Y:S01]  /*0000*/  LDC R1, c[0x0][0x37c] ;  /* 0x0000df00ff017b82 */ /* 0x000e220000000800 */
[----:B------:R-:W1:Y:S01]  /*0010*/  S2R R0, SR_TID.X ;  /* 0x0000000000007919 */ /* 0x000e620000002100 */
[----:B0-----:R-:W-:Y:S01]  /*0020*/  VIADD R1, R1, 0xfffffe80 ;  /* 0xfffffe8001017836 */ /* 0x001fe20000000000 */
[----:B------:R-:W0:Y:S01]  /*0030*/  LDCU.64 UR24, c[0x0][0x358] ;  /* 0x00006b00ff1877ac */ /* 0x000e220008000a00 */
[----:B-1----:R-:W-:-:S13]  /*0040*/  ISETP.GE.U32.AND P0, PT, R0, 0x20, PT ;  /* 0x000000200000780c */ /* 0x002fda0003f06070 */
[----:B------:R-:W-:Y:S02]  /*0050*/  VOTEU.ANY UP0, P0 ;  /* 0x0000000000ff7886 */ /* 0x000fe40000000100 */
[----:B------:R-:W-:Y:S05]  /*0060*/  BRA.U UP0, `(.L_x_0) ;  /* 0x0000000100b87547 */ /* 0x000fea000b800000 */
[----:B------:R-:W1:Y:S01]  /*0070*/  S2UR UR6, SR_CgaCtaId ;  /* 0x00000000000679c3 */ /* 0x000e620000008800 */
[----:B------:R-:W-:Y:S01]  /*0080*/  NOP ;  /* 0x0000000000007918 */ /* 0x000fe20000000000 */
[----:B------:R-:W-:Y:S02]  /*0090*/  UMOV UR4, 0x40 ;  /* 0x0000004000047882 */ /* 0x000fe40000000000 */
[----:B-1----:R-:W-:-:S09]  /*00a0*/  ULEA UR4, UR6, UR4, 0x18 ;  /* 0x0000000406047291 */ /* 0x002fd2000f8ec0ff */
[----:B------:R-:W1:Y:S01]  /*00b0*/  LDS.U8 R0, [UR4] ;  /* 0x00000004ff007984 */ /* 0x000e620008000000 */
[----:B------:R-:W-:Y:S02]  /*00c0*/  UMOV UR4, 0x400 ;  /* 0x0000040000047882 */ /* 0x000fe40000000000 */
[----:B------:R-:W-:Y:S01]  /*00d0*/  ULEA UR4, UR6, UR4, 0x18 ;  /* 0x0000000406047291 */ /* 0x000fe2000f8ec0ff */
[----:B-1----:R-:W-:-:S13]  /*00e0*/  ISETP.NE.AND P0, PT, R0, RZ, PT ;  /* 0x000000ff0000720c */ /* 0x002fda0003f05270 */
[----:B------:R-:W-:Y:S05]  /*00f0*/  @P0 BRA `(.L_x_1) ;  /* 0x00000000007c0947 */ /* 0x000fea0003800000 */
[----:B------:R-:W-:-:S13]  /*0100*/  ELECT P0, URZ, PT ;  /* 0x0000000000ff782f */ /* 0x000fda0003800000 */
[----:B------:R-:W-:Y:S05]  /*0110*/  @!P0 BRA `(.L_x_2) ;  /* 0x0000000000848947 */ /* 0x000fea0003800000 */
[----:B------:R-:W-:Y:S01]  /*0120*/  UMOV UR5, 0x8 ;  /* 0x0000000800057882 */ /* 0x000fe20000000000 */
[----:B------:R-:W-:Y:S02]  /*0130*/  IMAD.MOV.U32 R4, RZ, RZ, 0x1 ;  /* 0x00000001ff047424 */ /* 0x000fe400078e00ff */
[----:B------:R-:W-:Y:S02]  /*0140*/  IMAD.MOV.U32 R5, RZ, RZ, 0xff ;  /* 0x000000ffff057424 */ /* 0x000fe400078e00ff */
[----:B------:R-:W-:Y:S04]  /*0150*/  DEPBAR.LE SB1, 0x36 ;  /* 0x00009d800000791a */ /* 0x000fe80000000000 */
[----:B------:R-:W1:Y:S02]  /*0160*/  UTCATOMSWS.FIND_AND_SET.ALIGN UP1, UR5, UR5 ;  /* 0x00000005000575e3 */ /* 0x000e640008020800 */
[----:B-1----:R-:W-:-:S04]  /*0170*/  PLOP3.LUT P0, PT, PT, PT, UP1, 0x80, 0x8 ;  /* 0x000000000008781c */ /* 0x002fc80003f0f018 */
[----:B------:R-:W-:-:S04]  /*0180*/  SEL R0, RZ, 0xffffffff, !P0 ;  /* 0xffffffffff007807 */ /* 0x000fc80004000000 */
[----:B------:R-:W-:Y:S01]  /*0190*/  ISETP.NE.AND P0, PT, R0, RZ, PT ;  /* 0x000000ff0000720c */ /* 0x000fe20003f05270 */
[----:B------:R-:W-:-:S12]  /*01a0*/  IMAD.U32 R0, RZ, RZ, UR5 ;  /* 0x00000005ff007e24 */ /* 0x000fd8000f8e00ff */
[----:B------:R-:W-:Y:S05]  /*01b0*/  @P0 BRA `(.L_x_3) ;  /* 0x0000000000240947 */ /* 0x000fea0003800000 */
.L_x_4:
[----:B------:R-:W-:Y:S05]  /*01c0*/  NANOSLEEP 0x64 ;  /* 0x000000640000795d */ /* 0x000fea0003800000 */
[----:B------:R-:W-:-:S05]  /*01d0*/  UMOV UR5, 0x8 ;  /* 0x0000000800057882 */ /* 0x000fca0000000000 */
[----:B------:R-:W-:Y:S04]  /*01e0*/  DEPBAR.LE SB1, 0x36 ;  /* 0x00009d800000791a */ /* 0x000fe80000000000 */
[----:B------:R-:W1:Y:S02]  /*01f0*/  UTCATOMSWS.FIND_AND_SET.ALIGN UP1, UR5, UR5 ;  /* 0x00000005000575e3 */ /* 0x000e640008020800 */
[----:B-1----:R-:W-:-:S04]  /*0200*/  PLOP3.LUT P0, PT, PT, PT, UP1, 0x80, 0x8 ;  /* 0x000000000008781c */ /* 0x002fc80003f0f018 */
[----:B------:R-:W-:-:S04]  /*0210*/  SEL R0, RZ, 0xffffffff, !P0 ;  /* 0xffffffffff007807 */ /* 0x000fc80004000000 */
[----:B------:R-:W-:Y:S01]  /*0220*/  ISETP.NE.AND P0, PT, R0, RZ, PT ;  /* 0x000000ff0000720c */ /* 0x000fe20003f05270 */
[----:B------:R-:W-:-:S12]  /*0230*/  IMAD.U32 R0, RZ, RZ, UR5 ;  /* 0x00000005ff007e24 */ /* 0x000fd8000f8e00ff */
[----:B------:R-:W-:Y:S05]  /*0240*/  @!P0 BRA `(.L_x_4) ;  /* 0xfffffffc00dc8947 */ /* 0x000fea000383ffff */
.L_x_3:
[C---:B------:R-:W-:Y:S01]  /*0250*/  VIADD R3, R0.reuse, 0x10 ;  /* 0x0000001000037836 */ /* 0x040fe20000000000 */
[----:B------:R-:W-:Y:S01]  /*0260*/  UMOV UR5, 0x50 ;  /* 0x0000005000057882 */ /* 0x000fe20000000000 */
[----:B------:R-:W-:Y:S01]  /*0270*/  SHF.L.U32 R2, R5, R0, RZ ;  /* 0x0000000005027219 */ /* 0x000fe200000006ff */
[----:B------:R-:W-:Y:S01]  /*0280*/  ULEA UR5, UR6, UR5, 0x18 ;  /* 0x0000000506057291 */ /* 0x000fe2000f8ec0ff */
[----:B------:R-:W-:Y:S01]  /*0290*/  IMAD.SHL.U32 R0, R0, 0x20, RZ ;  /* 0x0000002000007824 */ /* 0x000fe200078e00ff */
[----:B------:R-:W-:-:S04]  /*02a0*/  SHF.L.U32 R3, R4, R3, RZ ;  /* 0x0000000304037219 */ /* 0x000fc800000006ff */
[----:B------:R-:W-:-:S05]  /*02b0*/  LOP3.LUT R2, R3, R2, RZ, 0xfc, !PT ;  /* 0x0000000203027212 */ /* 0x000fca00078efcff */
[----:B------:R1:W-:Y:S04]  /*02c0*/  ATOMS.OR RZ, [UR5], R2 ;  /* 0x00000002ffff798c */ /* 0x0003e8000b000005 */
[----:B------:R1:W-:Y:S01]  /*02d0*/  STS [UR4], R0 ;  /* 0x00000000ff007988 */ /* 0x0003e20008000804 */
[----:B------:R-:W-:Y:S05]  /*02e0*/  BRA `(.L_x_2) ;  /* 0x0000000000107947 */ /* 0x000fea0003800000 */
.L_x_1:
[----:B------:R-:W-:Y:S01]  /*02f0*/  IMAD.MOV.U32 R0, RZ, RZ, -0x1 ;  /* 0xffffffffff007424 */ /* 0x000fe200078e00ff */
[----:B------:R-:W-:-:S04]  /*0300*/  MOV R2, 0x330 ;  /* 0x0000033000027802 */ /* 0x000fc80000000f00 */
[----:B------:R1:W-:Y:S03]  /*0310*/  STS [UR4], R0 ;  /* 0x00000000ff007988 */ /* 0x0003e60008000804 */
[----:B01----:R-:W-:Y:S05]  /*0320*/  CALL.REL.NOINC `($__internal_1_$__cuda_sm10x_tcgen05_guardrail_trap_phase_invalid_during_alloc) ;  /* 0x000001d400247944 */ /* 0x003fea0003c00000 */
.L_x_2:
[----:B------:R-:W-:Y:S05]  /*0330*/  WARPSYNC.ALL ;  /* 0x0000000000007948 */ /* 0x000fea0003800000 */
[----:B------:R-:W-:Y:S01]  /*0340*/  NOP ;  /* 0x0000000000007918 */ /* 0x000fe20000000000 */
.L_x_0:
[----:B------:R-:W2:Y:S01]  /*0350*/  LDC.64 R76, c[0x0][0x398] ;  /* 0x0000e600ff4c7b82 */ /* 0x000ea20000000a00 */
[----:B------:R-:W3:Y:S01]  /*0360*/  S2R R5, SR_CTAID.X ;  /* 0x0000000000057919 */ /* 0x000ee20000002500 */
[----:B------:R-:W-:Y:S01]  /*0370*/  UMOV UR11, 0x400 ;  /* 0x00000400000b7882 */ /* 0x000fe20000000000 */
[----:B------:R-:W-:Y:S01]  /*0380*/  PRMT R120, RZ, 0x7610, R120 ;  /* 0x00007610ff787816 */ /* 0x000fe20000000078 */
[----:B------:R-:W4:Y:S01]  /*0390*/  LDCU UR8, c[0x0][0x3a4] ;  /* 0x00007480ff0877ac */ /* 0x000f220008000800 */
[----:B------:R-:W5:Y:S03]  /*03a0*/  S2R R41, SR_TID.X ;  /* 0x0000000000297919 */ /* 0x000f660000002100 */
[----:B------:R-:W1:Y:S01]  /*03b0*/  S2UR UR5, SR_CgaCtaId ;  /* 0x00000000000579c3 */ /* 0x000e620000008800 */
[----:B------:R-:W0:Y:S01]  /*03c0*/  LDCU.128 UR16, c[0x0][0x380] ;  /* 0x00007000ff1077ac */ /* 0x000e220008000c00 */
[----:B------:R-:W-:-:S06]  /*03d0*/  UMOV UR6, 0x1 ;  /* 0x0000000100067882 */ /* 0x000fcc0000000000 */
[----:B------:R-:W0:Y:S01]  /*03e0*/  LDC.64 R126, c[0x0][0x3a8] ;  /* 0x0000ea00ff7e7b82 */ /* 0x000e220000000a00 */
[----:B-12---:R-:W-:Y:S01]  /*03f0*/  VIADD R0, R77, 0x1ff ;  /* 0x000001ff4d007836 */ /* 0x006fe20000000000 */
[----:B------:R-:W-:-:S06]  /*0400*/  IABS R95, R77 ;  /* 0x0000004d005f7213 */ /* 0x000fcc0000000000 */
[----:B------:R-:W1:Y:S01]  /*0410*/  LDC R123, c[0x0][0x3a0] ;  /* 0x0000e800ff7b7b82 */ /* 0x000e620000000800 */
[----:B------:R-:W-:Y:S01]  /*0420*/  SHF.R.S32.HI R3, RZ, 0x1f, R0 ;  /* 0x0000001fff037819 */ /* 0x000fe20000011400 */
[----:B------:R-:W-:-:S03]  /*0430*/  ULEA UR11, UR5, UR11, 0x18 ;  /* 0x0000000b050b7291 */ /* 0x000fc6000f8ec0ff */
[----:B------:R-:W-:Y:S02]  /*0440*/  LEA.HI R3, R3, R0, RZ, 0x9 ;  /* 0x0000000003037211 */ /* 0x000fe400078f48ff */
[----:B---3--:R-:W-:Y:S01]  /*0450*/  IABS R8, R5 ;  /* 0x0000000500087213 */ /* 0x008fe20000000000 */
[----:B------:R-:W-:Y:S01]  /*0460*/  UIADD3 UR13, UPT, UPT, UR11, 0x9000, URZ ;  /* 0x000090000b0d7890 */ /* 0x000fe2000fffe0ff */
[----:B------:R-:W-:Y:S02]  /*0470*/  SHF.R.S32.HI R3, RZ, 0x9, R3 ;  /* 0x00000009ff037819 */ /* 0x000fe40000011403 */
[----:B-----5:R-:W-:Y:S02]  /*0480*/  SHF.R.U32.HI R94, RZ, 0x5, R41 ;  /* 0x00000005ff5e7819 */ /* 0x020fe40000011629 */
[----:B------:R-:W-:Y:S01]  /*0490*/  LOP3.LUT R160, R41, 0x7f, RZ, 0xc0, !PT ;  /* 0x0000007f29a07812 */ /* 0x000fe200078ec0ff */
[----:B------:R-:W-:Y:S01]  /*04a0*/  IMAD.SHL.U32 R4, R3, 0x4, RZ ;  /* 0x0000000403047824 */ /* 0x000fe200078e00ff */
[----:B------:R-:W-:-:S04]  /*04b0*/  SGXT.U32 R94, R94, 0x2 ;  /* 0x000000025e5e781a */ /* 0x000fc80000000000 */
[-C--:B------:R-:W-:Y:S02]  /*04c0*/  IABS R7, R4.reuse ;  /* 0x0000000400077213 */ /* 0x080fe40000000000 */
[----:B------:R-:W-:Y:S02]  /*04d0*/  IABS R10, R4 ;  /* 0x00000004000a7213 */ /* 0x000fe40000000000 */
[----:B------:R-:W2:Y:S08]  /*04e0*/  I2F.RP R0, R7 ;  /* 0x0000000700007306 */ /* 0x000eb00000209400 */
[----:B--2---:R-:W2:Y:S02]  /*04f0*/  MUFU.RCP R0, R0 ;  /* 0x0000000000007308 */ /* 0x004ea40000001000 */
[----:B--2---:R-:W-:-:S02]  /*0500*/  VIADD R2, R0, 0xffffffe ;  /* 0x0ffffffe00027836 */ /* 0x004fc40000000000 */
[----:B------:R-:W-:-:S04]  /*0510*/  IMAD.MOV R0, RZ, RZ, -R10 ;  /* 0x000000ffff007224 */ /* 0x000fc800078e0a0a */
[----:B------:R2:W3:Y:S02]  /*0520*/  F2I.FTZ.U32.TRUNC.NTZ R3, R2 ;  /* 0x0000000200037305 */ /* 0x0004e4000021f000 */
[----:B--2---:R-:W-:Y:S02]  /*0530*/  IMAD.MOV.U32 R2, RZ, RZ, RZ ;  /* 0x000000ffff027224 */ /* 0x004fe400078e00ff */
[----:B---3--:R-:W-:-:S04]  /*0540*/  IMAD.MOV R6, RZ, RZ, -R3 ;  /* 0x000000ffff067224 */ /* 0x008fc800078e0a03 */
[----:B------:R-:W-:Y:S02]  /*0550*/  IMAD R9, R6, R7, RZ ;  /* 0x0000000706097224 */ /* 0x000fe400078e02ff */
[----:B------:R-:W-:Y:S02]  /*0560*/  IMAD.MOV.U32 R6, RZ, RZ, R8 ;  /* 0x000000ffff067224 */ /* 0x000fe400078e0008 */
[----:B------:R-:W-:-:S06]  /*0570*/  IMAD.HI.U32 R3, R3, R9, R2 ;  /* 0x0000000903037227 */ /* 0x000fcc00078e0002 */
[----:B------:R-:W-:-:S04]  /*0580*/  IMAD.HI.U32 R3, R3, R6, RZ ;  /* 0x0000000603037227 */ /* 0x000fc800078e00ff */
[----:B------:R-:W-:Y:S01]  /*0590*/  IMAD R0, R3, R0, R6 ;  /* 0x0000000003007224 */ /* 0x000fe200078e0206 */
[----:B------:R-:W-:Y:S04]  /*05a0*/  BAR.SYNC.DEFER_BLOCKING 0x0 ;  /* 0x0000000000007b1d */ /* 0x000fe80000010000 */
[----:B------:R-:W-:-:S13]  /*05b0*/  ISETP.GT.U32.AND P1, PT, R7, R0, PT ;  /* 0x000000000700720c */ /* 0x000fda0003f24070 */
[----:B------:R-:W-:Y:S02]  /*05c0*/  @!P1 IMAD.IADD R0, R0, 0x1, -R7 ;  /* 0x0000000100009824 */ /* 0x000fe400078e0a07 */
[----:B------:R-:W-:Y:S01]  /*05d0*/  @!P1 VIADD R3, R3, 0x1 ;  /* 0x0000000103039836 */ /* 0x000fe20000000000 */
[----:B------:R-:W-:Y:S02]  /*05e0*/  ISETP.NE.AND P1, PT, R4, RZ, PT ;  /* 0x000000ff0400720c */ /* 0x000fe40003f25270 */
[----:B------:R-:W-:Y:S02]  /*05f0*/  ISETP.GE.U32.AND P0, PT, R0, R7, PT ;  /* 0x000000070000720c */ /* 0x000fe40003f06070 */
[----:B------:R-:W-:-:S04]  /*0600*/  LOP3.LUT R0, R5, R4, RZ, 0x3c, !PT ;  /* 0x0000000405007212 */ /* 0x000fc800078e3cff */
[----:B------:R-:W-:Y:S01]  /*0610*/  ISETP.GE.AND P2, PT, R0, RZ, PT ;  /* 0x000000ff0000720c */ /* 0x000fe20003f46270 */
[----:B------:R-:W-:-:S06]  /*0620*/  VIADD R0, R76, 0x3f ;  /* 0x0000003f4c007836 */ /* 0x000fcc0000000000 */
[----:B------:R-:W-:-:S04]  /*0630*/  @P0 VIADD R3, R3, 0x1 ;  /* 0x0000000103030836 */ /* 0x000fc80000000000 */
[----:B------:R-:W-:Y:S01]  /*0640*/  IMAD.MOV.U32 R2, RZ, RZ, R3 ;  /* 0x000000ffff027224 */ /* 0x000fe200078e0003 */
[----:B------:R-:W-:-:S03]  /*0650*/  SHF.R.S32.HI R3, RZ, 0x1f, R0 ;  /* 0x0000001fff037819 */ /* 0x000fc60000011400 */
[----:B------:R-:W-:Y:S01]  /*0660*/  @!P2 IMAD.MOV R2, RZ, RZ, -R2 ;  /* 0x000000ffff02a224 */ /* 0x000fe200078e0a02 */
[----:B------:R-:W-:Y:S02]  /*0670*/  @!P1 LOP3.LUT R2, RZ, R4, RZ, 0x33, !PT ;  /* 0x00000004ff029212 */ /* 0x000fe400078e33ff */
[----:B------:R-:W-:-:S03]  /*0680*/  LEA.HI R3, R3, R0, RZ, 0x6 ;  /* 0x0000000003037211 */ /* 0x000fc600078f30ff */
[----:B------:R-:W-:Y:S02]  /*0690*/  IMAD.SHL.U32 R6, R2, 0x4, RZ ;  /* 0x0000000402067824 */ /* 0x000fe400078e00ff */
[----:B------:R-:W-:-:S03]  /*06a0*/  IMAD.MOV R2, RZ, RZ, -R2 ;  /* 0x000000ffff027224 */ /* 0x000fc600078e0a02 */
[----:B------:R-:W-:Y:S01]  /*06b0*/  LEA.HI.SX32 R3, R3, -R6, 0x1a ;  /* 0x8000000603037211 */ /* 0x000fe200078fd2ff */
[----:B------:R-:W-:-:S03]  /*06c0*/  IMAD R8, R4, R2, R5 ;  /* 0x0000000204087224 */ /* 0x000fc600078e0205 */
[----:B------:R-:W-:-:S04]  /*06d0*/  VIMNMX R11, PT, PT, R3, 0x4, PT ;  /* 0x00000004030b7848 */ /* 0x000fc80003fe0100 */
[-C--:B------:R-:W-:Y:S02]  /*06e0*/  IABS R7, R11.reuse ;  /* 0x0000000b00077213 */ /* 0x080fe40000000000 */
[----:B------:R-:W-:Y:S02]  /*06f0*/  IABS R4, R11 ;  /* 0x0000000b00047213 */ /* 0x000fe40000000000 */
[----:B------:R-:W2:Y:S08]  /*0700*/  I2F.RP R0, R7 ;  /* 0x0000000700007306 */ /* 0x000eb00000209400 */
[----:B--2---:R-:W2:Y:S02]  /*0710*/  MUFU.RCP R0, R0 ;  /* 0x0000000000007308 */ /* 0x004ea40000001000 */
[----:B--2---:R-:W-:-:S02]  /*0720*/  VIADD R3, R0, 0xffffffe ;  /* 0x0ffffffe00037836 */ /* 0x004fc40000000000 */
[----:B------:R-:W-:-:S04]  /*0730*/  IMAD.MOV R0, RZ, RZ, -R4 ;  /* 0x000000ffff007224 */ /* 0x000fc800078e0a04 */
[----:B------:R-:W2:Y:S02]  /*0740*/  F2I.FTZ.U32.TRUNC.NTZ R3, R3 ;  /* 0x0000000300037305 */ /* 0x000ea4000021f000 */
[----:B--2---:R-:W-:-:S04]  /*0750*/  IMAD.MOV R9, RZ, RZ, -R3 ;  /* 0x000000ffff097224 */ /* 0x004fc800078e0a03 */
[----:B------:R-:W-:Y:S01]  /*0760*/  IMAD.MOV.U32 R2, RZ, RZ, R9 ;  /* 0x000000ffff027224 */ /* 0x000fe200078e0009 */
[----:B------:R-:W-:-:S03]  /*0770*/  IABS R9, R8 ;  /* 0x0000000800097213 */ /* 0x000fc60000000000 */
[----:B------:R-:W-:Y:S02]  /*0780*/  IMAD R5, R2, R7, RZ ;  /* 0x0000000702057224 */ /* 0x000fe400078e02ff */
[----:B------:R-:W-:-:S04]  /*0790*/  IMAD.MOV.U32 R2, RZ, RZ, RZ ;  /* 0x000000ffff027224 */ /* 0x000fc800078e00ff */
[----:B------:R-:W-:Y:S01]  /*07a0*/  IMAD.HI.U32 R2, R3, R5, R2 ;  /* 0x0000000503027227 */ /* 0x000fe200078e0002 */
[----:B------:R-:W-:-:S05]  /*07b0*/  LOP3.LUT R5, R41, 0x3f, RZ, 0xc0, !PT ;  /* 0x0000003f29057812 */ /* 0x000fca00078ec0ff */
[----:B------:R-:W-:-:S04]  /*07c0*/  IMAD.HI.U32 R2, R2, R9, RZ ;  /* 0x0000000902027227 */ /* 0x000fc800078e00ff */
[----:B------:R-:W-:Y:S01]  /*07d0*/  IMAD R0, R2, R0, R9 ;  /* 0x0000000002007224 */ /* 0x000fe200078e0209 */
[----:B------:R-:W-:-:S04]  /*07e0*/  IABS R9, R76 ;  /* 0x0000004c00097213 */ /* 0x000fc80000000000 */
[----:B------:R-:W-:Y:S01]  /*07f0*/  ISETP.GT.U32.AND P1, PT, R7, R0, PT ;  /* 0x000000000700720c */ /* 0x000fe20003f24070 */
[----:B------:R-:W2:-:S12]  /*0800*/  I2F.RP R4, R9 ;  /* 0x0000000900047306 */ /* 0x000e980000209400 */
[----:B------:R-:W-:Y:S02]  /*0810*/  @!P1 IMAD.IADD R0, R0, 0x1, -R7 ;  /* 0x0000000100009824 */ /* 0x000fe400078e0a07 */
[----:B------:R-:W-:Y:S01]  /*0820*/  @!P1 VIADD R2, R2, 0x1 ;  /* 0x0000000102029836 */ /* 0x000fe20000000000 */
[----:B--2---:R-:W2:Y:S01]  /*0830*/  MUFU.RCP R4, R4 ;  /* 0x0000000400047308 */ /* 0x004ea20000001000 */
[----:B------:R-:W-:Y:S02]  /*0840*/  ISETP.NE.AND P1, PT, R11, RZ, PT ;  /* 0x000000ff0b00720c */ /* 0x000fe40003f25270 */
[----:B------:R-:W-:Y:S02]  /*0850*/  ISETP.GE.U32.AND P0, PT, R0, R7, PT ;  /* 0x000000070000720c */ /* 0x000fe40003f06070 */
[----:B------:R-:W-:-:S04]  /*0860*/  LOP3.LUT R0, R8, R11, RZ, 0x3c, !PT ;  /* 0x0000000b08007212 */ /* 0x000fc800078e3cff */
[----:B------:R-:W-:-:S07]  /*0870*/  ISETP.GE.AND P2, PT, R0, RZ, PT ;  /* 0x000000ff0000720c */ /* 0x000fce0003f46270 */
[----:B------:R-:W-:-:S04]  /*0880*/  @P0 VIADD R2, R2, 0x1 ;  /* 0x0000000102020836 */ /* 0x000fc80000000000 */
[----:B------:R-:W-:Y:S02]  /*0890*/  IMAD.MOV.U32 R7, RZ, RZ, R2 ;  /* 0x000000ffff077224 */ /* 0x000fe400078e0002 */
[----:B--2---:R-:W-:Y:S02]  /*08a0*/  VIADD R2, R4, 0xffffffe ;  /* 0x0ffffffe04027836 */ /* 0x004fe40000000000 */
[----:B------:R-:W-:Y:S01]  /*08b0*/  @!P2 IMAD.MOV R7, RZ, RZ, -R7 ;  /* 0x000000ffff07a224 */ /* 0x000fe200078e0a07 */
[----:B------:R-:W-:Y:S01]  /*08c0*/  @!P1 LOP3.LUT R7, RZ, R11, RZ, 0x33, !PT ;  /* 0x0000000bff079212 */ /* 0x000fe200078e33ff */
[----:B------:R2:W3:Y:S04]  /*08d0*/  F2I.FTZ.U32.TRUNC.NTZ R3, R2 ;  /* 0x0000000200037305 */ /* 0x0004e8000021f000 */
[----:B------:R-:W-:-:S02]  /*08e0*/  IMAD.MOV R0, RZ, RZ, -R7 ;  /* 0x000000ffff007224 */ /* 0x000fc400078e0a07 */
[----:B------:R-:W-:Y:S02]  /*08f0*/  IMAD.SHL.U32 R13, R7, 0x200, RZ ;  /* 0x00000200070d7824 */ /* 0x000fe400078e00ff */
[----:B------:R-:W5:Y:S01]  /*0900*/  I2F.RP R4, R95 ;  /* 0x0000005f00047306 */ /* 0x000f620000209400 */
[----:B------:R-:W-:Y:S02]  /*0910*/  IMAD R0, R11, R0, R8 ;  /* 0x000000000b007224 */ /* 0x000fe400078e0208 */
[----:B--2---:R-:W-:Y:S01]  /*0920*/  IMAD.MOV.U32 R2, RZ, RZ, RZ ;  /* 0x000000ffff027224 */ /* 0x004fe200078e00ff */
[----:B------:R-:W-:Y:S01]  /*0930*/  LOP3.LUT R94, R13, R94, RZ, 0xfc, !PT ;  /* 0x0000005e0d5e7212 */ /* 0x000fe200078efcff */
[----:B------:R-:W-:Y:S02]  /*0940*/  IMAD.IADD R0, R6, 0x1, R0 ;  /* 0x0000000106007824 */ /* 0x000fe400078e0200 */
[----:B---3--:R-:W-:Y:S02]  /*0950*/  IMAD.MOV R6, RZ, RZ, -R3 ;  /* 0x000000ffff067224 */ /* 0x008fe400078e0a03 */
[----:B------:R-:W-:-:S02]  /*0960*/  IMAD R12, R0, 0x40, R5 ;  /* 0x00000040000c7824 */ /* 0x000fc400078e0205 */
[----:B------:R-:W-:Y:S02]  /*0970*/  IMAD R5, R6, R9, RZ ;  /* 0x0000000906057224 */ /* 0x000fe400078e02ff */
[----:B------:R-:W2:Y:S01]  /*0980*/  LDS R6, [UR11] ;  /* 0x0000000bff067984 */ /* 0x000ea20008000800 */
[----:B------:R-:W-:Y:S01]  /*0990*/  IABS R0, R12 ;  /* 0x0000000c00007213 */ /* 0x000fe20000000000 */
[----:B-----5:R-:W3:Y:S01]  /*09a0*/  MUFU.RCP R4, R4 ;  /* 0x0000000400047308 */ /* 0x020ee20000001000 */
[----:B------:R-:W-:Y:S01]  /*09b0*/  IMAD.HI.U32 R2, R3, R5, R2 ;  /* 0x0000000503027227 */ /* 0x000fe200078e0002 */
[----:B------:R0:W-:Y:S01]  /*09c0*/  STL [R1+0x114], R12 ;  /* 0x0001140c01007387 */ /* 0x0001e20000100800 */
[----:B------:R-:W-:Y:S04]  /*09d0*/  BAR.SYNC.DEFER_BLOCKING 0x0 ;  /* 0x0000000000007b1d */ /* 0x000fe80000010000 */
[----:B------:R-:W-:Y:S01]  /*09e0*/  IMAD.HI.U32 R2, R2, R0, RZ ;  /* 0x0000000002027227 */ /* 0x000fe200078e00ff */
[----:B------:R-:W-:-:S03]  /*09f0*/  ISETP.GE.AND P1, PT, R12, RZ, PT ;  /* 0x000000ff0c00720c */ /* 0x000fc60003f26270 */
[----:B------:R-:W-:Y:S02]  /*0a00*/  IMAD.MOV R2, RZ, RZ, -R2 ;  /* 0x000000ffff027224 */ /* 0x000fe400078e0a02 */
[----:B-1----:R-:W-:Y:S01]  /*0a10*/  VIADD R7, R123, 0x1f ;  /* 0x0000001f7b077836 */ /* 0x002fe20000000000 */
[----:B------:R1:W-:Y:S01]  /*0a20*/  STL [R1+0x110], R13 ;  /* 0x0001100d01007387 */ /* 0x0003e20000100800 */
[C---:B------:R-:W-:Y:S02]  /*0a30*/  IMAD R0, R9.reuse, R2, R0 ;  /* 0x0000000209007224 */ /* 0x040fe400078e0200 */
[----:B---3--:R-:W-:Y:S01]  /*0a40*/  VIADD R3, R4, 0xffffffe ;  /* 0x0ffffffe04037836 */ /* 0x008fe20000000000 */
[----:B------:R-:W-:Y:S02]  /*0a50*/  IABS R4, R94 ;  /* 0x0000005e00047213 */ /* 0x000fe40000000000 */
[----:B------:R-:W-:-:S03]  /*0a60*/  ISETP.GT.U32.AND P0, PT, R9, R0, PT ;  /* 0x000000000900720c */ /* 0x000fc60003f04070 */
[----:B------:R-:W3:Y:S10]  /*0a70*/  F2I.FTZ.U32.TRUNC.NTZ R3, R3 ;  /* 0x0000000300037305 */ /* 0x000ef4000021f000 */
[----:B------:R-:W-:-:S02]  /*0a80*/  @!P0 IMAD.IADD R0, R0, 0x1, -R9 ;  /* 0x0000000100008824 */ /* 0x000fc400078e0a09 */
[----:B---3--:R-:W-:-:S03]  /*0a90*/  IMAD.MOV R2, RZ, RZ, -R3 ;  /* 0x000000ffff027224 */ /* 0x008fc600078e0a03 */
[----:B------:R-:W-:Y:S02]  /*0aa0*/  ISETP.GT.U32.AND P0, PT, R9, R0, PT ;  /* 0x000000000900720c */ /* 0x000fe40003f04070 */
[----:B--2---:R-:W-:Y:S01]  /*0ab0*/  R2UR UR10, R6 ;  /* 0x00000000060a72ca */ /* 0x004fe200000e0000 */
[----:B------:R-:W-:Y:S02]  /*0ac0*/  IMAD R93, R2, R95, RZ ;  /* 0x0000005f025d7224 */ /* 0x000fe400078e02ff */
[----:B------:R-:W-:-:S04]  /*0ad0*/  IMAD.MOV.U32 R2, RZ, RZ, RZ ;  /* 0x000000ffff027224 */ /* 0x000fc800078e00ff */
[----:B------:R-:W-:Y:S01]  /*0ae0*/  IMAD.HI.U32 R93, R3, R93, R2 ;  /* 0x0000005d035d7227 */ /* 0x000fe200078e0002 */
[--C-:B------:R-:W-:Y:S02]  /*0af0*/  SHF.R.U32.HI R2, RZ, 0x5, R41.reuse ;  /* 0x00000005ff027819 */ /* 0x100fe40000011629 */
[----:B------:R-:W-:Y:S01]  /*0b00*/  SHF.R.U32.HI R3, RZ, 0x6, R41 ;  /* 0x00000006ff037819 */ /* 0x000fe20000011629 */
[----:B------:R-:W-:Y:S01]  /*0b10*/  @!P0 IMAD.IADD R0, R0, 0x1, -R9 ;  /* 0x0000000100008824 */ /* 0x000fe200078e0a09 */
[----:B------:R-:W-:Y:S01]  /*0b20*/  R2UR UR7, R2 ;  /* 0x00000000020772ca */ /* 0x000fe200000e0000 */
[----:B------:R-:W-:Y:S01]  /*0b30*/  IMAD.HI.U32 R2, R93, R4, RZ ;  /* 0x000000045d027227 */ /* 0x000fe200078e00ff */
[----:B------:R-:W-:Y:S02]  /*0b40*/  SGXT.U32 R39, R3, 0x1 ;  /* 0x000000010327781a */ /* 0x000fe40000000000 */
[----:B------:R-:W-:Y:S01]  /*0b50*/  ISETP.NE.AND P0, PT, R76, RZ, PT ;  /* 0x000000ff4c00720c */ /* 0x000fe20003f05270 */
[----:B------:R-:W-:-:S02]  /*0b60*/  IMAD.MOV.U32 R5, RZ, RZ, R0 ;  /* 0x000000ffff057224 */ /* 0x000fc400078e0000 */
[----:B0-----:R-:W-:Y:S02]  /*0b70*/  IMAD R3, R39, R126, RZ ;  /* 0x0000007e27037224 */ /* 0x001fe400078e02ff */
[----:B------:R-:W-:Y:S02]  /*0b80*/  IMAD.MOV R2, RZ, RZ, -R2 ;  /* 0x000000ffff027224 */ /* 0x000fe400078e0a02 */
[----:B------:R-:W-:Y:S02]  /*0b90*/  IMAD R11, R126, 0x2, R3 ;  /* 0x000000027e0b7824 */ /* 0x000fe400078e0203 */
[----:B------:R-:W-:Y:S01]  /*0ba0*/  USHF.L.U32 UR4, UR7, 0x15, URZ ;  /* 0x0000001507047899 */ /* 0x000fe200080006ff */
[----:B------:R-:W-:Y:S01]  /*0bb0*/  @!P1 IMAD.MOV R5, RZ, RZ, -R5 ;  /* 0x000000ffff059224 */ /* 0x000fe200078e0a05 */
[----:B------:R-:W-:Y:S01]  /*0bc0*/  ISETP.NE.U32.AND P1, PT, R160, RZ, PT ;  /* 0x000000ffa000720c */ /* 0x000fe20003f25070 */
[C---:B------:R-:W-:Y:S01]  /*0bd0*/  IMAD R19, R126.reuse, 0x2, R11 ;  /* 0x000000027e137824 */ /* 0x040fe200078e020b */
[----:B------:R-:W-:Y:S01]  /*0be0*/  @!P0 LOP3.LUT R5, RZ, R76, RZ, 0x33, !PT ;  /* 0x0000004cff058212 */ /* 0x000fe200078e33ff */
[----:B------:R-:W-:Y:S01]  /*0bf0*/  ULOP3.LUT UR4, UR4, 0x600000, URZ, 0xc0, !UPT ;  /* 0x0060000004047892 */ /* 0x000fe2000f8ec0ff */
[----:B------:R-:W-:Y:S01]  /*0c00*/  IMAD R33, R95, R2, R4 ;  /* 0x000000025f217224 */ /* 0x000fe200078e0204 */
[----:B------:R-:W-:Y:S01]  /*0c10*/  ISETP.GT.AND P0, PT, R7, 0x1f, PT ;  /* 0x0000001f0700780c */ /* 0x000fe20003f04270 */
[----:B------:R-:W-:Y:S01]  /*0c20*/  IMAD R31, R126, 0x2, R19 ;  /* 0x000000027e1f7824 */ /* 0x000fe200078e0213 */
[----:B------:R-:W-:Y:S01]  /*0c30*/  UIADD3 UR12, UPT, UPT, UR10, UR4, URZ ;  /* 0x000000040a0c7290 */ /* 0x000fe2000fffe0ff */
[----:B-1--4-:R-:W-:Y:S11]  /*0c40*/  BRA.U UP0, `(.L_x_5) ;  /* 0x0000000100187547 */ /* 0x012ff6000b800000 */
[----:B------:R-:W-:Y:S01]  /*0c50*/  ELECT P2, URZ, PT ;  /* 0x0000000000ff782f */ /* 0x000fe20003840000 */
[----:B------:R-:W-:Y:S01]  /*0c60*/  IMAD.MOV.U32 R0, RZ, RZ, 0x1 ;  /* 0x00000001ff007424 */ /* 0x000fe200078e00ff */
[----:B------:R-:W-:Y:S01]  /*0c70*/  UMOV UR4, 0x40 ;  /* 0x0000004000047882 */ /* 0x000fe20000000000 */
[----:B------:R-:W-:Y:S01]  /*0c80*/  UVIRTCOUNT.DEALLOC.SMPOOL 0x80 ;  /* 0x000000800000784c */ /* 0x000fe20000000000 */
[----:B------:R-:W-:-:S09]  /*0c90*/  ULEA UR4, UR5, UR4, 0x18 ;  /* 0x0000000405047291 */ /* 0x000fd2000f8ec0ff */
[----:B------:R0:W-:Y:S03]  /*0ca0*/  @P2 STS.U8 [UR4], R0 ;  /* 0x00000000ff002988 */ /* 0x0001e60008000004 */
.L_x_5:
[----:B------:R-:W-:Y:S01]  /*0cb0*/  STTM.x64 tmem[UR12], RZ ;  /* 0x000000ff000079ed */ /* 0x000fe2000834000c */
[----:B------:R-:W-:Y:S01]  /*0cc0*/  STTM.x64 tmem[UR12+0x40], RZ ;  /* 0x000040ff000079ed */ /* 0x000fe2000834000c */
[----:B------:R-:W-:Y:S01]  /*0cd0*/  STTM.x64 tmem[UR12+0x80], RZ ;  /* 0x000080ff000079ed */ /* 0x000fe2000834000c */
[----:B------:R-:W-:Y:S01]  /*0ce0*/  STTM.x64 tmem[UR12+0xc0], RZ ;  /* 0x0000c0ff000079ed */ /* 0x000fe2000834000c */
[----:B------:R-:W1:Y:S02]  /*0cf0*/  FENCE.VIEW.ASYNC.T ;  /* 0x00000000000073c6 */ /* 0x000e640000000200 */
[----:B-1----:R-:W-:Y:S01]  /*0d00*/  VOTEU.ALL UP1, P1 ;  /* 0x0000000000ff7886 */ /* 0x002fe20000820000 */
[----:B------:R-:W-:Y:S01]  /*0d10*/  VOTEU.ALL UP2, P1 ;  /* 0x0000000000ff7886 */ /* 0x000fe20000840000 */
[----:B0-----:R-:W-:Y:S01]  /*0d20*/  IMAD R0, R5, UR8, RZ ;  /* 0x0000000805007c24 */ /* 0x001fe2000f8e02ff */
[----:B------:R-:W-:Y:S01]  /*0d30*/  ISETP.LT.AND P2, PT, R39, R123, P0 ;  /* 0x0000007b2700720c */ /* 0x000fe20000741270 */
[----:B------:R-:W-:Y:S01]  /*0d40*/  IMAD R7, R126, 0x2, R31 ;  /* 0x000000027e077824 */ /* 0x000fe200078e021f */
[----:B------:R-:W-:-:S04]  /*0d50*/  @!UP1 UIADD3 UR4, UPT, UPT, -UR6, 0x100000, URZ ;  /* 0x0010000006049890 */ /* 0x000fc8000fffe1ff */
[----:B------:R-:W-:Y:S02]  /*0d60*/  @!UP1 USHF.L.U32 UR5, UR4, 0xb, URZ ;  /* 0x0000000b04059899 */ /* 0x000fe400080006ff */
[----:B------:R-:W-:Y:S01]  /*0d70*/  @!UP1 USHF.L.U32 UR4, UR4, 0x1, URZ ;  /* 0x0000000104049899 */ /* 0x000fe200080006ff */
[----:B------:R-:W-:Y:S01]  /*0d80*/  BAR.SYNC.DEFER_BLOCKING 0x0 ;  /* 0x0000000000007b1d */ /* 0x000fe20000010000 */
[----:B------:R-:W-:Y:S01]  /*0d90*/  IADD3 R30, P3, PT, R0, UR16, RZ ;  /* 0x00000010001e7c10 */ /* 0x000fe2000ff7e0ff */
[----:B------:R-:W-:-:S03]  /*0da0*/  IMAD R17, R126, 0x2, R7 ;  /* 0x000000027e117824 */ /* 0x000fc600078e0207 */
[----:B------:R-:W-:Y:S01]  /*0db0*/  LEA.HI.X.SX32 R34, R0, UR17, 0x1, P3 ;  /* 0x0000001100227c11 */ /* 0x000fe200098f0eff */
[C---:B------:R-:W-:Y:S01]  /*0dc0*/  IMAD R23, R126.reuse, 0x2, R17 ;  /* 0x000000027e177824 */ /* 0x040fe200078e0211 */
[C---:B------:R-:W-:Y:S01]  /*0dd0*/  IADD3 R0, P3, PT, R3.reuse, R30, RZ ;  /* 0x0000001e03007210 */ /* 0x040fe20007f7e0ff */
[----:B------:R-:W0:Y:S02]  /*0de0*/  LDCU UR8, c[0x0][0x3b0] ;  /* 0x00007600ff0877ac */ /* 0x000e240008000800 */
[C---:B------:R-:W-:Y:S01]  /*0df0*/  IMAD R9, R126.reuse, 0x4, R23 ;  /* 0x000000047e097824 */ /* 0x040fe200078e0217 */
[----:B------:R-:W-:Y:S01]  /*0e00*/  LEA.HI.X.SX32 R2, R3, R34, 0x1, P3 ;  /* 0x0000002203027211 */ /* 0x000fe200018f0eff */
[----:B------:R-:W-:Y:S01]  /*0e10*/  @P2 IMAD.MOV.U32 R4, RZ, RZ, R0 ;  /* 0x000000ffff042224 */ /* 0x000fe200078e0000 */
[C---:B------:R-:W-:Y:S01]  /*0e20*/  LOP3.LUT R8, R39.reuse, 0x8, RZ, 0xfc, !PT ;  /* 0x0000000827087812 */ /* 0x040fe200078efcff */
[----:B------:R-:W1:Y:S02]  /*0e30*/  FENCE.VIEW.ASYNC.S ;  /* 0x00000000000073c6 */ /* 0x000e640000000000 */
[----:B-1----:R1:W2:Y:S01]  /*0e40*/  @!UP2 SYNCS.EXCH.64 URZ, [UR13], UR4 ;  /* 0x000000040dffa5b2 */ /* 0x0022a20008000100 */
[C---:B------:R-:W-:Y:S01]  /*0e50*/  IMAD R21, R126.reuse, 0x2, R9 ;  /* 0x000000027e157824 */ /* 0x040fe200078e0209 */
[----:B------:R-:W-:Y:S01]  /*0e60*/  LOP3.LUT R6, R39, 0x10, RZ, 0xfc, !PT ;  /* 0x0000001027067812 */ /* 0x000fe200078efcff */
[----:B------:R-:W-:Y:S01]  /*0e70*/  @P2 IMAD.MOV.U32 R5, RZ, RZ, R2 ;  /* 0x000000ffff052224 */ /* 0x000fe200078e0002 */
[----:B--2---:R-:W-:Y:S01]  /*0e80*/  BAR.SYNC.DEFER_BLOCKING 0x0 ;  /* 0x0000000000007b1d */ /* 0x004fe20000010000 */
[----:B------:R-:W-:Y:S01]  /*0e90*/  IMAD R25, R126, 0x2, R21 ;  /* 0x000000027e197824 */ /* 0x000fe200078e0215 */
[----:B------:R-:W-:-:S02]  /*0ea0*/  ISETP.LT.AND P4, PT, R8, R123, P0 ;  /* 0x0000007b0800720c */ /* 0x000fc40000781270 */
[----:B------:R-:W-:Y:S01]  /*0eb0*/  IADD3 R3, P3, PT, R7, R30, RZ ;  /* 0x0000001e07037210 */ /* 0x000fe20007f7e0ff */
[C---:B------:R-:W-:Y:S01]  /*0ec0*/  IMAD R35, R126.reuse, 0x2, R25 ;  /* 0x000000027e237824 */ /* 0x040fe200078e0219 */
[----:B------:R-:W-:Y:S02]  /*0ed0*/  PRMT R119, RZ, 0x7610, R119 ;  /* 0x00007610ff777816 */ /* 0x000fe40000000077 */
[----:B------:R-:W-:Y:S01]  /*0ee0*/  PRMT R118, RZ, 0x7610, R118 ;  /* 0x00007610ff767816 */ /* 0x000fe20000000076 */
[----:B------:R-:W-:Y:S01]  /*0ef0*/  IMAD R27, R126, 0x2, R35 ;  /* 0x000000027e1b7824 */ /* 0x000fe200078e0223 */
[----:B------:R-:W-:Y:S01]  /*0f00*/  PRMT R117, RZ, 0x7610, R117 ;  /* 0x00007610ff757816 */ /* 0x000fe20000000075 */
[----:B------:R-:W-:Y:S04]  /*0f10*/  STL [R1+0x11c], R0 ;  /* 0x00011c0001007387 */ /* 0x000fe80000100800 */
[----:B------:R2:W3:Y:S01]  /*0f20*/  @P2 LDG.E.U8 R120, desc[UR24][R4.64] ;  /* 0x0000001804782981 */ /* 0x0004e2000c1e1100 */
[----:B------:R-:W-:-:S02]  /*0f30*/  ISETP.LT.AND P2, PT, R6, R123, P0 ;  /* 0x0000007b0600720c */ /* 0x000fc40000741270 */
[C---:B------:R-:W-:Y:S01]  /*0f40*/  LOP3.LUT R6, R39.reuse, 0x18, RZ, 0xfc, !PT ;  /* 0x0000001827067812 */ /* 0x040fe200078efcff */
[----:B------:R-:W-:Y:S01]  /*0f50*/  @P4 IMAD.MOV.U32 R12, RZ, RZ, R3 ;  /* 0x000000ffff0c4224 */ /* 0x000fe200078e0003 */
[C---:B------:R-:W-:Y:S02]  /*0f60*/  LOP3.LUT R8, R39.reuse, 0x2, RZ, 0xfc, !PT ;  /* 0x0000000227087812 */ /* 0x040fe400078efcff */
[C---:B------:R-:W-:Y:S02]  /*0f70*/  LOP3.LUT R16, R39.reuse, 0xa, RZ, 0xfc, !PT ;  /* 0x0000000a27107812 */ /* 0x040fe400078efcff */
[----:B------:R-:W-:Y:S02]  /*0f80*/  PRMT R143, RZ, 0x7610, R143 ;  /* 0x00007610ff8f7816 */ /* 0x000fe4000000008f */
[----:B------:R-:W-:Y:S02]  /*0f90*/  PRMT R150, RZ, 0x7610, R150 ;  /* 0x00007610ff967816 */ /* 0x000fe40000000096 */
[----:B------:R-:W-:Y:S01]  /*0fa0*/  LOP3.LUT R20, R39, 0x1a, RZ, 0xfc, !PT ;  /* 0x0000001a27147812 */ /* 0x000fe200078efcff */
[----:B------:R-:W-:Y:S01]  /*0fb0*/  IMAD R29, R126, 0x2, R27 ;  /* 0x000000027e1d7824 */ /* 0x000fe200078e021b */
[----:B--2---:R-:W-:Y:S01]  /*0fc0*/  IADD3 R4, P5, PT, R9, R30, RZ ;  /* 0x0000001e09047210 */ /* 0x004fe20007fbe0ff */
[----:B------:R-:W-:Y:S01]  /*0fd0*/  STL [R1+0x118], R2 ;  /* 0x0001180201007387 */ /* 0x000fe20000100800 */
[----:B------:R-:W-:-:S02]  /*0fe0*/  LEA.HI.X.SX32 R5, R7, R34, 0x1, P3 ;  /* 0x0000002207057211 */ /* 0x000fc400018f0eff */
[----:B------:R-:W-:Y:S02]  /*0ff0*/  ISETP.LT.AND P3, PT, R6, R123, P0 ;  /* 0x0000007b0600720c */ /* 0x000fe40000761270 */
[----:B------:R-:W-:Y:S02]  /*1000*/  LEA.HI.X.SX32 R6, R9, R34, 0x1, P5 ;  /* 0x0000002209067211 */ /* 0x000fe400028f0eff */
[----:B------:R-:W-:Y:S01]  /*1010*/  IADD3 R7, P5, PT, R27, R30, RZ ;  /* 0x0000001e1b077210 */ /* 0x000fe20007fbe0ff */
[----:B------:R-:W-:-:S03]  /*1020*/  @P4 IMAD.MOV.U32 R13, RZ, RZ, R5 ;  /* 0x000000ffff0d4224 */ /* 0x000fc600078e0005 */
[----:B------:R-:W-:Y:S02]  /*1030*/  LEA.HI.X.SX32 R9, R27, R34, 0x1, P5 ;  /* 0x000000221b097211 */ /* 0x000fe400028f0eff */
[----:B------:R2:W4:Y:S03]  /*1040*/  @P4 LDG.E.U8 R119, desc[UR24][R12.64] ;  /* 0x000000180c774981 */ /* 0x000526000c1e1100 */
[----:B------:R-:W-:Y:S02]  /*1050*/  @P3 IMAD.MOV.U32 R14, RZ, RZ, R7 ;  /* 0x000000ffff0e3224 */ /* 0x000fe400078e0007 */
[----:B------:R-:W-:Y:S02]  /*1060*/  @P3 IMAD.MOV.U32 R15, RZ, RZ, R9 ;  /* 0x000000ffff0f3224 */ /* 0x000fe400078e0009 */
[----:B--2---:R-:W-:Y:S02]  /*1070*/  @P2 IMAD.MOV.U32 R12, RZ, RZ, R4 ;  /* 0x000000ffff0c2224 */ /* 0x004fe400078e0004 */
[----:B------:R-:W-:Y:S01]  /*1080*/  @P2 IMAD.MOV.U32 R13, RZ, RZ, R6 ;  /* 0x000000ffff0d2224 */ /* 0x000fe200078e0006 */
[-C--:B------:R-:W-:Y:S01]  /*1090*/  ISETP.LT.AND P4, PT, R8, R123.reuse, P0 ;  /* 0x0000007b0800720c */ /* 0x080fe20000781270 */
[----:B------:R-:W2:Y:S01]  /*10a0*/  @P3 LDG.E.U8 R117, desc[UR24][R14.64] ;  /* 0x000000180e753981 */ /* 0x000ea2000c1e1100 */
[----:B------:R-:W-:-:S03]  /*10b0*/  ISETP.LT.AND P3, PT, R16, R123, P0 ;  /* 0x0000007b1000720c */ /* 0x000fc60000761270 */
[----:B------:R0:W2:Y:S01]  /*10c0*/  @P2 LDG.E.U8 R118, desc[UR24][R12.64] ;  /* 0x000000180c762981 */ /* 0x0000a2000c1e1100 */
[----:B------:R-:W-:-:S04]  /*10d0*/  IADD3 R8, P2, PT, R11, R30, RZ ;  /* 0x0000001e0b087210 */ /* 0x000fc80007f5e0ff */
[----:B------:R-:W-:Y:S02]  /*10e0*/  LEA.HI.X.SX32 R10, R11, R34, 0x1, P2 ;  /* 0x000000220b0a7211 */ /* 0x000fe400010f0eff */
[C---:B------:R-:W-:Y:S02]  /*10f0*/  IADD3 R11, P2, PT, R17.reuse, R30, RZ ;  /* 0x0000001e110b7210 */ /* 0x040fe40007f5e0ff */
[----:B------:R-:W-:Y:S02]  /*1100*/  LOP3.LUT R16, R94, 0x1fc, RZ, 0xfc, !PT ;  /* 0x000001fc5e107812 */ /* 0x000fe400078efcff */
[----:B0-----:R-:W-:Y:S02]  /*1110*/  LEA.HI.X.SX32 R12, R17, R34, 0x1, P2 ;  /* 0x00000022110c7211 */ /* 0x001fe400010f0eff */
[----:B------:R-:W-:Y:S02]  /*1120*/  LOP3.LUT R13, R39, 0x12, RZ, 0xfc, !PT ;  /* 0x00000012270d7812 */ /* 0x000fe400078efcff */
[----:B------:R-:W-:Y:S01]  /*1130*/  ISETP.GE.AND P5, PT, R16, RZ, PT ;  /* 0x000000ff1000720c */ /* 0x000fe20003fa6270 */
[----:B------:R-:W-:Y:S01]  /*1140*/  @P3 IMAD.MOV.U32 R17, RZ, RZ, R12 ;  /* 0x000000ffff113224 */ /* 0x000fe200078e000c */
[----:B------:R-:W-:Y:S01]  /*1150*/  IABS R38, R16 ;  /* 0x0000001000267213 */ /* 0x000fe20000000000 */
[----:B------:R-:W-:Y:S01]  /*1160*/  @P3 IMAD.MOV.U32 R16, RZ, RZ, R11 ;  /* 0x000000ffff103224 */ /* 0x000fe200078e000b */
[----:B------:R-:W-:Y:S01]  /*1170*/  ISETP.LT.AND P2, PT, R13, R123, P0 ;  /* 0x0000007b0d00720c */ /* 0x000fe20000741270 */
[----:B------:R-:W-:-:S02]  /*1180*/  @P4 IMAD.MOV.U32 R14, RZ, RZ, R8 ;  /* 0x000000ffff0e4224 */ /* 0x000fc400078e0008 */
[----:B------:R-:W-:Y:S01]  /*1190*/  @P4 IMAD.MOV.U32 R15, RZ, RZ, R10 ;  /* 0x000000ffff0f4224 */ /* 0x000fe200078e000a */
[----:B------:R-:W2:Y:S01]  /*11a0*/  @P3 LDG.E.U8 R143, desc[UR24][R16.64] ;  /* 0x00000018108f3981 */ /* 0x000ea2000c1e1100 */
[----:B------:R-:W-:Y:S02]  /*11b0*/  IADD3 R13, P3, PT, R21, R30, RZ ;  /* 0x0000001e150d7210 */ /* 0x000fe40007f7e0ff */
[----:B------:R-:W-:Y:S01]  /*11c0*/  LOP3.LUT R18, R39, 0x4, RZ, 0xfc, !PT ;  /* 0x0000000427127812 */ /* 0x000fe200078efcff */
[----:B------:R0:W2:Y:S01]  /*11d0*/  @P4 LDG.E.U8 R150, desc[UR24][R14.64] ;  /* 0x000000180e964981 */ /* 0x0000a2000c1e1100 */
[----:B------:R-:W-:Y:S02]  /*11e0*/  ISETP.LT.AND P4, PT, R20, R123, P0 ;  /* 0x0000007b1400720c */ /* 0x000fe40000781270 */
[----:B------:R-:W-:Y:S02]  /*11f0*/  PRMT R138, RZ, 0x7610, R138 ;  /* 0x00007610ff8a7816 */ /* 0x000fe4000000008a */
[----:B------:R-:W-:-:S02]  /*1200*/  @P2 IMAD.MOV.U32 R20, RZ, RZ, R13 ;  /* 0x000000ffff142224 */ /* 0x000fc400078e000d */
[----:B0-----:R-:W-:Y:S01]  /*1210*/  IMAD.HI.U32 R15, R93, R38, RZ ;  /* 0x000000265d0f7227 */ /* 0x001fe200078e00ff */
[----:B------:R-:W-:Y:S02]  /*1220*/  LEA.HI.X.SX32 R14, R21, R34, 0x1, P3 ;  /* 0x00000022150e7211 */ /* 0x000fe400018f0eff */
[----:B------:R-:W-:Y:S01]  /*1230*/  ISETP.LT.AND P3, PT, R18, R123, P0 ;  /* 0x0000007b1200720c */ /* 0x000fe20000761270 */
[----:B------:R-:W-:Y:S01]  /*1240*/  IMAD.MOV R18, RZ, RZ, -R15 ;  /* 0x000000ffff127224 */ /* 0x000fe200078e0a0f */
[----:B------:R-:W-:Y:S01]  /*1250*/  IADD3 R15, P6, PT, R29, R30, RZ ;  /* 0x0000001e1d0f7210 */ /* 0x000fe20007fde0ff */
[----:B------:R-:W-:-:S03]  /*1260*/  @P2 IMAD.MOV.U32 R21, RZ, RZ, R14 ;  /* 0x000000ffff152224 */ /* 0x000fc600078e000e */
[----:B------:R-:W-:Y:S02]  /*1270*/  LEA.HI.X.SX32 R17, R29, R34, 0x1, P6 ;  /* 0x000000221d117211 */ /* 0x000fe400030f0eff */
[----:B------:R0:W2:Y:S01]  /*1280*/  @P2 LDG.E.U8 R138, desc[UR24][R20.64] ;  /* 0x00000018148a2981 */ /* 0x0000a2000c1e1100 */
[----:B------:R-:W-:Y:S01]  /*1290*/  IADD3 R16, P2, PT, R19, R30, RZ ;  /* 0x0000001e13107210 */ /* 0x000fe20007f5e0ff */
[----:B------:R-:W-:Y:S01]  /*12a0*/  IMAD R38, R95, R18, R38 ;  /* 0x000000125f267224 */ /* 0x000fe200078e0226 */
[----:B------:R-:W-:Y:S02]  /*12b0*/  PRMT R131, RZ, 0x7610, R131 ;  /* 0x00007610ff837816 */ /* 0x000fe40000000083 */
[----:B------:R-:W-:Y:S01]  /*12c0*/  LEA.HI.X.SX32 R18, R19, R34, 0x1, P2 ;  /* 0x0000002213127211 */ /* 0x000fe200010f0eff */
[----:B0-----:R-:W-:Y:S02]  /*12d0*/  @P4 IMAD.MOV.U32 R20, RZ, RZ, R15 ;  /* 0x000000ffff144224 */ /* 0x001fe400078e000f */
[----:B------:R-:W-:Y:S01]  /*12e0*/  @P4 IMAD.MOV.U32 R21, RZ, RZ, R17 ;  /* 0x000000ffff154224 */ /* 0x000fe200078e0011 */
[----:B------:R-:W-:Y:S01]  /*12f0*/  PRMT R147, RZ, 0x7610, R147 ;  /* 0x00007610ff937816 */ /* 0x000fe20000000093 */
[----:B------:R-:W-:Y:S01]  /*1300*/  IMAD R26, R126, 0x2, R29 ;  /* 0x000000027e1a7824 */ /* 0x000fe200078e021d */
[----:B------:R-:W-:-:S02]  /*1310*/  LEA.HI R42, R41, 0xe, RZ, 0x1a ;  /* 0x0000000e292a7811 */ /* 0x000fc400078fd0ff */
[----:B------:R0:W2:Y:S01]  /*1320*/  @P4 LDG.E.U8 R131, desc[UR24][R20.64] ;  /* 0x0000001814834981 */ /* 0x0000a2000c1e1100 */
[----:B------:R-:W-:Y:S02]  /*1330*/  LOP3.LUT R22, R39, 0x14, RZ, 0xfc, !PT ;  /* 0x0000001427167812 */ /* 0x000fe400078efcff */
[----:B------:R-:W-:Y:S02]  /*1340*/  LOP3.LUT R45, R94, 0x8, RZ, 0xfc, !PT ;  /* 0x000000085e2d7812 */ /* 0x000fe400078efcff */
[----:B------:R-:W-:Y:S01]  /*1350*/  IADD3 R19, P6, PT, R23, R30, RZ ;  /* 0x0000001e17137210 */ /* 0x000fe20007fde0ff */
[----:B0-----:R-:W-:Y:S02]  /*1360*/  @P3 IMAD.MOV.U32 R20, RZ, RZ, R16 ;  /* 0x000000ffff143224 */ /* 0x001fe400078e0010 */
[----:B------:R-:W-:Y:S01]  /*1370*/  @P3 IMAD.MOV.U32 R21, RZ, RZ, R18 ;  /* 0x000000ffff153224 */ /* 0x000fe200078e0012 */
[----:B------:R-:W-:Y:S01]  /*1380*/  LOP3.LUT R24, R39, 0xc, RZ, 0xfc, !PT ;  /* 0x0000000c27187812 */ /* 0x000fe200078efcff */
[----:B------:R-:W-:Y:S01]  /*1390*/  IMAD R27, R42, R126, RZ ;  /* 0x0000007e2a1b7224 */ /* 0x000fe200078e02ff */
[----:B------:R-:W-:-:S02]  /*13a0*/  ISETP.LT.AND P2, PT, R22, R123, P0 ;  /* 0x0000007b1600720c */ /* 0x000fc40000741270 */
[----:B------:R0:W2:Y:S01]  /*13b0*/  @P3 LDG.E.U8 R147, desc[UR24][R20.64] ;  /* 0x0000001814933981 */ /* 0x0000a2000c1e1100 */
[----:B------:R-:W-:Y:S02]  /*13c0*/  IABS R36, R45 ;  /* 0x0000002d00247213 */ /* 0x000fe40000000000 */
[----:B------:R-:W-:Y:S02]  /*13d0*/  LEA.HI R43, R41, 0x1e, RZ, 0x1a ;  /* 0x0000001e292b7811 */ /* 0x000fe400078fd0ff */
[----:B------:R-:W-:Y:S02]  /*13e0*/  ISETP.LT.AND P3, PT, R24, R123, P0 ;  /* 0x0000007b1800720c */ /* 0x000fe40000761270 */
[----:B0-----:R-:W-:Y:S02]  /*13f0*/  IADD3 R20, P4, PT, R25, R30, RZ ;  /* 0x0000001e19147210 */ /* 0x001fe40007f9e0ff */
[----:B------:R-:W-:Y:S02]  /*1400*/  LEA.HI.X.SX32 R21, R23, R34, 0x1, P6 ;  /* 0x0000002217157211 */ /* 0x000fe400030f0eff */
[----:B------:R-:W-:Y:S01]  /*1410*/  IADD3 R22, P6, PT, R26, R30, RZ ;  /* 0x0000001e1a167210 */ /* 0x000fe20007fde0ff */
[----:B------:R-:W-:Y:S01]  /*1420*/  IMAD.HI.U32 R29, R93, R36, RZ ;  /* 0x000000245d1d7227 */ /* 0x000fe200078e00ff */
[----:B------:R-:W-:-:S02]  /*1430*/  LEA.HI.X.SX32 R23, R25, R34, 0x1, P4 ;  /* 0x0000002219177211 */ /* 0x000fc400020f0eff */
[----:B------:R-:W-:Y:S01]  /*1440*/  IADD3 R24, P4, PT, R27, R30, RZ ;  /* 0x0000001e1b187210 */ /* 0x000fe20007f9e0ff */
[----:B------:R-:W-:Y:S01]  /*1450*/  IMAD R32, R43, R126, RZ ;  /* 0x0000007e2b207224 */ /* 0x000fe200078e02ff */
[----:B------:R-:W-:Y:S02]  /*1460*/  LEA.HI.X.SX32 R25, R26, R34, 0x1, P6 ;  /* 0x000000221a197211 */ /* 0x000fe400030f0eff */
[----:B------:R-:W-:Y:S01]  /*1470*/  IADD3 R26, P6, PT, R31, R30, RZ ;  /* 0x0000001e1f1a7210 */ /* 0x000fe20007fde0ff */
[----:B------:R-:W-:Y:S01]  /*1480*/  IMAD.MOV R37, RZ, RZ, -R29 ;  /* 0x000000ffff257224 */ /* 0x000fe200078e0a1d */
[----:B------:R-:W-:Y:S02]  /*1490*/  LEA.HI.X.SX32 R27, R27, R34, 0x1, P4 ;  /* 0x000000221b1b7211 */ /* 0x000fe400020f0eff */
[----:B------:R-:W-:Y:S02]  /*14a0*/  IADD3 R28, P4, PT, R35, R30, RZ ;  /* 0x0000001e231c7210 */ /* 0x000fe40007f9e0ff */
[----:B------:R-:W-:-:S02]  /*14b0*/  LEA.HI.X.SX32 R29, R31, R34, 0x1, P6 ;  /* 0x000000221f1d7211 */ /* 0x000fc400030f0eff */
[C---:B------:R-:W-:Y:S02]  /*14c0*/  IADD3 R30, P6, PT, R32.reuse, R30, RZ ;  /* 0x0000001e201e7210 */ /* 0x040fe40007fde0ff */
[----:B------:R-:W-:Y:S02]  /*14d0*/  LOP3.LUT R40, R39, 0x1c, RZ, 0xfc, !PT ;  /* 0x0000001c27287812 */ /* 0x000fe400078efcff */
[----:B------:R-:W-:Y:S02]  /*14e0*/  PRMT R142, RZ, 0x7610, R142 ;  /* 0x00007610ff8e7816 */ /* 0x000fe4000000008e */
[-C--:B------:R-:W-:Y:S01]  /*14f0*/  LEA.HI.X.SX32 R31, R35, R34.reuse, 0x1, P4 ;  /* 0x00000022231f7211 */ /* 0x080fe200020f0eff */
[----:B------:R-:W-:Y:S01]  /*1500*/  @P3 IMAD.MOV.U32 R35, RZ, RZ, R21 ;  /* 0x000000ffff233224 */ /* 0x000fe200078e0015 */
[----:B------:R-:W-:Y:S01]  /*1510*/  LEA.HI.X.SX32 R32, R32, R34, 0x1, P6 ;  /* 0x0000002220207211 */ /* 0x000fe200030f0eff */
[----:B------:R-:W-:Y:S01]  /*1520*/  @P3 IMAD.MOV.U32 R34, RZ, RZ, R19 ;  /* 0x000000ffff223224 */ /* 0x000fe200078e0013 */
[----:B------:R-:W-:-:S02]  /*1530*/  ISETP.LT.AND P4, PT, R40, R123, P0 ;  /* 0x0000007b2800720c */ /* 0x000fc40000781270 */
[----:B------:R-:W-:Y:S02]  /*1540*/  PRMT R135, RZ, 0x7610, R135 ;  /* 0x00007610ff877816 */ /* 0x000fe40000000087 */
[----:B------:R0:W2:Y:S01]  /*1550*/  @P3 LDG.E.U8 R142, desc[UR24][R34.64] ;  /* 0x00000018228e3981 */ /* 0x0000a2000c1e1100 */
[----:B------:R-:W-:Y:S02]  /*1560*/  ISETP.LT.AND P3, PT, R42, R123, P0 ;  /* 0x0000007b2a00720c */ /* 0x000fe40000761270 */
[----:B------:R-:W-:Y:S01]  /*1570*/  PRMT R130, RZ, 0x7610, R130 ;  /* 0x00007610ff827816 */ /* 0x000fe20000000082 */
[----:B0-----:R-:W-:Y:S02]  /*1580*/  @P2 IMAD.MOV.U32 R34, RZ, RZ, R20 ;  /* 0x000000ffff222224 */ /* 0x001fe400078e0014 */
[----:B------:R-:W-:Y:S01]  /*1590*/  @P2 IMAD.MOV.U32 R35, RZ, RZ, R23 ;  /* 0x000000ffff232224 */ /* 0x000fe200078e0017 */
[----:B------:R-:W-:-:S04]  /*15a0*/  LOP3.LUT R42, R39, 0x6, RZ, 0xfc, !PT ;  /* 0x00000006272a7812 */ /* 0x000fc800078efcff */
[----:B------:R0:W2:Y:S01]  /*15b0*/  @P2 LDG.E.U8 R135, desc[UR24][R34.64] ;  /* 0x0000001822872981 */ /* 0x0000a2000c1e1100 */
[-C--:B------:R-:W-:Y:S02]  /*15c0*/  ISETP.LT.AND P2, PT, R43, R123.reuse, P0 ;  /* 0x0000007b2b00720c */ /* 0x080fe40000741270 */
[----:B------:R-:W-:Y:S02]  /*15d0*/  PRMT R139, RZ, 0x7610, R139 ;  /* 0x00007610ff8b7816 */ /* 0x000fe4000000008b */
[----:B------:R-:W-:Y:S01]  /*15e0*/  ISETP.LT.AND P6, PT, R42, R123, P0 ;  /* 0x0000007b2a00720c */ /* 0x000fe200007c1270 */
[----:B0-----:R-:W-:Y:S02]  /*15f0*/  @P4 IMAD.MOV.U32 R34, RZ, RZ, R22 ;  /* 0x000000ffff224224 */ /* 0x001fe400078e0016 */
[----:B------:R-:W-:-:S05]  /*1600*/  @P4 IMAD.MOV.U32 R35, RZ, RZ, R25 ;  /* 0x000000ffff234224 */ /* 0x000fca00078e0019 */
[----:B------:R0:W2:Y:S01]  /*1610*/  @P4 LDG.E.U8 R130, desc[UR24][R34.64] ;  /* 0x0000001822824981 */ /* 0x0000a2000c1e1100 */
[----:B------:R-:W-:Y:S01]  /*1620*/  PRMT R125, RZ, 0x7610, R125 ;  /* 0x00007610ff7d7816 */ /* 0x000fe2000000007d */
[----:B0-----:R-:W-:Y:S02]  /*1630*/  @P3 IMAD.MOV.U32 R34, RZ, RZ, R24 ;  /* 0x000000ffff223224 */ /* 0x001fe400078e0018 */
[----:B------:R-:W-:Y:S01]  /*1640*/  @P3 IMAD.MOV.U32 R35, RZ, RZ, R27 ;  /* 0x000000ffff233224 */ /* 0x000fe200078e001b */
[----:B------:R-:W-:-:S04]  /*1650*/  LOP3.LUT R39, R39, 0x16, RZ, 0xfc, !PT ;  /* 0x0000001627277812 */ /* 0x000fc800078efcff */
[----:B------:R0:W2:Y:S01]  /*1660*/  @P3 LDG.E.U8 R139, desc[UR24][R34.64] ;  /* 0x00000018228b3981 */ /* 0x0000a2000c1e1100 */
[----:B------:R-:W-:Y:S02]  /*1670*/  PRMT R146, RZ, 0x7610, R146 ;  /* 0x00007610ff927816 */ /* 0x000fe40000000092 */
[----:B------:R-:W-:Y:S01]  /*1680*/  ISETP.LT.AND P3, PT, R39, R123, P0 ;  /* 0x0000007b2700720c */ /* 0x000fe20000761270 */
[----:B0-----:R-:W-:Y:S02]  /*1690*/  @P2 IMAD.MOV.U32 R34, RZ, RZ, R30 ;  /* 0x000000ffff222224 */ /* 0x001fe400078e001e */
[----:B------:R-:W-:Y:S01]  /*16a0*/  @P2 IMAD.MOV.U32 R35, RZ, RZ, R32 ;  /* 0x000000ffff232224 */ /* 0x000fe200078e0020 */
[----:B------:R-:W-:-:S04]  /*16b0*/  LOP3.LUT R47, R94, 0x10, RZ, 0xfc, !PT ;  /* 0x000000105e2f7812 */ /* 0x000fc800078efcff */
[----:B------:R0:W2:Y:S01]  /*16c0*/  @P2 LDG.E.U8 R125, desc[UR24][R34.64] ;  /* 0x00000018227d2981 */ /* 0x0000a2000c1e1100 */
[----:B------:R-:W-:Y:S02]  /*16d0*/  ISETP.GT.U32.AND P2, PT, R95, R38, PT ;  /* 0x000000265f00720c */ /* 0x000fe40003f44070 */
[----:B------:R-:W-:Y:S01]  /*16e0*/  IABS R40, R47 ;  /* 0x0000002f00287213 */ /* 0x000fe20000000000 */
[----:B0-----:R-:W-:Y:S02]  /*16f0*/  @P6 IMAD.MOV.U32 R34, RZ, RZ, R26 ;  /* 0x000000ffff226224 */ /* 0x001fe400078e001a */
[----:B------:R-:W-:Y:S01]  /*1700*/  @P6 IMAD.MOV.U32 R35, RZ, RZ, R29 ;  /* 0x000000ffff236224 */ /* 0x000fe200078e001d */
[----:B------:R-:W-:-:S04]  /*1710*/  LOP3.LUT R41, R41, 0x1f, RZ, 0xc0, !PT ;  /* 0x0000001f29297812 */ /* 0x000fc800078ec0ff */
[----:B------:R0:W2:Y:S01]  /*1720*/  @P6 LDG.E.U8 R146, desc[UR24][R34.64] ;  /* 0x0000001822926981 */ /* 0x0000a2000c1e1100 */
[C---:B------:R-:W-:Y:S01]  /*1730*/  ISETP.GT.U32.AND P6, PT, R95.reuse, R33, PT ;  /* 0x000000215f00720c */ /* 0x040fe20003fc4070 */
[----:B------:R-:W-:Y:S02]  /*1740*/  IMAD R37, R95, R37, R36 ;  /* 0x000000255f257224 */ /* 0x000fe400078e0224 */
[----:B------:R-:W-:Y:S01]  /*1750*/  IMAD.HI.U32 R36, R93, R40, RZ ;  /* 0x000000285d247227 */ /* 0x000fe200078e00ff */
[----:B------:R-:W-:-:S03]  /*1760*/  PRMT R134, RZ, 0x7610, R134 ;  /* 0x00007610ff867816 */ /* 0x000fc60000000086 */
[----:B------:R-:W-:Y:S02]  /*1770*/  IMAD R121, R41, R127, RZ ;  /* 0x0000007f29797224 */ /* 0x000fe400078e02ff */
[----:B0-----:R-:W-:Y:S02]  /*1780*/  @P3 IMAD.MOV.U32 R34, RZ, RZ, R28 ;  /* 0x000000ffff223224 */ /* 0x001fe400078e001c */
[----:B------:R-:W-:Y:S01]  /*1790*/  @P3 IMAD.MOV.U32 R35, RZ, RZ, R31 ;  /* 0x000000ffff233224 */ /* 0x000fe200078e001f */
[----:B------:R-:W-:Y:S01]  /*17a0*/  LOP3.LUT R48, R94, 0x18, RZ, 0xfc, !PT ;  /* 0x000000185e307812 */ /* 0x000fe200078efcff */
[----:B------:R-:W-:Y:S02]  /*17b0*/  IMAD.MOV R36, RZ, RZ, -R36 ;  /* 0x000000ffff247224 */ /* 0x000fe400078e0a24 */
[--C-:B------:R-:W-:Y:S01]  /*17c0*/  @!P2 IMAD.IADD R38, R38, 0x1, -R95.reuse ;  /* 0x000000012626a824 */ /* 0x100fe200078e0a5f */
[----:B------:R-:W-:Y:S01]  /*17d0*/  IADD3 R122, P4, PT, R121, UR18, RZ ;  /* 0x00000012797a7c10 */ /* 0x000fe2000ff9e0ff */
[----:B------:R-:W-:Y:S01]  /*17e0*/  IMAD R39, R95, R36, R40 ;  /* 0x000000245f277224 */ /* 0x000fe200078e0228 */
[----:B------:R0:W2:Y:S01]  /*17f0*/  @P3 LDG.E.U8 R134, desc[UR24][R34.64] ;  /* 0x0000001822863981 */ /* 0x0000a2000c1e1100 */
[----:B------:R-:W-:Y:S01]  /*1800*/  @!P6 IMAD.IADD R33, R33, 0x1, -R95 ;  /* 0x000000012121e824 */ /* 0x000fe200078e0a5f */
[----:B------:R-:W-:-:S02]  /*1810*/  IABS R40, R48 ;  /* 0x0000003000287213 */ /* 0x000fc40000000000 */
[----:B------:R-:W-:Y:S02]  /*1820*/  ISETP.GT.U32.AND P3, PT, R95, R38, PT ;  /* 0x000000265f00720c */ /* 0x000fe40003f64070 */
[----:B------:R-:W-:Y:S02]  /*1830*/  LEA.HI.X.SX32 R121, R121, UR19, 0x1, P4 ;  /* 0x0000001379797c11 */ /* 0x000fe4000a0f0eff */
[----:B------:R-:W-:Y:S01]  /*1840*/  ISETP.GT.U32.AND P4, PT, R95, R33, PT ;  /* 0x000000215f00720c */ /* 0x000fe20003f84070 */
[----:B0-----:R-:W-:Y:S01]  /*1850*/  IMAD.HI.U32 R34, R93, R40, RZ ;  /* 0x000000285d227227 */ /* 0x001fe200078e00ff */
[----:B------:R-:W-:Y:S02]  /*1860*/  LOP3.LUT R50, R94, 0x20, RZ, 0xfc, !PT ;  /* 0x000000205e327812 */ /* 0x000fe400078efcff */
[----:B------:R-:W-:Y:S01]  /*1870*/  ISETP.GT.U32.AND P2, PT, R95, R37, PT ;  /* 0x000000255f00720c */ /* 0x000fe20003f44070 */
[----:B------:R-:W-:Y:S01]  /*1880*/  IMAD.MOV R34, RZ, RZ, -R34 ;  /* 0x000000ffff227224 */ /* 0x000fe200078e0a22 */
[----:B------:R-:W-:-:S03]  /*1890*/  IABS R42, R50 ;  /* 0x00000032002a7213 */ /* 0x000fc60000000000 */
[----:B------:R-:W-:Y:S01]  /*18a0*/  @!P3 IMAD.IADD R38, R38, 0x1, -R95 ;  /* 0x000000012626b824 */ /* 0x000fe200078e0a5f */
[C---:B------:R-:W-:Y:S01]  /*18b0*/  ISETP.GE.AND P6, PT, R94.reuse, RZ, PT ;  /* 0x000000ff5e00720c */ /* 0x040fe20003fc6270 */
[C---:B------:R-:W-:Y:S01]  /*18c0*/  IMAD R41, R95.reuse, R34, R40 ;  /* 0x000000225f297224 */ /* 0x040fe200078e0228 */
[----:B------:R-:W-:Y:S01]  /*18d0*/  ISETP.GT.U32.AND P3, PT, R95, R39, PT ;  /* 0x000000275f00720c */ /* 0x000fe20003f64070 */
[----:B------:R-:W-:Y:S01]  /*18e0*/  IMAD.HI.U32 R35, R93, R42, RZ ;  /* 0x0000002a5d237227 */ /* 0x000fe200078e00ff */
[----:B------:R-:W-:-:S03]  /*18f0*/  LOP3.LUT R54, R94, 0x30, RZ, 0xfc, !PT ;  /* 0x000000305e367812 */ /* 0x000fc600078efcff */
[----:B------:R-:W-:Y:S01]  /*1900*/  @!P4 IMAD.IADD R33, R33, 0x1, -R95 ;  /* 0x000000012121c824 */ /* 0x000fe200078e0a5f */
[----:B------:R-:W-:Y:S01]  /*1910*/  ISETP.GT.U32.AND P4, PT, R95, R41, PT ;  /* 0x000000295f00720c */ /* 0x000fe20003f84070 */
[----:B------:R-:W-:Y:S02]  /*1920*/  IMAD.MOV R35, RZ, RZ, -R35 ;  /* 0x000000ffff237224 */ /* 0x000fe400078e0a23 */
[----:B------:R-:W-:Y:S01]  /*1930*/  @!P2 IMAD.IADD R37, R37, 0x1, -R95 ;  /* 0x000000012525a824 */ /* 0x000fe200078e0a5f */
[----:B------:R-:W-:Y:S01]  /*1940*/  LOP3.LUT R52, R94, 0x28, RZ, 0xfc, !PT ;  /* 0x000000285e347812 */ /* 0x000fe200078efcff */
[C---:B------:R-:W-:Y:S01]  /*1950*/  IMAD R43, R95.reuse, R35, R42 ;  /* 0x000000235f2b7224 */ /* 0x040fe200078e022a */
[----:B------:R-:W-:Y:S01]  /*1960*/  IABS R46, R54 ;  /* 0x00000036002e7213 */ /* 0x000fe20000000000 */
[----:B------:R-:W-:Y:S01]  /*1970*/  @!P6 IMAD.MOV R33, RZ, RZ, -R33 ;  /* 0x000000ffff21e224 */ /* 0x000fe200078e0a21 */
[----:B------:R-:W-:Y:S01]  /*1980*/  ISETP.GT.U32.AND P2, PT, R95, R37, PT ;  /* 0x000000255f00720c */ /* 0x000fe20003f44070 */
[----:B------:R-:W-:Y:S01]  /*1990*/  @!P3 IMAD.IADD R39, R39, 0x1, -R95 ;  /* 0x000000012727b824 */ /* 0x000fe200078e0a5f */
[----:B------:R-:W-:Y:S01]  /*19a0*/  IABS R44, R52 ;  /* 0x00000034002c7213 */ /* 0x000fe20000000000 */
[----:B------:R-:W-:Y:S01]  /*19b0*/  IMAD.HI.U32 R34, R93, R46, RZ ;  /* 0x0000002e5d227227 */ /* 0x000fe200078e00ff */
[----:B------:R-:W-:-:S03]  /*19c0*/  ISETP.GT.U32.AND P6, PT, R95, R43, PT ;  /* 0x0000002b5f00720c */ /* 0x000fc60003fc4070 */
[----:B------:R-:W-:Y:S01]  /*19d0*/  @!P4 IMAD.IADD R41, R41, 0x1, -R95 ;  /* 0x000000012929c824 */ /* 0x000fe200078e0a5f */
[----:B------:R-:W-:Y:S01]  /*19e0*/  ISETP.GT.U32.AND P4, PT, R95, R39, PT ;  /* 0x000000275f00720c */ /* 0x000fe20003f84070 */
[----:B------:R-:W-:Y:S01]  /*19f0*/  IMAD.HI.U32 R36, R93, R44, RZ ;  /* 0x0000002c5d247227 */ /* 0x000fe200078e00ff */
[----:B------:R-:W-:-:S03]  /*1a00*/  ISETP.GE.AND P3, PT, R47, RZ, PT ;  /* 0x000000ff2f00720c */ /* 0x000fc60003f66270 */
[----:B------:R-:W-:Y:S02]  /*1a10*/  IMAD.MOV R34, RZ, RZ, -R34 ;  /* 0x000000ffff227224 */ /* 0x000fe400078e0a22 */
[----:B------:R-:W-:Y:S02]  /*1a20*/  IMAD.MOV R36, RZ, RZ, -R36 ;  /* 0x000000ffff247224 */ /* 0x000fe400078e0a24 */
[----:B------:R-:W-:Y:S01]  /*1a30*/  IMAD R47, R95, R34, R46 ;  /* 0x000000225f2f7224 */ /* 0x000fe200078e022e */
[----:B------:R-:W-:Y:S01]  /*1a40*/  LOP3.LUT R46, R94, 0x38, RZ, 0xfc, !PT ;  /* 0x000000385e2e7812 */ /* 0x000fe200078efcff */
[----:B------:R-:W-:Y:S02]  /*1a50*/  IMAD.MOV.U32 R35, RZ, RZ, R38 ;  /* 0x000000ffff237224 */ /* 0x000fe400078e0026 */
[--C-:B------:R-:W-:Y:S01]  /*1a60*/  @!P2 IMAD.IADD R37, R37, 0x1, -R95.reuse ;  /* 0x000000012525a824 */ /* 0x100fe200078e0a5f */
[----:B------:R-:W-:Y:S01]  /*1a70*/  ISETP.GE.AND P2, PT, R45, RZ, PT ;  /* 0x000000ff2d00720c */ /* 0x000fe20003f46270 */
[----:B------:R-:W-:Y:S01]  /*1a80*/  IMAD R45, R95, R36, R44 ;  /* 0x000000245f2d7224 */ /* 0x000fe200078e022c */
[----:B------:R-:W-:Y:S01]  /*1a90*/  IABS R36, R46 ;  /* 0x0000002e00247213 */ /* 0x000fe20000000000 */
[----:B------:R-:W-:-:S02]  /*1aa0*/  @!P6 IMAD.IADD R43, R43, 0x1, -R95 ;  /* 0x000000012b2be824 */ /* 0x000fc400078e0a5f */
[----:B------:R-:W-:Y:S01]  /*1ab0*/  @!P5 IMAD.MOV R35, RZ, RZ, -R35 ;  /* 0x000000ffff23d224 */ /* 0x000fe200078e0a23 */
[----:B------:R-:W-:Y:S01]  /*1ac0*/  ISETP.GT.U32.AND P5, PT, R95, R41, PT ;  /* 0x000000295f00720c */ /* 0x000fe20003fa4070 */
[----:B------:R-:W-:Y:S01]  /*1ad0*/  @!P4 IMAD.IADD R39, R39, 0x1, -R95 ;  /* 0x000000012727c824 */ /* 0x000fe200078e0a5f */
[----:B------:R-:W-:Y:S01]  /*1ae0*/  ISETP.GT.U32.AND P6, PT, R95, R43, PT ;  /* 0x0000002b5f00720c */ /* 0x000fe20003fc4070 */
[----:B------:R-:W-:Y:S01]  /*1af0*/  IMAD.HI.U32 R34, R93, R36, RZ ;  /* 0x000000245d227227 */ /* 0x000fe200078e00ff */
[----:B------:R-:W-:Y:S02]  /*1b00*/  ISETP.GT.U32.AND P4, PT, R95, R45, PT ;  /* 0x0000002d5f00720c */ /* 0x000fe40003f84070 */
[----:B------:R-:W-:Y:S01]  /*1b10*/  LOP3.LUT R56, R94, 0x40, RZ, 0xfc, !PT ;  /* 0x000000405e387812 */ /* 0x000fe200078efcff */
[----:B------:R-:W-:-:S03]  /*1b20*/  IMAD.MOV R49, RZ, RZ, -R34 ;  /* 0x000000ffff317224 */ /* 0x000fc600078e0a22 */
[----:B------:R-:W-:Y:S01]  /*1b30*/  IABS R40, R56 ;  /* 0x0000003800287213 */ /* 0x000fe20000000000 */
[----:B------:R-:W-:Y:S02]  /*1b40*/  IMAD R49, R95, R49, R36 ;  /* 0x000000315f317224 */ /* 0x000fe400078e0224 */
[--C-:B------:R-:W-:Y:S01]  /*1b50*/  @!P5 IMAD.IADD R41, R41, 0x1, -R95.reuse ;  /* 0x000000012929d824 */ /* 0x100fe200078e0a5f */
[----:B------:R-:W-:Y:S01]  /*1b60*/  ISETP.GT.U32.AND P5, PT, R95, R47, PT ;  /* 0x0000002f5f00720c */ /* 0x000fe20003fa4070 */
[--C-:B------:R-:W-:Y:S01]  /*1b70*/  @!P6 IMAD.IADD R43, R43, 0x1, -R95.reuse ;  /* 0x000000012b2be824 */ /* 0x100fe200078e0a5f */
[----:B------:R-:W-:Y:S01]  /*1b80*/  ISETP.GE.AND P6, PT, R48, RZ, PT ;  /* 0x000000ff3000720c */ /* 0x000fe20003fc6270 */
[----:B------:R-:W-:Y:S01]  /*1b90*/  @!P4 IMAD.IADD R45, R45, 0x1, -R95 ;  /* 0x000000012d2dc824 */ /* 0x000fe200078e0a5f */
[----:B------:R-:W-:Y:S01]  /*1ba0*/  ISETP.GT.U32.AND P4, PT, R95, R49, PT ;  /* 0x000000315f00720c */ /* 0x000fe20003f84070 */
[----:B------:R-:W-:Y:S01]  /*1bb0*/  IMAD.HI.U32 R34, R93, R40, RZ ;  /* 0x000000285d227227 */ /* 0x000fe200078e00ff */
[----:B------:R-:W-:-:S03]  /*1bc0*/  LOP3.LUT R58, R94, 0x48, RZ, 0xfc, !PT ;  /* 0x000000485e3a7812 */ /* 0x000fc600078efcff */
[----:B------:R-:W-:Y:S01]  /*1bd0*/  IMAD.MOV R34, RZ, RZ, -R34 ;  /* 0x000000ffff227224 */ /* 0x000fe200078e0a22 */
[----:B------:R-:W-:-:S03]  /*1be0*/  IABS R42, R58 ;  /* 0x0000003a002a7213 */ /* 0x000fc60000000000 */
[----:B------:R-:W-:Y:S01]  /*1bf0*/  @!P5 IMAD.IADD R47, R47, 0x1, -R95 ;  /* 0x000000012f2fd824 */ /* 0x000fe200078e0a5f */
[----:B------:R-:W-:Y:S01]  /*1c00*/  ISETP.GE.AND P5, PT, R50, RZ, PT ;  /* 0x000000ff3200720c */ /* 0x000fe20003fa6270 */
[----:B------:R-:W-:Y:S02]  /*1c10*/  IMAD R51, R95, R34, R40 ;  /* 0x000000225f337224 */ /* 0x000fe400078e0228 */
[----:B------:R-:W-:Y:S01]  /*1c20*/  IMAD.HI.U32 R36, R93, R42, RZ ;  /* 0x0000002a5d247227 */ /* 0x000fe200078e00ff */
[----:B------:R-:W-:-:S03]  /*1c30*/  LOP3.LUT R60, R94, 0x50, RZ, 0xfc, !PT ;  /* 0x000000505e3c7812 */ /* 0x000fc600078efcff */
[----:B------:R-:W-:Y:S01]  /*1c40*/  @!P4 IMAD.IADD R49, R49, 0x1, -R95 ;  /* 0x000000013131c824 */ /* 0x000fe200078e0a5f */
[C---:B------:R-:W-:Y:S01]  /*1c50*/  ISETP.GT.U32.AND P4, PT, R95.reuse, R47, PT ;  /* 0x0000002f5f00720c */ /* 0x040fe20003f84070 */
[----:B------:R-:W-:Y:S01]  /*1c60*/  @!P6 IMAD.MOV R41, RZ, RZ, -R41 ;  /* 0x000000ffff29e224 */ /* 0x000fe200078e0a29 */
[----:B------:R-:W-:Y:S01]  /*1c70*/  ISETP.GT.U32.AND P6, PT, R95, R51, PT ;  /* 0x000000335f00720c */ /* 0x000fe20003fc4070 */
[----:B------:R-:W-:Y:S01]  /*1c80*/  IMAD.MOV R36, RZ, RZ, -R36 ;  /* 0x000000ffff247224 */ /* 0x000fe200078e0a24 */
[----:B------:R-:W-:-:S03]  /*1c90*/  IABS R44, R60 ;  /* 0x0000003c002c7213 */ /* 0x000fc60000000000 */
[C---:B------:R-:W-:Y:S01]  /*1ca0*/  IMAD R53, R95.reuse, R36, R42 ;  /* 0x000000245f357224 */ /* 0x040fe200078e022a */
[----:B------:R-:W-:Y:S01]  /*1cb0*/  LOP3.LUT R42, R94, 0x58, RZ, 0xfc, !PT ;  /* 0x000000585e2a7812 */ /* 0x000fe200078efcff */
[----:B------:R-:W-:Y:S01]  /*1cc0*/  @!P2 IMAD.MOV R37, RZ, RZ, -R37 ;  /* 0x000000ffff25a224 */ /* 0x000fe200078e0a25 */
[C---:B------:R-:W-:Y:S01]  /*1cd0*/  ISETP.GT.U32.AND P2, PT, R95.reuse, R45, PT ;  /* 0x0000002d5f00720c */ /* 0x040fe20003f44070 */
[----:B------:R-:W-:Y:S01]  /*1ce0*/  @!P3 IMAD.MOV R39, RZ, RZ, -R39 ;  /* 0x000000ffff27b224 */ /* 0x000fe200078e0a27 */
[----:B------:R-:W-:Y:S01]  /*1cf0*/  IABS R36, R42 ;  /* 0x0000002a00247213 */ /* 0x000fe20000000000 */
[----:B------:R-:W-:Y:S01]  /*1d00*/  @!P5 IMAD.MOV R43, RZ, RZ, -R43 ;  /* 0x000000ffff2bd224 */ /* 0x000fe200078e0a2b */
[----:B------:R-:W-:Y:S01]  /*1d10*/  ISETP.GT.U32.AND P3, PT, R95, R49, PT ;  /* 0x000000315f00720c */ /* 0x000fe20003f64070 */
[----:B------:R-:W-:Y:S01]  /*1d20*/  IMAD.HI.U32 R38, R93, R44, RZ ;  /* 0x0000002c5d267227 */ /* 0x000fe200078e00ff */
[----:B------:R-:W-:-:S03]  /*1d30*/  ISETP.GT.U32.AND P5, PT, R95, R53, PT ;  /* 0x000000355f00720c */ /* 0x000fc60003fa4070 */
[--C-:B------:R-:W-:Y:S01]  /*1d40*/  @!P4 IMAD.IADD R47, R47, 0x1, -R95.reuse ;  /* 0x000000012f2fc824 */ /* 0x100fe200078e0a5f */
[----:B------:R-:W-:Y:S01]  /*1d50*/  ISETP.GE.AND P4, PT, R52, RZ, PT ;  /* 0x000000ff3400720c */ /* 0x000fe20003f86270 */
[----:B------:R-:W-:Y:S01]  /*1d60*/  @!P6 IMAD.IADD R51, R51, 0x1, -R95 ;  /* 0x000000013333e824 */ /* 0x000fe200078e0a5f */
[----:B------:R-:W-:Y:S01]  /*1d70*/  ISETP.GE.AND P6, PT, R46, RZ, PT ;  /* 0x000000ff2e00720c */ /* 0x000fe20003fc6270 */
[----:B------:R-:W-:Y:S02]  /*1d80*/  IMAD.MOV R38, RZ, RZ, -R38 ;  /* 0x000000ffff267224 */ /* 0x000fe400078e0a26 */
[----:B------:R-:W-:-:S04]  /*1d90*/  IMAD.HI.U32 R34, R93, R36, RZ ;  /* 0x000000245d227227 */ /* 0x000fc800078e00ff */
[----:B------:R-:W-:Y:S01]  /*1da0*/  IMAD R55, R95, R38, R44 ;  /* 0x000000265f377224 */ /* 0x000fe200078e022c */
[----:B------:R-:W-:Y:S01]  /*1db0*/  LOP3.LUT R44, R94, 0x60, RZ, 0xfc, !PT ;  /* 0x000000605e2c7812 */ /* 0x000fe200078efcff */
[----:B------:R-:W-:Y:S02]  /*1dc0*/  IMAD.MOV R34, RZ, RZ, -R34 ;  /* 0x000000ffff227224 */ /* 0x000fe400078e0a22 */
[--C-:B------:R-:W-:Y:S01]  /*1dd0*/  @!P2 IMAD.IADD R45, R45, 0x1, -R95.reuse ;  /* 0x000000012d2da824 */ /* 0x100fe200078e0a5f */
[----:B------:R-:W-:Y:S01]  /*1de0*/  IABS R38, R44 ;  /* 0x0000002c00267213 */ /* 0x000fe20000000000 */
[--C-:B------:R-:W-:Y:S02]  /*1df0*/  @!P3 IMAD.IADD R49, R49, 0x1, -R95.reuse ;  /* 0x000000013131b824 */ /* 0x100fe400078e0a5f */
[----:B------:R-:W-:Y:S02]  /*1e00*/  IMAD R57, R95, R34, R36 ;  /* 0x000000225f397224 */ /* 0x000fe400078e0224 */
[----:B------:R-:W-:-:S02]  /*1e10*/  @!P5 IMAD.IADD R53, R53, 0x1, -R95 ;  /* 0x000000013535d824 */ /* 0x000fc400078e0a5f */
[----:B------:R-:W-:Y:S02]  /*1e20*/  @!P4 IMAD.MOV R45, RZ, RZ, -R45 ;  /* 0x000000ffff2dc224 */ /* 0x000fe400078e0a2d */
[----:B------:R-:W-:Y:S01]  /*1e30*/  @!P6 IMAD.MOV R49, RZ, RZ, -R49 ;  /* 0x000000ffff31e224 */ /* 0x000fe200078e0a31 */
[----:B------:R-:W-:Y:S01]  /*1e40*/  ISETP.GT.U32.AND P4, PT, R95, R53, PT ;  /* 0x000000355f00720c */ /* 0x000fe20003f84070 */
[----:B------:R-:W-:Y:S01]  /*1e50*/  IMAD.HI.U32 R34, R93, R38, RZ ;  /* 0x000000265d227227 */ /* 0x000fe200078e00ff */
[----:B------:R-:W-:-:S03]  /*1e60*/  ISETP.GT.U32.AND P6, PT, R95, R57, PT ;  /* 0x000000395f00720c */ /* 0x000fc60003fc4070 */
[----:B------:R-:W-:Y:S01]  /*1e70*/  IMAD.MOV R34, RZ, RZ, -R34 ;  /* 0x000000ffff227224 */ /* 0x000fe200078e0a22 */
[C---:B------:R-:W-:Y:S02]  /*1e80*/  ISETP.GT.U32.AND P2, PT, R95.reuse, R55, PT ;  /* 0x000000375f00720c */ /* 0x040fe40003f44070 */
[C---:B------:R-:W-:Y:S01]  /*1e90*/  ISETP.GT.U32.AND P5, PT, R95.reuse, R51, PT ;  /* 0x000000335f00720c */ /* 0x040fe20003fa4070 */
[----:B------:R-:W-:Y:S01]  /*1ea0*/  IMAD R59, R95, R34, R38 ;  /* 0x000000225f3b7224 */ /* 0x000fe200078e0226 */
[----:B------:R-:W-:-:S03]  /*1eb0*/  LOP3.LUT R46, R94, 0x68, RZ, 0xfc, !PT ;  /* 0x000000685e2e7812 */ /* 0x000fc600078efcff */
[--C-:B------:R-:W-:Y:S01]  /*1ec0*/  @!P4 IMAD.IADD R53, R53, 0x1, -R95.reuse ;  /* 0x000000013535c824 */ /* 0x100fe200078e0a5f */
[----:B------:R-:W-:Y:S01]  /*1ed0*/  ISETP.GT.U32.AND P4, PT, R95, R59, PT ;  /* 0x0000003b5f00720c */ /* 0x000fe20003f84070 */
[----:B------:R-:W-:Y:S01]  /*1ee0*/  @!P6 IMAD.IADD R57, R57, 0x1, -R95 ;  /* 0x000000013939e824 */ /* 0x000fe200078e0a5f */
[----:B------:R-:W-:-:S04]  /*1ef0*/  IABS R38, R46 ;  /* 0x0000002e00267213 */ /* 0x000fc80000000000 */
[----:B------:R-:W-:Y:S01]  /*1f00*/  ISETP.GT.U32.AND P6, PT, R95, R57, PT ;  /* 0x000000395f00720c */ /* 0x000fe20003fc4070 */
[----:B------:R-:W-:-:S04]  /*1f10*/  IMAD.HI.U32 R34, R93, R38, RZ ;  /* 0x000000265d227227 */ /* 0x000fc800078e00ff */
[--C-:B------:R-:W-:Y:S02]  /*1f20*/  @!P2 IMAD.IADD R55, R55, 0x1, -R95.reuse ;  /* 0x000000013737a824 */ /* 0x100fe400078e0a5f */
[--C-:B------:R-:W-:Y:S01]  /*1f30*/  @!P5 IMAD.IADD R51, R51, 0x1, -R95.reuse ;  /* 0x000000013333d824 */ /* 0x100fe200078e0a5f */
[----:B------:R-:W-:Y:S01]  /*1f40*/  ISETP.GE.AND P5, PT, R58, RZ, PT ;  /* 0x000000ff3a00720c */ /* 0x000fe20003fa6270 */
[----:B------:R-:W-:Y:S01]  /*1f50*/  IMAD.MOV R34, RZ, RZ, -R34 ;  /* 0x000000ffff227224 */ /* 0x000fe200078e0a22 */
[----:B------:R-:W-:Y:S01]  /*1f60*/  ISETP.GE.AND P3, PT, R54, RZ, PT ;  /* 0x000000ff3600720c */ /* 0x000fe20003f66270 */
[--C-:B------:R-:W-:Y:S01]  /*1f70*/  @!P4 IMAD.IADD R59, R59, 0x1, -R95.reuse ;  /* 0x000000013b3bc824 */ /* 0x100fe200078e0a5f */
[C---:B------:R-:W-:Y:S01]  /*1f80*/  ISETP.GT.U32.AND P2, PT, R95.reuse, R55, PT ;  /* 0x000000375f00720c */ /* 0x040fe20003f44070 */
[----:B------:R-:W-:Y:S01]  /*1f90*/  IMAD R61, R95, R34, R38 ;  /* 0x000000225f3d7224 */ /* 0x000fe200078e0226 */
[----:B------:R-:W-:Y:S01]  /*1fa0*/  LOP3.LUT R48, R94, 0x70, RZ, 0xfc, !PT ;  /* 0x000000705e307812 */ /* 0x000fe200078efcff */
[----:B------:R-:W-:Y:S01]  /*1fb0*/  @!P6 IMAD.IADD R57, R57, 0x1, -R95 ;  /* 0x000000013939e824 */ /* 0x000fe200078e0a5f */
[----:B------:R-:W-:-:S02]  /*1fc0*/  ISETP.GT.U32.AND P4, PT, R95, R59, PT ;  /* 0x0000003b5f00720c */ /* 0x000fc40003f84070 */
[----:B------:R-:W-:Y:S02]  /*1fd0*/  ISETP.GT.U32.AND P6, PT, R95, R61, PT ;  /* 0x0000003d5f00720c */ /* 0x000fe40003fc4070 */
[----:B------:R-:W-:Y:S01]  /*1fe0*/  IABS R40, R48 ;  /* 0x0000003000287213 */ /* 0x000fe20000000000 */
[----:B------:R-:W-:Y:S01]  /*1ff0*/  @!P5 IMAD.MOV R53, RZ, RZ, -R53 ;  /* 0x000000ffff35d224 */ /* 0x000fe200078e0a35 */
[----:B------:R-:W-:Y:S01]  /*2000*/  ISETP.GE.AND P5, PT, R44, RZ, PT ;  /* 0x000000ff2c00720c */ /* 0x000fe20003fa6270 */
[----:B------:R-:W-:Y:S01]  /*2010*/  @!P3 IMAD.MOV R47, RZ, RZ, -R47 ;  /* 0x000000ffff2fb224 */ /* 0x000fe200078e0a2f */
[----:B------:R-:W-:Y:S01]  /*2020*/  ISETP.GE.AND P3, PT, R56, RZ, PT ;  /* 0x000000ff3800720c */ /* 0x000fe20003f66270 */
[----:B------:R-:W-:Y:S01]  /*2030*/  @!P2 IMAD.IADD R55, R55, 0x1, -R95 ;  /* 0x000000013737a824 */ /* 0x000fe200078e0a5f */
[----:B------:R-:W-:Y:S01]  /*2040*/  ISETP.GE.AND P2, PT, R60, RZ, PT ;  /* 0x000000ff3c00720c */ /* 0x000fe20003f46270 */
[----:B------:R-:W-:Y:S01]  /*2050*/  IMAD.HI.U32 R36, R93, R40, RZ ;  /* 0x000000285d247227 */ /* 0x000fe200078e00ff */
[----:B------:R-:W-:-:S02]  /*2060*/  LOP3.LUT R34, R94, 0x78, RZ, 0xfc, !PT ;  /* 0x000000785e227812 */ /* 0x000fc400078efcff */
[----:B------:R-:W-:Y:S01]  /*2070*/  LOP3.LUT R44, R94, 0x80, RZ, 0xfc, !PT ;  /* 0x000000805e2c7812 */ /* 0x000fe200078efcff */
[----:B------:R-:W-:Y:S02]  /*2080*/  IMAD.MOV R36, RZ, RZ, -R36 ;  /* 0x000000ffff247224 */ /* 0x000fe400078e0a24 */
[--C-:B------:R-:W-:Y:S02]  /*2090*/  @!P4 IMAD.IADD R59, R59, 0x1, -R95.reuse ;  /* 0x000000013b3bc824 */ /* 0x100fe400078e0a5f */
[----:B------:R-:W-:Y:S01]  /*20a0*/  @!P6 IMAD.IADD R61, R61, 0x1, -R95 ;  /* 0x000000013d3de824 */ /* 0x000fe200078e0a5f */
[----:B------:R-:W-:Y:S01]  /*20b0*/  IABS R38, R34 ;  /* 0x0000002200267213 */ /* 0x000fe20000000000 */
[C---:B------:R-:W-:Y:S01]  /*20c0*/  IMAD R63, R95.reuse, R36, R40 ;  /* 0x000000245f3f7224 */ /* 0x040fe200078e0228 */
[----:B------:R-:W-:Y:S01]  /*20d0*/  IABS R40, R44 ;  /* 0x0000002c00287213 */ /* 0x000fe20000000000 */
[----:B------:R-:W-:Y:S01]  /*20e0*/  @!P5 IMAD.MOV R59, RZ, RZ, -R59 ;  /* 0x000000ffff3bd224 */ /* 0x000fe200078e0a3b */
[----:B------:R-:W-:Y:S01]  /*20f0*/  ISETP.GT.U32.AND P5, PT, R95, R61, PT ;  /* 0x0000003d5f00720c */ /* 0x000fe20003fa4070 */
[----:B------:R-:W-:Y:S01]  /*2100*/  @!P3 IMAD.MOV R51, RZ, RZ, -R51 ;  /* 0x000000ffff33b224 */ /* 0x000fe200078e0a33 */
[----:B------:R-:W-:Y:S01]  /*2110*/  ISETP.GE.AND P3, PT, R42, RZ, PT ;  /* 0x000000ff2a00720c */ /* 0x000fe20003f66270 */
[----:B------:R-:W-:Y:S01]  /*2120*/  @!P2 IMAD.MOV R55, RZ, RZ, -R55 ;  /* 0x000000ffff37a224 */ /* 0x000fe200078e0a37 */
[----:B------:R-:W-:Y:S01]  /*2130*/  ISETP.GE.AND P2, PT, R46, RZ, PT ;  /* 0x000000ff2e00720c */ /* 0x000fe20003f46270 */
[----:B------:R-:W-:Y:S01]  /*2140*/  IMAD.HI.U32 R36, R93, R40, RZ ;  /* 0x000000285d247227 */ /* 0x000fe200078e00ff */
[----:B------:R-:W-:-:S03]  /*2150*/  ISETP.GE.AND P6, PT, R34, RZ, PT ;  /* 0x000000ff2200720c */ /* 0x000fc60003fc6270 */
[----:B------:R-:W-:-:S04]  /*2160*/  IMAD.HI.U32 R34, R93, R38, RZ ;  /* 0x000000265d227227 */ /* 0x000fc800078e00ff */
[----:B------:R-:W-:Y:S02]  /*2170*/  IMAD.MOV R34, RZ, RZ, -R34 ;  /* 0x000000ffff227224 */ /* 0x000fe400078e0a22 */
[----:B------:R-:W-:Y:S02]  /*2180*/  IMAD.MOV R36, RZ, RZ, -R36 ;  /* 0x000000ffff247224 */ /* 0x000fe400078e0a24 */
[C---:B------:R-:W-:Y:S02]  /*2190*/  IMAD R65, R95.reuse, R34, R38 ;  /* 0x000000225f417224 */ /* 0x040fe400078e0226 */
[----:B------:R-:W-:Y:S02]  /*21a0*/  IMAD R67, R95, R36, R40 ;  /* 0x000000245f437224 */ /* 0x000fe400078e0228 */
[----:B------:R-:W-:Y:S01]  /*21b0*/  @!P5 IMAD.IADD R61, R61, 0x1, -R95 ;  /* 0x000000013d3dd824 */ /* 0x000fe200078e0a5f */
[----:B------:R-:W-:Y:S01]  /*21c0*/  LOP3.LUT R46, R94, 0x88, RZ, 0xfc, !PT ;  /* 0x000000885e2e7812 */ /* 0x000fe200078efcff */
[----:B------:R-:W-:Y:S01]  /*21d0*/  @!P3 IMAD.MOV R57, RZ, RZ, -R57 ;  /* 0x000000ffff39b224 */ /* 0x000fe200078e0a39 */
[----:B------:R-:W-:Y:S01]  /*21e0*/  ISETP.GE.AND P3, PT, R48, RZ, PT ;  /* 0x000000ff3000720c */ /* 0x000fe20003f66270 */
[----:B------:R-:W-:Y:S01]  /*21f0*/  @!P2 IMAD.MOV R61, RZ, RZ, -R61 ;  /* 0x000000ffff3da224 */ /* 0x000fe200078e0a3d */
[----:B------:R-:W-:-:S02]  /*2200*/  LOP3.LUT R48, R94, 0x90, RZ, 0xfc, !PT ;  /* 0x000000905e307812 */ /* 0x000fc400078efcff */
[C---:B------:R-:W-:Y:S02]  /*2210*/  ISETP.GT.U32.AND P5, PT, R95.reuse, R65, PT ;  /* 0x000000415f00720c */ /* 0x040fe40003fa4070 */
[C---:B------:R-:W-:Y:S02]  /*2220*/  ISETP.GT.U32.AND P2, PT, R95.reuse, R67, PT ;  /* 0x000000435f00720c */ /* 0x040fe40003f44070 */
[----:B------:R-:W-:Y:S02]  /*2230*/  IABS R42, R46 ;  /* 0x0000002e002a7213 */ /* 0x000fe40000000000 */
[----:B------:R-:W-:Y:S02]  /*2240*/  ISETP.GT.U32.AND P4, PT, R95, R63, PT ;  /* 0x0000003f5f00720c */ /* 0x000fe40003f84070 */
[----:B------:R-:W-:Y:S01]  /*2250*/  IABS R34, R48 ;  /* 0x0000003000227213 */ /* 0x000fe20000000000 */
[----:B------:R-:W-:Y:S01]  /*2260*/  IMAD.MOV.U32 R38, RZ, RZ, R42 ;  /* 0x000000ffff267224 */ /* 0x000fe200078e002a */
[----:B------:R-:W-:-:S03]  /*2270*/  LOP3.LUT R50, R94, 0x98, RZ, 0xfc, !PT ;  /* 0x000000985e327812 */ /* 0x000fc600078efcff */
[----:B------:R-:W-:Y:S02]  /*2280*/  IMAD.MOV.U32 R40, RZ, RZ, R34 ;  /* 0x000000ffff287224 */ /* 0x000fe400078e0022 */
[----:B------:R-:W-:Y:S01]  /*2290*/  IMAD.HI.U32 R34, R93, R38, RZ ;  /* 0x000000265d227227 */ /* 0x000fe200078e00ff */
[----:B------:R-:W-:-:S03]  /*22a0*/  IABS R42, R50 ;  /* 0x00000032002a7213 */ /* 0x000fc60000000000 */
[--C-:B------:R-:W-:Y:S02]  /*22b0*/  @!P5 IMAD.IADD R65, R65, 0x1, -R95.reuse ;  /* 0x000000014141d824 */ /* 0x100fe400078e0a5f */
[--C-:B------:R-:W-:Y:S02]  /*22c0*/  @!P2 IMAD.IADD R67, R67, 0x1, -R95.reuse ;  /* 0x000000014343a824 */ /* 0x100fe400078e0a5f */
[----:B------:R-:W-:Y:S01]  /*22d0*/  IMAD.MOV R34, RZ, RZ, -R34 ;  /* 0x000000ffff227224 */ /* 0x000fe200078e0a22 */
[----:B------:R-:W-:Y:S01]  /*22e0*/  ISETP.GT.U32.AND P5, PT, R95, R65, PT ;  /* 0x000000415f00720c */ /* 0x000fe20003fa4070 */
[----:B------:R-:W-:Y:S01]  /*22f0*/  @!P4 IMAD.IADD R63, R63, 0x1, -R95 ;  /* 0x000000013f3fc824 */ /* 0x000fe200078e0a5f */
[C---:B------:R-:W-:Y:S01]  /*2300*/  ISETP.GT.U32.AND P2, PT, R95.reuse, R67, PT ;  /* 0x000000435f00720c */ /* 0x040fe20003f44070 */
[----:B------:R-:W-:Y:S02]  /*2310*/  IMAD R69, R95, R34, R38 ;  /* 0x000000225f457224 */ /* 0x000fe400078e0226 */
[----:B------:R-:W-:Y:S01]  /*2320*/  IMAD.HI.U32 R36, R93, R40, RZ ;  /* 0x000000285d247227 */ /* 0x000fe200078e00ff */
[----:B------:R-:W-:-:S03]  /*2330*/  ISETP.GT.U32.AND P4, PT, R95, R63, PT ;  /* 0x0000003f5f00720c */ /* 0x000fc60003f84070 */
[----:B------:R-:W-:Y:S02]  /*2340*/  IMAD.MOV.U32 R38, RZ, RZ, R42 ;  /* 0x000000ffff267224 */ /* 0x000fe400078e002a */
[----:B------:R-:W-:Y:S02]  /*2350*/  IMAD.MOV R36, RZ, RZ, -R36 ;  /* 0x000000ffff247224 */ /* 0x000fe400078e0a24 */
[----:B------:R-:W-:-:S04]  /*2360*/  IMAD.HI.U32 R34, R93, R38, RZ ;  /* 0x000000265d227227 */ /* 0x000fc800078e00ff */
[----:B------:R-:W-:Y:S02]  /*2370*/  IMAD R71, R95, R36, R40 ;  /* 0x000000245f477224 */ /* 0x000fe400078e0228 */
[----:B------:R-:W-:Y:S02]  /*2380*/  IMAD.MOV R34, RZ, RZ, -R34 ;  /* 0x000000ffff227224 */ /* 0x000fe400078e0a22 */
[--C-:B------:R-:W-:Y:S02]  /*2390*/  @!P5 IMAD.IADD R65, R65, 0x1, -R95.reuse ;  /* 0x000000014141d824 */ /* 0x100fe400078e0a5f */
[----:B------:R-:W-:Y:S02]  /*23a0*/  IMAD R73, R95, R34, R38 ;  /* 0x000000225f497224 */ /* 0x000fe400078e0226 */
[--C-:B------:R-:W-:Y:S01]  /*23b0*/  @!P2 IMAD.IADD R67, R67, 0x1, -R95.reuse ;  /* 0x000000014343a824 */ /* 0x100fe200078e0a5f */
[----:B------:R-:W-:Y:S01]  /*23c0*/  ISETP.GT.U32.AND P2, PT, R95, R71, PT ;  /* 0x000000475f00720c */ /* 0x000fe20003f44070 */
[----:B------:R-:W-:Y:S01]  /*23d0*/  @!P4 IMAD.IADD R63, R63, 0x1, -R95 ;  /* 0x000000013f3fc824 */ /* 0x000fe200078e0a5f */
[----:B------:R-:W-:Y:S01]  /*23e0*/  ISETP.GE.AND P4, PT, R44, RZ, PT ;  /* 0x000000ff2c00720c */ /* 0x000fe20003f86270 */
[----:B------:R-:W-:Y:S01]  /*23f0*/  @!P6 IMAD.MOV R65, RZ, RZ, -R65 ;  /* 0x000000ffff41e224 */ /* 0x000fe200078e0a41 */
[----:B------:R-:W-:-:S02]  /*2400*/  ISETP.GT.U32.AND P6, PT, R95, R73, PT ;  /* 0x000000495f00720c */ /* 0x000fc40003fc4070 */
[----:B------:R-:W-:Y:S01]  /*2410*/  LOP3.LUT R44, R94, 0xa0, RZ, 0xfc, !PT ;  /* 0x000000a05e2c7812 */ /* 0x000fe200078efcff */
[----:B------:R-:W-:Y:S01]  /*2420*/  @!P3 IMAD.MOV R63, RZ, RZ, -R63 ;  /* 0x000000ffff3fb224 */ /* 0x000fe200078e0a3f */
[----:B------:R-:W-:Y:S02]  /*2430*/  ISETP.GE.AND P3, PT, R46, RZ, PT ;  /* 0x000000ff2e00720c */ /* 0x000fe40003f66270 */
[----:B------:R-:W-:Y:S02]  /*2440*/  IABS R40, R44 ;  /* 0x0000002c00287213 */ /* 0x000fe40000000000 */
[C---:B------:R-:W-:Y:S01]  /*2450*/  LOP3.LUT R46, R94.reuse, 0xa8, RZ, 0xfc, !PT ;  /* 0x000000a85e2e7812 */ /* 0x040fe200078efcff */
[----:B------:R-:W-:Y:S01]  /*2460*/  @!P2 IMAD.IADD R71, R71, 0x1, -R95 ;  /* 0x000000014747a824 */ /* 0x000fe200078e0a5f */
[----:B------:R-:W-:Y:S01]  /*2470*/  LOP3.LUT R52, R94, 0xb0, RZ, 0xfc, !PT ;  /* 0x000000b05e347812 */ /* 0x000fe200078efcff */
[----:B------:R-:W-:Y:S01]  /*2480*/  IMAD.HI.U32 R34, R93, R40, RZ ;  /* 0x000000285d227227 */ /* 0x000fe200078e00ff */
[----:B------:R-:W-:-:S02]  /*2490*/  IABS R42, R46 ;  /* 0x0000002e002a7213 */ /* 0x000fc40000000000 */
[----:B------:R-:W-:Y:S01]  /*24a0*/  ISETP.GT.U32.AND P5, PT, R95, R69, PT ;  /* 0x000000455f00720c */ /* 0x000fe20003fa4070 */
[----:B------:R-:W-:Y:S01]  /*24b0*/  @!P6 IMAD.IADD R73, R73, 0x1, -R95 ;  /* 0x000000014949e824 */ /* 0x000fe200078e0a5f */
[----:B------:R-:W-:Y:S01]  /*24c0*/  IABS R38, R52 ;  /* 0x0000003400267213 */ /* 0x000fe20000000000 */
[----:B------:R-:W-:Y:S01]  /*24d0*/  IMAD.MOV R34, RZ, RZ, -R34 ;  /* 0x000000ffff227224 */ /* 0x000fe200078e0a22 */
[----:B------:R-:W-:Y:S01]  /*24e0*/  ISETP.GT.U32.AND P2, PT, R95, R71, PT ;  /* 0x000000475f00720c */ /* 0x000fe20003f44070 */
[----:B------:R-:W-:Y:S01]  /*24f0*/  IMAD.HI.U32 R36, R93, R42, RZ ;  /* 0x0000002a5d247227 */ /* 0x000fe200078e00ff */
[----:B------:R-:W-:-:S03]  /*2500*/  ISETP.GT.U32.AND P6, PT, R95, R73, PT ;  /* 0x000000495f00720c */ /* 0x000fc60003fc4070 */
[----:B------:R-:W-:Y:S02]  /*2510*/  IMAD R75, R95, R34, R40 ;  /* 0x000000225f4b7224 */ /* 0x000fe400078e0228 */
[----:B------:R-:W-:Y:S02]  /*2520*/  IMAD.MOV R36, RZ, RZ, -R36 ;  /* 0x000000ffff247224 */ /* 0x000fe400078e0a24 */
[----:B------:R-:W-:-:S04]  /*2530*/  IMAD.HI.U32 R34, R93, R38, RZ ;  /* 0x000000265d227227 */ /* 0x000fc800078e00ff */
[----:B------:R-:W-:Y:S02]  /*2540*/  IMAD R87, R95, R36, R42 ;  /* 0x000000245f577224 */ /* 0x000fe400078e022a */
[----:B------:R-:W-:Y:S02]  /*2550*/  IMAD.MOV R34, RZ, RZ, -R34 ;  /* 0x000000ffff227224 */ /* 0x000fe400078e0a22 */
[--C-:B------:R-:W-:Y:S01]  /*2560*/  @!P5 IMAD.IADD R69, R69, 0x1, -R95.reuse ;  /* 0x000000014545d824 */ /* 0x100fe200078e0a5f */
[----:B------:R-:W-:Y:S01]  /*2570*/  ISETP.GE.AND P5, PT, R48, RZ, PT ;  /* 0x000000ff3000720c */ /* 0x000fe20003fa6270 */
[----:B------:R-:W-:Y:S02]  /*2580*/  IMAD R89, R95, R34, R38 ;  /* 0x000000225f597224 */ /* 0x000fe400078e0226 */
[--C-:B------:R-:W-:Y:S01]  /*2590*/  @!P2 IMAD.IADD R71, R71, 0x1, -R95.reuse ;  /* 0x000000014747a824 */ /* 0x100fe200078e0a5f */
[----:B------:R-:W-:Y:S02]  /*25a0*/  ISETP.GT.U32.AND P2, PT, R95, R87, PT ;  /* 0x000000575f00720c */ /* 0x000fe40003f44070 */
[----:B------:R-:W-:Y:S01]  /*25b0*/  LOP3.LUT R48, R94, 0xb8, RZ, 0xfc, !PT ;  /* 0x000000b85e307812 */ /* 0x000fe200078efcff */
[----:B------:R-:W-:Y:S01]  /*25c0*/  @!P6 IMAD.IADD R73, R73, 0x1, -R95 ;  /* 0x000000014949e824 */ /* 0x000fe200078e0a5f */
[C---:B------:R-:W-:Y:S01]  /*25d0*/  ISETP.GT.U32.AND P6, PT, R95.reuse, R89, PT ;  /* 0x000000595f00720c */ /* 0x040fe20003fc4070 */
[----:B------:R-:W-:Y:S01]  /*25e0*/  @!P4 IMAD.MOV R67, RZ, RZ, -R67 ;  /* 0x000000ffff43c224 */ /* 0x000fe200078e0a43 */
[----:B------:R-:W-:-:S02]  /*25f0*/  ISETP.GT.U32.AND P4, PT, R95, R69, PT ;  /* 0x000000455f00720c */ /* 0x000fc40003f84070 */
[----:B------:R-:W-:Y:S02]  /*2600*/  IABS R36, R48 ;  /* 0x0000003000247213 */ /* 0x000fe40000000000 */
[----:B------:R-:W-:-:S03]  /*2610*/  LOP3.LUT R56, R94, 0xc8, RZ, 0xfc, !PT ;  /* 0x000000c85e387812 */ /* 0x000fc600078efcff */
[----:B------:R-:W-:Y:S01]  /*2620*/  IMAD.MOV.U32 R38, RZ, RZ, R36 ;  /* 0x000000ffff267224 */ /* 0x000fe200078e0024 */
[----:B------:R-:W-:Y:S01]  /*2630*/  IABS R42, R56 ;  /* 0x00000038002a7213 */ /* 0x000fe20000000000 */
[----:B------:R-:W-:Y:S02]  /*2640*/  @!P2 IMAD.IADD R87, R87, 0x1, -R95 ;  /* 0x000000015757a824 */ /* 0x000fe400078e0a5f */
[----:B------:R-:W-:Y:S01]  /*2650*/  IMAD.HI.U32 R34, R93, R38, RZ ;  /* 0x000000265d227227 */ /* 0x000fe200078e00ff */
[----:B------:R-:W-:-:S03]  /*2660*/  LOP3.LUT R54, R94, 0xc0, RZ, 0xfc, !PT ;  /* 0x000000c05e367812 */ /* 0x000fc600078efcff */
[--C-:B------:R-:W-:Y:S01]  /*2670*/  @!P6 IMAD.IADD R89, R89, 0x1, -R95.reuse ;  /* 0x000000015959e824 */ /* 0x100fe200078e0a5f */
[----:B------:R-:W-:Y:S01]  /*2680*/  ISETP.GT.U32.AND P6, PT, R95, R87, PT ;  /* 0x000000575f00720c */ /* 0x000fe20003fc4070 */
[----:B------:R-:W-:Y:S01]  /*2690*/  @!P4 IMAD.IADD R69, R69, 0x1, -R95 ;  /* 0x000000014545c824 */ /* 0x000fe200078e0a5f */
[----:B------:R-:W-:Y:S01]  /*26a0*/  ISETP.GT.U32.AND P4, PT, R95, R75, PT ;  /* 0x0000004b5f00720c */ /* 0x000fe20003f84070 */
[----:B------:R-:W-:Y:S02]  /*26b0*/  IMAD.MOV R91, RZ, RZ, -R34 ;  /* 0x000000ffff5b7224 */ /* 0x000fe400078e0a22 */
[----:B------:R-:W-:Y:S01]  /*26c0*/  IMAD.HI.U32 R34, R93, R42, RZ ;  /* 0x0000002a5d227227 */ /* 0x000fe200078e00ff */
[----:B------:R-:W-:-:S03]  /*26d0*/  IABS R40, R54 ;  /* 0x0000003600287213 */ /* 0x000fc60000000000 */
[----:B------:R-:W-:Y:S02]  /*26e0*/  IMAD.MOV R34, RZ, RZ, -R34 ;  /* 0x000000ffff227224 */ /* 0x000fe400078e0a22 */
[----:B------:R-:W-:-:S04]  /*26f0*/  IMAD.HI.U32 R36, R93, R40, RZ ;  /* 0x000000285d247227 */ /* 0x000fc800078e00ff */
[C---:B------:R-:W-:Y:S02]  /*2700*/  IMAD R99, R95.reuse, R34, R42 ;  /* 0x000000225f637224 */ /* 0x040fe400078e022a */
[----:B------:R-:W-:Y:S01]  /*2710*/  @!P5 IMAD.MOV R71, RZ, RZ, -R71 ;  /* 0x000000ffff47d224 */ /* 0x000fe200078e0a47 */
[----:B------:R-:W-:Y:S01]  /*2720*/  ISETP.GT.U32.AND P5, PT, R95, R89, PT ;  /* 0x000000595f00720c */ /* 0x000fe20003fa4070 */
[--C-:B------:R-:W-:Y:S01]  /*2730*/  @!P6 IMAD.IADD R87, R87, 0x1, -R95.reuse ;  /* 0x000000015757e824 */ /* 0x100fe200078e0a5f */
[----:B------:R-:W-:Y:S01]  /*2740*/  ISETP.GT.U32.AND P6, PT, R95, R99, PT ;  /* 0x000000635f00720c */ /* 0x000fe20003fc4070 */
[----:B------:R-:W-:Y:S02]  /*2750*/  @!P4 IMAD.IADD R75, R75, 0x1, -R95 ;  /* 0x000000014b4bc824 */ /* 0x000fe400078e0a5f */
[----:B------:R-:W-:-:S03]  /*2760*/  IMAD.MOV R36, RZ, RZ, -R36 ;  /* 0x000000ffff247224 */ /* 0x000fc600078e0a24 */
[C---:B------:R-:W-:Y:S01]  /*2770*/  ISETP.GT.U32.AND P4, PT, R95.reuse, R75, PT ;  /* 0x0000004b5f00720c */ /* 0x040fe20003f84070 */
[----:B------:R-:W-:Y:S01]  /*2780*/  IMAD R97, R95, R36, R40 ;  /* 0x000000245f617224 */ /* 0x000fe200078e0228 */
[----:B------:R-:W-:Y:S02]  /*2790*/  LOP3.LUT R40, R94, 0xd0, RZ, 0xfc, !PT ;  /* 0x000000d05e287812 */ /* 0x000fe400078efcff */
[----:B------:R-:W-:Y:S02]  /*27a0*/  ISETP.GE.AND P2, PT, R44, RZ, PT ;  /* 0x000000ff2c00720c */ /* 0x000fe40003f46270 */
[----:B------:R-:W-:Y:S02]  /*27b0*/  IABS R36, R40 ;  /* 0x0000002800247213 */ /* 0x000fe40000000000 */
[----:B------:R-:W-:Y:S01]  /*27c0*/  LOP3.LUT R42, R94, 0xd8, RZ, 0xfc, !PT ;  /* 0x000000d85e2a7812 */ /* 0x000fe200078efcff */
[--C-:B------:R-:W-:Y:S01]  /*27d0*/  @!P5 IMAD.IADD R89, R89, 0x1, -R95.reuse ;  /* 0x000000015959d824 */ /* 0x100fe200078e0a5f */
[----:B------:R-:W-:Y:S01]  /*27e0*/  ISETP.GE.AND P5, PT, R52, RZ, PT ;  /* 0x000000ff3400720c */ /* 0x000fe20003fa6270 */
[----:B------:R-:W-:Y:S01]  /*27f0*/  IMAD R91, R95, R91, R38 ;  /* 0x0000005b5f5b7224 */ /* 0x000fe200078e0226 */
[----:B------:R-:W-:Y:S01]  /*2800*/  IABS R38, R42 ;  /* 0x0000002a00267213 */ /* 0x000fe20000000000 */
[----:B------:R-:W-:-:S02]  /*2810*/  @!P6 IMAD.IADD R99, R99, 0x1, -R95 ;  /* 0x000000016363e824 */ /* 0x000fc400078e0a5f */
[----:B------:R-:W-:-:S03]  /*2820*/  IMAD.HI.U32 R34, R93, R36, RZ ;  /* 0x000000245d227227 */ /* 0x000fc600078e00ff */
[----:B------:R-:W-:Y:S01]  /*2830*/  ISETP.GT.U32.AND P6, PT, R95, R99, PT ;  /* 0x000000635f00720c */ /* 0x000fe20003fc4070 */
[----:B------:R-:W-:Y:S01]  /*2840*/  @!P3 IMAD.MOV R69, RZ, RZ, -R69 ;  /* 0x000000ffff45b224 */ /* 0x000fe200078e0a45 */
[----:B------:R-:W-:Y:S01]  /*2850*/  ISETP.GE.AND P3, PT, R50, RZ, PT ;  /* 0x000000ff3200720c */ /* 0x000fe20003f66270 */
[----:B------:R-:W-:Y:S01]  /*2860*/  @!P4 IMAD.IADD R75, R75, 0x1, -R95 ;  /* 0x000000014b4bc824 */ /* 0x000fe200078e0a5f */
[----:B------:R-:W-:Y:S01]  /*2870*/  ISETP.GT.U32.AND P4, PT, R95, R91, PT ;  /* 0x0000005b5f00720c */ /* 0x000fe20003f84070 */
[----:B------:R-:W-:Y:S02]  /*2880*/  IMAD.MOV R101, RZ, RZ, -R34 ;  /* 0x000000ffff657224 */ /* 0x000fe400078e0a22 */
[----:B------:R-:W-:-:S04]  /*2890*/  IMAD.HI.U32 R34, R93, R38, RZ ;  /* 0x000000265d227227 */ /* 0x000fc800078e00ff */
[----:B------:R-:W-:Y:S01]  /*28a0*/  @!P2 IMAD.MOV R75, RZ, RZ, -R75 ;  /* 0x000000ffff4ba224 */ /* 0x000fe200078e0a4b */
[C---:B------:R-:W-:Y:S01]  /*28b0*/  ISETP.GT.U32.AND P2, PT, R95.reuse, R97, PT ;  /* 0x000000615f00720c */ /* 0x040fe20003f44070 */
[C---:B------:R-:W-:Y:S02]  /*28c0*/  IMAD R101, R95.reuse, R101, R36 ;  /* 0x000000655f657224 */ /* 0x040fe400078e0224 */
[----:B------:R-:W-:Y:S02]  /*28d0*/  IMAD.MOV R34, RZ, RZ, -R34 ;  /* 0x000000ffff227224 */ /* 0x000fe400078e0a22 */
[----:B------:R-:W-:Y:S01]  /*28e0*/  @!P5 IMAD.MOV R89, RZ, RZ, -R89 ;  /* 0x000000ffff59d224 */ /* 0x000fe200078e0a59 */
[C---:B------:R-:W-:Y:S01]  /*28f0*/  ISETP.GT.U32.AND P5, PT, R95.reuse, R101, PT ;  /* 0x000000655f00720c */ /* 0x040fe20003fa4070 */
[----:B------:R-:W-:Y:S01]  /*2900*/  IMAD R103, R95, R34, R38 ;  /* 0x000000225f677224 */ /* 0x000fe200078e0226 */
[----:B------:R-:W-:Y:S01]  /*2910*/  LOP3.LUT R44, R94, 0xe0, RZ, 0xfc, !PT ;  /* 0x000000e05e2c7812 */ /* 0x000fe200078efcff */
[----:B------:R-:W-:-:S02]  /*2920*/  @!P6 IMAD.IADD R99, R99, 0x1, -R95 ;  /* 0x000000016363e824 */ /* 0x000fc400078e0a5f */
[----:B------:R-:W-:Y:S01]  /*2930*/  @!P3 IMAD.MOV R73, RZ, RZ, -R73 ;  /* 0x000000ffff49b224 */ /* 0x000fe200078e0a49 */
[----:B------:R-:W-:Y:S01]  /*2940*/  IABS R36, R44 ;  /* 0x0000002c00247213 */ /* 0x000fe20000000000 */
[--C-:B------:R-:W-:Y:S01]  /*2950*/  @!P4 IMAD.IADD R91, R91, 0x1, -R95.reuse ;  /* 0x000000015b5bc824 */ /* 0x100fe200078e0a5f */
[----:B------:R-:W-:Y:S02]  /*2960*/  ISETP.GT.U32.AND P6, PT, R95, R103, PT ;  /* 0x000000675f00720c */ /* 0x000fe40003fc4070 */
[----:B------:R-:W-:Y:S01]  /*2970*/  ISETP.GE.AND P3, PT, R46, RZ, PT ;  /* 0x000000ff2e00720c */ /* 0x000fe20003f66270 */
[----:B------:R-:W-:Y:S01]  /*2980*/  @!P2 IMAD.IADD R97, R97, 0x1, -R95 ;  /* 0x000000016161a824 */ /* 0x000fe200078e0a5f */
[----:B------:R-:W-:Y:S01]  /*2990*/  ISETP.GE.AND P4, PT, R48, RZ, PT ;  /* 0x000000ff3000720c */ /* 0x000fe20003f86270 */
[----:B------:R-:W-:Y:S01]  /*29a0*/  IMAD.HI.U32 R34, R93, R36, RZ ;  /* 0x000000245d227227 */ /* 0x000fe200078e00ff */
[----:B------:R-:W-:Y:S02]  /*29b0*/  ISETP.GT.U32.AND P2, PT, R95, R91, PT ;  /* 0x0000005b5f00720c */ /* 0x000fe40003f44070 */
[----:B------:R-:W-:-:S02]  /*29c0*/  LOP3.LUT R46, R94, 0xe8, RZ, 0xfc, !PT ;  /* 0x000000e85e2e7812 */ /* 0x000fc400078efcff */
[----:B------:R-:W-:Y:S01]  /*29d0*/  LOP3.LUT R48, R94, 0xf0, RZ, 0xfc, !PT ;  /* 0x000000f05e307812 */ /* 0x000fe200078efcff */
[--C-:B------:R-:W-:Y:S01]  /*29e0*/  @!P5 IMAD.IADD R101, R101, 0x1, -R95.reuse ;  /* 0x000000016565d824 */ /* 0x100fe200078e0a5f */
[----:B------:R-:W-:Y:S01]  /*29f0*/  IABS R38, R46 ;  /* 0x0000002e00267213 */ /* 0x000fe20000000000 */
[----:B------:R-:W-:Y:S01]  /*2a00*/  IMAD.MOV R34, RZ, RZ, -R34 ;  /* 0x000000ffff227224 */ /* 0x000fe200078e0a22 */
[----:B------:R-:W-:Y:S02]  /*2a10*/  ISETP.GE.AND P5, PT, R40, RZ, PT ;  /* 0x000000ff2800720c */ /* 0x000fe40003fa6270 */
[----:B------:R-:W-:Y:S01]  /*2a20*/  IABS R40, R48 ;  /* 0x0000003000287213 */ /* 0x000fe20000000000 */
[----:B------:R-:W-:Y:S02]  /*2a30*/  IMAD R107, R95, R34, R36 ;  /* 0x000000225f6b7224 */ /* 0x000fe400078e0224 */
[----:B------:R-:W-:Y:S01]  /*2a40*/  @!P6 IMAD.IADD R103, R103, 0x1, -R95 ;  /* 0x000000016767e824 */ /* 0x000fe200078e0a5f */
[C---:B------:R-:W-:Y:S01]  /*2a50*/  ISETP.GT.U32.AND P6, PT, R95.reuse, R101, PT ;  /* 0x000000655f00720c */ /* 0x040fe20003fc4070 */
[----:B------:R-:W-:Y:S01]  /*2a60*/  @!P3 IMAD.MOV R87, RZ, RZ, -R87 ;  /* 0x000000ffff57b224 */ /* 0x000fe200078e0a57 */
[----:B------:R-:W-:Y:S01]  /*2a70*/  ISETP.GT.U32.AND P3, PT, R95, R97, PT ;  /* 0x000000615f00720c */ /* 0x000fe20003f64070 */
[----:B------:R-:W-:-:S04]  /*2a80*/  IMAD.HI.U32 R34, R93, R38, RZ ;  /* 0x000000265d227227 */ /* 0x000fc800078e00ff */
[----:B------:R-:W-:Y:S02]  /*2a90*/  IMAD.MOV.U32 R36, RZ, RZ, R40 ;  /* 0x000000ffff247224 */ /* 0x000fe400078e0028 */
[----:B------:R-:W-:Y:S01]  /*2aa0*/  @!P2 IMAD.IADD R91, R91, 0x1, -R95 ;  /* 0x000000015b5ba824 */ /* 0x000fe200078e0a5f */
[----:B------:R-:W-:Y:S01]  /*2ab0*/  ISETP.GE.AND P2, PT, R54, RZ, PT ;  /* 0x000000ff3600720c */ /* 0x000fe20003f46270 */
[----:B------:R-:W-:Y:S02]  /*2ac0*/  IMAD.MOV R109, RZ, RZ, -R34 ;  /* 0x000000ffff6d7224 */ /* 0x000fe400078e0a22 */
[----:B------:R-:W-:-:S04]  /*2ad0*/  IMAD.HI.U32 R34, R93, R36, RZ ;  /* 0x000000245d227227 */ /* 0x000fc800078e00ff */
[----:B------:R-:W-:Y:S02]  /*2ae0*/  IMAD.MOV R34, RZ, RZ, -R34 ;  /* 0x000000ffff227224 */ /* 0x000fe400078e0a22 */
[--C-:B------:R-:W-:Y:S02]  /*2af0*/  @!P6 IMAD.IADD R101, R101, 0x1, -R95.reuse ;  /* 0x000000016565e824 */ /* 0x100fe400078e0a5f */
[----:B------:R-:W-:Y:S02]  /*2b00*/  IMAD R111, R95, R34, R36 ;  /* 0x000000225f6f7224 */ /* 0x000fe400078e0224 */
[----:B------:R-:W-:Y:S02]  /*2b10*/  @!P3 IMAD.IADD R97, R97, 0x1, -R95 ;  /* 0x000000016161b824 */ /* 0x000fe400078e0a5f */
[----:B------:R-:W-:Y:S01]  /*2b20*/  @!P5 IMAD.MOV R101, RZ, RZ, -R101 ;  /* 0x000000ffff65d224 */ /* 0x000fe200078e0a65 */
[----:B------:R-:W-:Y:S01]  /*2b30*/  ISETP.GT.U32.AND P5, PT, R95, R111, PT ;  /* 0x0000006f5f00720c */ /* 0x000fe20003fa4070 */
[----:B------:R-:W-:Y:S01]  /*2b40*/  @!P2 IMAD.MOV R97, RZ, RZ, -R97 ;  /* 0x000000ffff61a224 */ /* 0x000fe200078e0a61 */
[----:B------:R-:W-:-:S02]  /*2b50*/  LOP3.LUT R50, R94, 0xf8, RZ, 0xfc, !PT ;  /* 0x000000f85e327812 */ /* 0x000fc400078efcff */
[C---:B------:R-:W-:Y:S01]  /*2b60*/  ISETP.GT.U32.AND P2, PT, R95.reuse, R107, PT ;  /* 0x0000006b5f00720c */ /* 0x040fe20003f44070 */
[C---:B------:R-:W-:Y:S01]  /*2b70*/  IMAD R109, R95.reuse, R109, R38 ;  /* 0x0000006d5f6d7224 */ /* 0x040fe200078e0226 */
[----:B------:R-:W-:Y:S01]  /*2b80*/  IABS R38, R50 ;  /* 0x0000003200267213 */ /* 0x000fe20000000000 */
[----:B------:R-:W-:Y:S01]  /*2b90*/  @!P4 IMAD.MOV R91, RZ, RZ, -R91 ;  /* 0x000000ffff5bc224 */ /* 0x000fe200078e0a5b */
[----:B------:R-:W-:Y:S02]  /*2ba0*/  ISETP.GT.U32.AND P4, PT, R95, R103, PT ;  /* 0x000000675f00720c */ /* 0x000fe40003f84070 */
[----:B------:R-:W-:Y:S01]  /*2bb0*/  LOP3.LUT R40, R94, 0x100, RZ, 0xfc, !PT ;  /* 0x000001005e287812 */ /* 0x000fe200078efcff */
[----:B------:R-:W-:-:S03]  /*2bc0*/  IMAD.HI.U32 R34, R93, R38, RZ ;  /* 0x000000265d227227 */ /* 0x000fc600078e00ff */
[----:B------:R-:W-:Y:S01]  /*2bd0*/  IABS R36, R40 ;  /* 0x0000002800247213 */ /* 0x000fe20000000000 */
[--C-:B------:R-:W-:Y:S02]  /*2be0*/  @!P5 IMAD.IADD R111, R111, 0x1, -R95.reuse ;  /* 0x000000016f6fd824 */ /* 0x100fe400078e0a5f */
[----:B------:R-:W-:Y:S02]  /*2bf0*/  @!P2 IMAD.IADD R107, R107, 0x1, -R95 ;  /* 0x000000016b6ba824 */ /* 0x000fe400078e0a5f */
[----:B------:R-:W-:Y:S01]  /*2c00*/  IMAD.MOV R34, RZ, RZ, -R34 ;  /* 0x000000ffff227224 */ /* 0x000fe200078e0a22 */
[----:B------:R-:W-:Y:S02]  /*2c10*/  ISETP.GE.AND P3, PT, R56, RZ, PT ;  /* 0x000000ff3800720c */ /* 0x000fe40003f66270 */
[C---:B------:R-:W-:Y:S01]  /*2c20*/  ISETP.GT.U32.AND P5, PT, R95.reuse, R111, PT ;  /* 0x0000006f5f00720c */ /* 0x040fe20003fa4070 */
[C---:B------:R-:W-:Y:S01]  /*2c30*/  IMAD R113, R95.reuse, R34, R38 ;  /* 0x000000225f717224 */ /* 0x040fe200078e0226 */
[----:B------:R-:W-:Y:S01]  /*2c40*/  ISETP.GT.U32.AND P2, PT, R95, R107, PT ;  /* 0x0000006b5f00720c */ /* 0x000fe20003f44070 */
[----:B------:R-:W-:-:S04]  /*2c50*/  IMAD.HI.U32 R34, R93, R36, RZ ;  /* 0x000000245d227227 */ /* 0x000fc800078e00ff */
[----:B------:R-:W-:Y:S01]  /*2c60*/  @!P4 IMAD.IADD R103, R103, 0x1, -R95 ;  /* 0x000000016767c824 */ /* 0x000fe200078e0a5f */
[----:B------:R-:W-:Y:S01]  /*2c70*/  ISETP.GT.U32.AND P4, PT, R95, R109, PT ;  /* 0x0000006d5f00720c */ /* 0x000fe20003f84070 */
[----:B------:R-:W-:-:S04]  /*2c80*/  IMAD.MOV R115, RZ, RZ, -R34 ;  /* 0x000000ffff737224 */ /* 0x000fc800078e0a22 */
[----:B------:R-:W-:Y:S01]  /*2c90*/  IMAD R115, R95, R115, R36 ;  /* 0x000000735f737224 */ /* 0x000fe200078e0224 */
[----:B------:R-:W-:Y:S01]  /*2ca0*/  ISETP.GE.AND P6, PT, R44, RZ, PT ;  /* 0x000000ff2c00720c */ /* 0x000fe20003fc6270 */
[----:B------:R-:W-:Y:S01]  /*2cb0*/  @!P3 IMAD.MOV R99, RZ, RZ, -R99 ;  /* 0x000000ffff63b224 */ /* 0x000fe200078e0a63 */
[----:B------:R-:W-:Y:S01]  /*2cc0*/  ISETP.GE.AND P3, PT, R42, RZ, PT ;  /* 0x000000ff2a00720c */ /* 0x000fe20003f66270 */
[--C-:B------:R-:W-:Y:S01]  /*2cd0*/  @!P5 IMAD.IADD R111, R111, 0x1, -R95.reuse ;  /* 0x000000016f6fd824 */ /* 0x100fe200078e0a5f */
[----:B------:R-:W-:Y:S01]  /*2ce0*/  ISETP.GT.U32.AND P5, PT, R95, R115, PT ;  /* 0x000000735f00720c */ /* 0x000fe20003fa4070 */
[--C-:B------:R-:W-:Y:S01]  /*2cf0*/  @!P2 IMAD.IADD R107, R107, 0x1, -R95.reuse ;  /* 0x000000016b6ba824 */ /* 0x100fe200078e0a5f */
[----:B------:R-:W-:Y:S02]  /*2d00*/  LOP3.LUT R42, R94, 0x108, RZ, 0xfc, !PT ;  /* 0x000001085e2a7812 */ /* 0x000fe400078efcff */
[----:B------:R-:W-:Y:S01]  /*2d10*/  ISETP.GT.U32.AND P2, PT, R95, R113, PT ;  /* 0x000000715f00720c */ /* 0x000fe20003f44070 */
[----:B------:R-:W-:Y:S01]  /*2d20*/  @!P4 IMAD.IADD R109, R109, 0x1, -R95 ;  /* 0x000000016d6dc824 */ /* 0x000fe200078e0a5f */
[----:B------:R-:W-:-:S02]  /*2d30*/  IABS R38, R42 ;  /* 0x0000002a00267213 */ /* 0x000fc40000000000 */
[----:B------:R-:W-:Y:S02]  /*2d40*/  LOP3.LUT R44, R94, 0x110, RZ, 0xfc, !PT ;  /* 0x000001105e2c7812 */ /* 0x000fe400078efcff */
[----:B------:R-:W-:Y:S01]  /*2d50*/  ISETP.GT.U32.AND P4, PT, R95, R109, PT ;  /* 0x0000006d5f00720c */ /* 0x000fe20003f84070 */
[----:B------:R-:W-:Y:S01]  /*2d60*/  IMAD.HI.U32 R34, R93, R38, RZ ;  /* 0x000000265d227227 */ /* 0x000fe200078e00ff */
[----:B------:R-:W-:-:S03]  /*2d70*/  IABS R36, R44 ;  /* 0x0000002c00247213 */ /* 0x000fc60000000000 */
[----:B------:R-:W-:Y:S01]  /*2d80*/  @!P6 IMAD.MOV R107, RZ, RZ, -R107 ;  /* 0x000000ffff6be224 */ /* 0x000fe200078e0a6b */
[----:B------:R-:W-:Y:S01]  /*2d90*/  ISETP.GE.AND P6, PT, R48, RZ, PT ;  /* 0x000000ff3000720c */ /* 0x000fe20003fc6270 */
[--C-:B------:R-:W-:Y:S02]  /*2da0*/  @!P5 IMAD.IADD R115, R115, 0x1, -R95.reuse ;  /* 0x000000017373d824 */ /* 0x100fe400078e0a5f */
[----:B------:R-:W-:Y:S02]  /*2db0*/  @!P2 IMAD.IADD R113, R113, 0x1, -R95 ;  /* 0x000000017171a824 */ /* 0x000fe400078e0a5f */
[----:B------:R-:W-:Y:S01]  /*2dc0*/  IMAD.MOV R34, RZ, RZ, -R34 ;  /* 0x000000ffff227224 */ /* 0x000fe200078e0a22 */
[C---:B------:R-:W-:Y:S01]  /*2dd0*/  ISETP.GT.U32.AND P5, PT, R95.reuse, R115, PT ;  /* 0x000000735f00720c */ /* 0x040fe20003fa4070 */
[----:B------:R-:W-:Y:S01]  /*2de0*/  @!P3 IMAD.MOV R103, RZ, RZ, -R103 ;  /* 0x000000ffff67b224 */ /* 0x000fe200078e0a67 */
[----:B------:R-:W-:Y:S01]  /*2df0*/  ISETP.GE.AND P3, PT, R46, RZ, PT ;  /* 0x000000ff2e00720c */ /* 0x000fe20003f66270 */
[C---:B------:R-:W-:Y:S01]  /*2e00*/  IMAD R129, R95.reuse, R34, R38 ;  /* 0x000000225f817224 */ /* 0x040fe200078e0226 */
[----:B------:R-:W-:Y:S01]  /*2e10*/  ISETP.GT.U32.AND P2, PT, R95, R113, PT ;  /* 0x000000715f00720c */ /* 0x000fe20003f44070 */
[----:B------:R-:W-:-:S04]  /*2e20*/  IMAD.HI.U32 R34, R93, R36, RZ ;  /* 0x000000245d227227 */ /* 0x000fc800078e00ff */
[----:B------:R-:W-:Y:S01]  /*2e30*/  @!P4 IMAD.IADD R109, R109, 0x1, -R95 ;  /* 0x000000016d6dc824 */ /* 0x000fe200078e0a5f */
[----:B------:R-:W-:Y:S01]  /*2e40*/  ISETP.GE.AND P4, PT, R50, RZ, PT ;  /* 0x000000ff3200720c */ /* 0x000fe20003f86270 */
[----:B------:R-:W-:Y:S01]  /*2e50*/  IMAD.MOV R133, RZ, RZ, -R34 ;  /* 0x000000ffff857224 */ /* 0x000fe200078e0a22 */
[----:B------:R-:W-:Y:S01]  /*2e60*/  LOP3.LUT R46, R94, 0x118, RZ, 0xfc, !PT ;  /* 0x000001185e2e7812 */ /* 0x000fe200078efcff */
[----:B------:R-:W-:Y:S01]  /*2e70*/  @!P6 IMAD.MOV R111, RZ, RZ, -R111 ;  /* 0x000000ffff6fe224 */ /* 0x000fe200078e0a6f */
[----:B------:R-:W-:Y:S01]  /*2e80*/  ISETP.GE.AND P6, PT, R42, RZ, PT ;  /* 0x000000ff2a00720c */ /* 0x000fe20003fc6270 */
[----:B------:R-:W-:Y:S01]  /*2e90*/  IMAD R133, R95, R133, R36 ;  /* 0x000000855f857224 */ /* 0x000fe200078e0224 */
[----:B------:R-:W-:Y:S01]  /*2ea0*/  LOP3.LUT R42, R94, 0x120, RZ, 0xfc, !PT ;  /* 0x000001205e2a7812 */ /* 0x000fe200078efcff */
[----:B------:R-:W-:Y:S01]  /*2eb0*/  @!P3 IMAD.MOV R109, RZ, RZ, -R109 ;  /* 0x000000ffff6db224 */ /* 0x000fe200078e0a6d */
[----:B------:R-:W-:Y:S01]  /*2ec0*/  ISETP.GE.AND P3, PT, R40, RZ, PT ;  /* 0x000000ff2800720c */ /* 0x000fe20003f66270 */
[--C-:B------:R-:W-:Y:S01]  /*2ed0*/  @!P5 IMAD.IADD R115, R115, 0x1, -R95.reuse ;  /* 0x000000017373d824 */ /* 0x100fe200078e0a5f */
[----:B------:R-:W-:Y:S01]  /*2ee0*/  IABS R38, R46 ;  /* 0x0000002e00267213 */ /* 0x000fe20000000000 */
[----:B------:R-:W-:Y:S01]  /*2ef0*/  @!P2 IMAD.IADD R113, R113, 0x1, -R95 ;  /* 0x000000017171a824 */ /* 0x000fe200078e0a5f */
[----:B------:R-:W-:-:S02]  /*2f00*/  ISETP.GT.U32.AND P5, PT, R95, R133, PT ;  /* 0x000000855f00720c */ /* 0x000fc40003fa4070 */
[----:B------:R-:W-:Y:S01]  /*2f10*/  IABS R40, R42 ;  /* 0x0000002a00287213 */ /* 0x000fe20000000000 */
[----:B------:R-:W-:Y:S01]  /*2f20*/  @!P4 IMAD.MOV R113, RZ, RZ, -R113 ;  /* 0x000000ffff71c224 */ /* 0x000fe200078e0a71 */
[----:B------:R-:W-:Y:S01]  /*2f30*/  ISETP.GT.U32.AND P2, PT, R95, R129, PT ;  /* 0x000000815f00720c */ /* 0x000fe20003f44070 */
[C---:B------:R-:W-:Y:S01]  /*2f40*/  IMAD.HI.U32 R34, R93.reuse, R38, RZ ;  /* 0x000000265d227227 */ /* 0x040fe200078e00ff */
[----:B------:R-:W-:Y:S02]  /*2f50*/  ISETP.GE.AND P4, PT, R44, RZ, PT ;  /* 0x000000ff2c00720c */ /* 0x000fe40003f86270 */
[----:B------:R-:W-:Y:S01]  /*2f60*/  LOP3.LUT R44, R94, 0x128, RZ, 0xfc, !PT ;  /* 0x000001285e2c7812 */ /* 0x000fe200078efcff */
[----:B------:R-:W-:Y:S02]  /*2f70*/  IMAD.MOV.U32 R36, RZ, RZ, R40 ;  /* 0x000000ffff247224 */ /* 0x000fe400078e0028 */
[----:B------:R-:W-:Y:S01]  /*2f80*/  IMAD.MOV R137, RZ, RZ, -R34 ;  /* 0x000000ffff897224 */ /* 0x000fe200078e0a22 */
[----:B------:R-:W-:Y:S01]  /*2f90*/  IABS R40, R44 ;  /* 0x0000002c00287213 */ /* 0x000fe20000000000 */
[----:B------:R-:W-:-:S04]  /*2fa0*/  IMAD.HI.U32 R34, R93, R36, RZ ;  /* 0x000000245d227227 */ /* 0x000fc800078e00ff */
[--C-:B------:R-:W-:Y:S02]  /*2fb0*/  @!P5 IMAD.IADD R133, R133, 0x1, -R95.reuse ;  /* 0x000000018585d824 */ /* 0x100fe400078e0a5f */
[C---:B------:R-:W-:Y:S02]  /*2fc0*/  IMAD R137, R95.reuse, R137, R38 ;  /* 0x000000895f897224 */ /* 0x040fe400078e0226 */
[----:B------:R-:W-:Y:S02]  /*2fd0*/  IMAD.MOV R34, RZ, RZ, -R34 ;  /* 0x000000ffff227224 */ /* 0x000fe400078e0a22 */
[----:B------:R-:W-:Y:S01]  /*2fe0*/  IMAD.MOV.U32 R38, RZ, RZ, R40 ;  /* 0x000000ffff267224 */ /* 0x000fe200078e0028 */
[----:B------:R-:W-:Y:S01]  /*2ff0*/  ISETP.GT.U32.AND P5, PT, R95, R133, PT ;  /* 0x000000855f00720c */ /* 0x000fe20003fa4070 */
[----:B------:R-:W-:Y:S02]  /*3000*/  @!P2 IMAD.IADD R129, R129, 0x1, -R95 ;  /* 0x000000018181a824 */ /* 0x000fe400078e0a5f */
[----:B------:R-:W-:-:S02]  /*3010*/  IMAD R141, R95, R34, R36 ;  /* 0x000000225f8d7224 */ /* 0x000fc400078e0224 */
[----:B------:R-:W-:Y:S01]  /*3020*/  IMAD.HI.U32 R34, R93, R38, RZ ;  /* 0x000000265d227227 */ /* 0x000fe200078e00ff */
[----:B------:R-:W-:-:S03]  /*3030*/  ISETP.GT.U32.AND P2, PT, R95, R129, PT ;  /* 0x000000815f00720c */ /* 0x000fc60003f44070 */
[----:B------:R-:W-:Y:S01]  /*3040*/  @!P3 IMAD.MOV R115, RZ, RZ, -R115 ;  /* 0x000000ffff73b224 */ /* 0x000fe200078e0a73 */
[----:B------:R-:W-:Y:S01]  /*3050*/  ISETP.GT.U32.AND P3, PT, R95, R137, PT ;  /* 0x000000895f00720c */ /* 0x000fe20003f64070 */
[----:B------:R-:W-:Y:S01]  /*3060*/  IMAD.MOV R145, RZ, RZ, -R34 ;  /* 0x000000ffff917224 */ /* 0x000fe200078e0a22 */
[----:B------:R-:W-:-:S03]  /*3070*/  LOP3.LUT R48, R94, 0x130, RZ, 0xfc, !PT ;  /* 0x000001305e307812 */ /* 0x000fc600078efcff */
[----:B------:R-:W-:Y:S01]  /*3080*/  IMAD R145, R95, R145, R38 ;  /* 0x000000915f917224 */ /* 0x000fe200078e0226 */
[----:B------:R-:W-:Y:S01]  /*3090*/  IABS R36, R48 ;  /* 0x0000003000247213 */ /* 0x000fe20000000000 */
[----:B------:R-:W-:-:S03]  /*30a0*/  @!P5 IMAD.IADD R133, R133, 0x1, -R95 ;  /* 0x000000018585d824 */ /* 0x000fc600078e0a5f */
[----:B------:R-:W-:Y:S01]  /*30b0*/  ISETP.GT.U32.AND P5, PT, R95, R145, PT ;  /* 0x000000915f00720c */ /* 0x000fe20003fa4070 */
[--C-:B------:R-:W-:Y:S01]  /*30c0*/  @!P2 IMAD.IADD R129, R129, 0x1, -R95.reuse ;  /* 0x000000018181a824 */ /* 0x100fe200078e0a5f */
[----:B------:R-:W-:Y:S01]  /*30d0*/  ISETP.GE.AND P2, PT, R46, RZ, PT ;  /* 0x000000ff2e00720c */ /* 0x000fe20003f46270 */
[----:B------:R-:W-:Y:S01]  /*30e0*/  @!P3 IMAD.IADD R137, R137, 0x1, -R95 ;  /* 0x000000018989b824 */ /* 0x000fe200078e0a5f */
[C---:B------:R-:W-:Y:S01]  /*30f0*/  LOP3.LUT R46, R94.reuse, 0x138, RZ, 0xfc, !PT ;  /* 0x000001385e2e7812 */ /* 0x040fe200078efcff */
[----:B------:R-:W-:Y:S01]  /*3100*/  IMAD.HI.U32 R34, R93, R36, RZ ;  /* 0x000000245d227227 */ /* 0x000fe200078e00ff */
[----:B------:R-:W-:Y:S02]  /*3110*/  LOP3.LUT R50, R94, 0x140, RZ, 0xfc, !PT ;  /* 0x000001405e327812 */ /* 0x000fe400078efcff */
[----:B------:R-:W-:Y:S01]  /*3120*/  IABS R38, R46 ;  /* 0x0000002e00267213 */ /* 0x000fe20000000000 */
[----:B------:R-:W-:Y:S01]  /*3130*/  @!P6 IMAD.MOV R129, RZ, RZ, -R129 ;  /* 0x000000ffff81e224 */ /* 0x000fe200078e0a81 */
[C---:B------:R-:W-:Y:S01]  /*3140*/  ISETP.GT.U32.AND P6, PT, R95.reuse, R141, PT ;  /* 0x0000008d5f00720c */ /* 0x040fe20003fc4070 */
[----:B------:R-:W-:Y:S01]  /*3150*/  IMAD.MOV R34, RZ, RZ, -R34 ;  /* 0x000000ffff227224 */ /* 0x000fe200078e0a22 */
[----:B------:R-:W-:-:S02]  /*3160*/  ISETP.GT.U32.AND P3, PT, R95, R137, PT ;  /* 0x000000895f00720c */ /* 0x000fc40003f64070 */
[----:B------:R-:W-:Y:S01]  /*3170*/  IABS R40, R50 ;  /* 0x0000003200287213 */ /* 0x000fe20000000000 */
[----:B------:R-:W-:Y:S02]  /*3180*/  IMAD R149, R95, R34, R36 ;  /* 0x000000225f957224 */ /* 0x000fe400078e0224 */
[----:B------:R-:W-:Y:S02]  /*3190*/  @!P5 IMAD.IADD R145, R145, 0x1, -R95 ;  /* 0x000000019191d824 */ /* 0x000fe400078e0a5f */
[----:B------:R-:W-:-:S04]  /*31a0*/  IMAD.HI.U32 R34, R93, R38, RZ ;  /* 0x000000265d227227 */ /* 0x000fc800078e00ff */
[----:B------:R-:W-:Y:S01]  /*31b0*/  IMAD.MOV.U32 R36, RZ, RZ, R40 ;  /* 0x000000ffff247224 */ /* 0x000fe200078e0028 */
[----:B------:R-:W-:Y:S01]  /*31c0*/  ISETP.GT.U32.AND P5, PT, R95, R145, PT ;  /* 0x000000915f00720c */ /* 0x000fe20003fa4070 */
[----:B------:R-:W-:Y:S02]  /*31d0*/  IMAD.MOV R151, RZ, RZ, -R34 ;  /* 0x000000ffff977224 */ /* 0x000fe400078e0a22 */
[----:B------:R-:W-:-:S04]  /*31e0*/  IMAD.HI.U32 R34, R93, R36, RZ ;  /* 0x000000245d227227 */ /* 0x000fc800078e00ff */
[--C-:B------:R-:W-:Y:S02]  /*31f0*/  @!P6 IMAD.IADD R141, R141, 0x1, -R95.reuse ;  /* 0x000000018d8de824 */ /* 0x100fe400078e0a5f */
[----:B------:R-:W-:Y:S01]  /*3200*/  @!P3 IMAD.IADD R137, R137, 0x1, -R95 ;  /* 0x000000018989b824 */ /* 0x000fe200078e0a5f */
[C---:B------:R-:W-:Y:S01]  /*3210*/  ISETP.GT.U32.AND P3, PT, R95.reuse, R149, PT ;  /* 0x000000955f00720c */ /* 0x040fe20003f64070 */
[----:B------:R-:W-:Y:S01]  /*3220*/  IMAD.MOV R34, RZ, RZ, -R34 ;  /* 0x000000ffff227224 */ /* 0x000fe200078e0a22 */
[----:B------:R-:W-:-:S03]  /*3230*/  ISETP.GT.U32.AND P6, PT, R95, R141, PT ;  /* 0x0000008d5f00720c */ /* 0x000fc60003fc4070 */
[----:B------:R-:W-:Y:S01]  /*3240*/  IMAD R153, R95, R34, R36 ;  /* 0x000000225f997224 */ /* 0x000fe200078e0224 */
[----:B------:R-:W-:Y:S01]  /*3250*/  LOP3.LUT R52, R94, 0x148, RZ, 0xfc, !PT ;  /* 0x000001485e347812 */ /* 0x000fe200078efcff */
[----:B------:R-:W-:Y:S01]  /*3260*/  @!P4 IMAD.MOV R133, RZ, RZ, -R133 ;  /* 0x000000ffff85c224 */ /* 0x000fe200078e0a85 */
[----:B------:R-:W-:Y:S01]  /*3270*/  ISETP.GE.AND P4, PT, R42, RZ, PT ;  /* 0x000000ff2a00720c */ /* 0x000fe20003f86270 */
[--C-:B------:R-:W-:Y:S01]  /*3280*/  @!P5 IMAD.IADD R145, R145, 0x1, -R95.reuse ;  /* 0x000000019191d824 */ /* 0x100fe200078e0a5f */
[C---:B------:R-:W-:Y:S01]  /*3290*/  ISETP.GT.U32.AND P5, PT, R95.reuse, R153, PT ;  /* 0x000000995f00720c */ /* 0x040fe20003fa4070 */
[----:B------:R-:W-:Y:S01]  /*32a0*/  IMAD R151, R95, R151, R38 ;  /* 0x000000975f977224 */ /* 0x000fe200078e0226 */
[----:B------:R-:W-:Y:S01]  /*32b0*/  IABS R38, R52 ;  /* 0x0000003400267213 */ /* 0x000fe20000000000 */
[----:B------:R-:W-:-:S04]  /*32c0*/  @!P3 IMAD.IADD R149, R149, 0x1, -R95 ;  /* 0x000000019595b824 */ /* 0x000fc800078e0a5f */
[----:B------:R-:W-:Y:S01]  /*32d0*/  IMAD.MOV.U32 R36, RZ, RZ, R38 ;  /* 0x000000ffff247224 */ /* 0x000fe200078e0026 */
[----:B------:R-:W-:Y:S01]  /*32e0*/  LOP3.LUT R42, R94, 0x150, RZ, 0xfc, !PT ;  /* 0x000001505e2a7812 */ /* 0x000fe200078efcff */
[----:B------:R-:W-:Y:S02]  /*32f0*/  @!P6 IMAD.IADD R141, R141, 0x1, -R95 ;  /* 0x000000018d8de824 */ /* 0x000fe400078e0a5f */
[----:B------:R-:W-:Y:S01]  /*3300*/  @!P2 IMAD.MOV R137, RZ, RZ, -R137 ;  /* 0x000000ffff89a224 */ /* 0x000fe200078e0a89 */
[----:B------:R-:W-:Y:S01]  /*3310*/  ISETP.GT.U32.AND P2, PT, R95, R149, PT ;  /* 0x000000955f00720c */ /* 0x000fe20003f44070 */
[----:B------:R-:W-:Y:S01]  /*3320*/  IMAD.HI.U32 R34, R93, R36, RZ ;  /* 0x000000245d227227 */ /* 0x000fe200078e00ff */
[----:B------:R-:W-:-:S03]  /*3330*/  IABS R38, R42 ;  /* 0x0000002a00267213 */ /* 0x000fc60000000000 */
[----:B------:R-:W-:Y:S01]  /*3340*/  @!P4 IMAD.MOV R141, RZ, RZ, -R141 ;  /* 0x000000ffff8dc224 */ /* 0x000fe200078e0a8d */
[----:B------:R-:W-:Y:S01]  /*3350*/  ISETP.GE.AND P4, PT, R48, RZ, PT ;  /* 0x000000ff3000720c */ /* 0x000fe20003f86270 */
[----:B------:R-:W-:Y:S02]  /*3360*/  @!P5 IMAD.IADD R153, R153, 0x1, -R95 ;  /* 0x000000019999d824 */ /* 0x000fe400078e0a5f */
[----:B------:R-:W-:Y:S01]  /*3370*/  IMAD.MOV R34, RZ, RZ, -R34 ;  /* 0x000000ffff227224 */ /* 0x000fe200078e0a22 */
[C---:B------:R-:W-:Y:S02]  /*3380*/  ISETP.GT.U32.AND P6, PT, R95.reuse, R151, PT ;  /* 0x000000975f00720c */ /* 0x040fe40003fc4070 */
[C---:B------:R-:W-:Y:S01]  /*3390*/  ISETP.GT.U32.AND P5, PT, R95.reuse, R153, PT ;  /* 0x000000995f00720c */ /* 0x040fe20003fa4070 */
[----:B------:R-:W-:Y:S02]  /*33a0*/  IMAD R155, R95, R34, R36 ;  /* 0x000000225f9b7224 */ /* 0x000fe400078e0224 */
[----:B------:R-:W-:-:S04]  /*33b0*/  IMAD.HI.U32 R34, R93, R38, RZ ;  /* 0x000000265d227227 */ /* 0x000fc800078e00ff */
[----:B------:R-:W-:Y:S02]  /*33c0*/  @!P2 IMAD.IADD R149, R149, 0x1, -R95 ;  /* 0x000000019595a824 */ /* 0x000fe400078e0a5f */
[----:B------:R-:W-:Y:S02]  /*33d0*/  IMAD.MOV R34, RZ, RZ, -R34 ;  /* 0x000000ffff227224 */ /* 0x000fe400078e0a22 */
[----:B------:R-:W-:Y:S01]  /*33e0*/  @!P4 IMAD.MOV R149, RZ, RZ, -R149 ;  /* 0x000000ffff95c224 */ /* 0x000fe200078e0a95 */
[C---:B------:R-:W-:Y:S01]  /*33f0*/  ISETP.GT.U32.AND P4, PT, R95.reuse, R155, PT ;  /* 0x0000009b5f00720c */ /* 0x040fe20003f84070 */
[----:B------:R-:W-:Y:S01]  /*3400*/  IMAD R157, R95, R34, R38 ;  /* 0x000000225f9d7224 */ /* 0x000fe200078e0226 */
[----:B------:R-:W-:Y:S01]  /*3410*/  ISETP.GE.AND P3, PT, R44, RZ, PT ;  /* 0x000000ff2c00720c */ /* 0x000fe20003f66270 */
[--C-:B------:R-:W-:Y:S02]  /*3420*/  @!P5 IMAD.IADD R153, R153, 0x1, -R95.reuse ;  /* 0x000000019999d824 */ /* 0x100fe400078e0a5f */
[----:B------:R-:W-:Y:S01]  /*3430*/  @!P6 IMAD.IADD R151, R151, 0x1, -R95 ;  /* 0x000000019797e824 */ /* 0x000fe200078e0a5f */
[----:B------:R-:W-:-:S02]  /*3440*/  ISETP.GT.U32.AND P5, PT, R95, R157, PT ;  /* 0x0000009d5f00720c */ /* 0x000fc40003fa4070 */
[----:B------:R-:W-:Y:S02]  /*3450*/  ISETP.GE.AND P2, PT, R46, RZ, PT ;  /* 0x000000ff2e00720c */ /* 0x000fe40003f46270 */
[----:B------:R-:W-:Y:S02]  /*3460*/  ISETP.GT.U32.AND P6, PT, R95, R151, PT ;  /* 0x000000975f00720c */ /* 0x000fe40003fc4070 */
[C---:B------:R-:W-:Y:S02]  /*3470*/  LOP3.LUT R46, R94.reuse, 0x158, RZ, 0xfc, !PT ;  /* 0x000001585e2e7812 */ /* 0x040fe400078efcff */
[----:B------:R-:W-:Y:S01]  /*3480*/  LOP3.LUT R48, R94, 0x160, RZ, 0xfc, !PT ;  /* 0x000001605e307812 */ /* 0x000fe200078efcff */
[----:B------:R-:W-:Y:S01]  /*3490*/  @!P4 IMAD.IADD R155, R155, 0x1, -R95 ;  /* 0x000000019b9bc824 */ /* 0x000fe200078e0a5f */
[----:B------:R-:W-:Y:S02]  /*34a0*/  IABS R38, R46 ;  /* 0x0000002e00267213 */ /* 0x000fe40000000000 */
[----:B------:R-:W-:Y:S01]  /*34b0*/  IABS R40, R48 ;  /* 0x0000003000287213 */ /* 0x000fe20000000000 */
[----:B------:R-:W-:Y:S01]  /*34c0*/  @!P3 IMAD.MOV R145, RZ, RZ, -R145 ;  /* 0x000000ffff91b224 */ /* 0x000fe200078e0a91 */
[----:B------:R-:W-:Y:S01]  /*34d0*/  ISETP.GE.AND P3, PT, R50, RZ, PT ;  /* 0x000000ff3200720c */ /* 0x000fe20003f66270 */
[----:B------:R-:W-:Y:S01]  /*34e0*/  @!P5 IMAD.IADD R157, R157, 0x1, -R95 ;  /* 0x000000019d9dd824 */ /* 0x000fe200078e0a5f */
[----:B------:R-:W-:Y:S01]  /*34f0*/  ISETP.GT.U32.AND P5, PT, R95, R155, PT ;  /* 0x0000009b5f00720c */ /* 0x000fe20003fa4070 */
[----:B------:R-:W-:Y:S01]  /*3500*/  IMAD.HI.U32 R34, R93, R38, RZ ;  /* 0x000000265d227227 */ /* 0x000fe200078e00ff */
[----:B------:R-:W-:-:S03]  /*3510*/  LOP3.LUT R50, R94, 0x168, RZ, 0xfc, !PT ;  /* 0x000001685e327812 */ /* 0x000fc600078efcff */
[----:B------:R-:W-:Y:S01]  /*3520*/  IMAD.HI.U32 R36, R93, R40, RZ ;  /* 0x000000285d247227 */ /* 0x000fe200078e00ff */
[----:B------:R-:W-:-:S03]  /*3530*/  ISETP.GE.AND P4, PT, R42, RZ, PT ;  /* 0x000000ff2a00720c */ /* 0x000fc60003f86270 */
[----:B------:R-:W-:Y:S01]  /*3540*/  @!P6 IMAD.IADD R151, R151, 0x1, -R95 ;  /* 0x000000019797e824 */ /* 0x000fe200078e0a5f */
[----:B------:R-:W-:Y:S01]  /*3550*/  IABS R42, R50 ;  /* 0x00000032002a7213 */ /* 0x000fe20000000000 */
[----:B------:R-:W-:Y:S02]  /*3560*/  IMAD.MOV R34, RZ, RZ, -R34 ;  /* 0x000000ffff227224 */ /* 0x000fe400078e0a22 */
[----:B------:R-:W-:Y:S01]  /*3570*/  IMAD.MOV R161, RZ, RZ, -R36 ;  /* 0x000000ffffa17224 */ /* 0x000fe200078e0a24 */
[----:B------:R-:W-:Y:S01]  /*3580*/  ISETP.GE.AND P6, PT, R52, RZ, PT ;  /* 0x000000ff3400720c */ /* 0x000fe20003fc6270 */
[----:B------:R-:W-:Y:S01]  /*3590*/  @!P2 IMAD.MOV R151, RZ, RZ, -R151 ;  /* 0x000000ffff97a224 */ /* 0x000fe200078e0a97 */
[C---:B------:R-:W-:Y:S01]  /*35a0*/  ISETP.GT.U32.AND P2, PT, R95.reuse, R157, PT ;  /* 0x0000009d5f00720c */ /* 0x040fe20003f44070 */
[C---:B------:R-:W-:Y:S01]  /*35b0*/  IMAD R159, R95.reuse, R34, R38 ;  /* 0x000000225f9f7224 */ /* 0x040fe200078e0226 */
[----:B------:R-:W-:Y:S01]  /*35c0*/  LOP3.LUT R52, R94, 0x170, RZ, 0xfc, !PT ;  /* 0x000001705e347812 */ /* 0x000fe200078efcff */
[----:B------:R-:W-:-:S02]  /*35d0*/  IMAD R161, R95, R161, R40 ;  /* 0x000000a15fa17224 */ /* 0x000fc400078e0228 */
[----:B------:R-:W-:Y:S01]  /*35e0*/  IMAD.HI.U32 R34, R93, R42, RZ ;  /* 0x0000002a5d227227 */ /* 0x000fe200078e00ff */
[----:B------:R-:W-:-:S03]  /*35f0*/  IABS R44, R52 ;  /* 0x00000034002c7213 */ /* 0x000fc60000000000 */
[----:B------:R-:W-:Y:S01]  /*3600*/  @!P3 IMAD.MOV R153, RZ, RZ, -R153 ;  /* 0x000000ffff99b224 */ /* 0x000fe200078e0a99 */
[----:B------:R-:W-:Y:S01]  /*3610*/  ISETP.GT.U32.AND P3, PT, R95, R159, PT ;  /* 0x0000009f5f00720c */ /* 0x000fe20003f64070 */
[----:B------:R-:W-:Y:S01]  /*3620*/  @!P5 IMAD.IADD R155, R155, 0x1, -R95 ;  /* 0x000000019b9bd824 */ /* 0x000fe200078e0a5f */
[----:B------:R-:W-:Y:S01]  /*3630*/  ISETP.GT.U32.AND P5, PT, R95, R161, PT ;  /* 0x000000a15f00720c */ /* 0x000fe20003fa4070 */
[----:B------:R-:W-:Y:S02]  /*3640*/  IMAD.MOV R34, RZ, RZ, -R34 ;  /* 0x000000ffff227224 */ /* 0x000fe400078e0a22 */
[----:B------:R-:W-:-:S04]  /*3650*/  IMAD.HI.U32 R36, R93, R44, RZ ;  /* 0x0000002c5d247227 */ /* 0x000fc800078e00ff */
[----:B------:R-:W-:Y:S02]  /*3660*/  IMAD R163, R95, R34, R42 ;  /* 0x000000225fa37224 */ /* 0x000fe400078e022a */
[----:B------:R-:W-:Y:S01]  /*3670*/  @!P2 IMAD.IADD R157, R157, 0x1, -R95 ;  /* 0x000000019d9da824 */ /* 0x000fe200078e0a5f */
[----:B------:R-:W-:Y:S01]  /*3680*/  ISETP.GE.AND P2, PT, R46, RZ, PT ;  /* 0x000000ff2e00720c */ /* 0x000fe20003f46270 */
[----:B------:R-:W-:Y:S01]  /*3690*/  IMAD.MOV R36, RZ, RZ, -R36 ;  /* 0x000000ffff247224 */ /* 0x000fe200078e0a24 */
[----:B------:R-:W-:Y:S01]  /*36a0*/  LOP3.LUT R46, R94, 0x178, RZ, 0xfc, !PT ;  /* 0x000001785e2e7812 */ /* 0x000fe200078efcff */
[----:B------:R-:W-:Y:S01]  /*36b0*/  @!P6 IMAD.MOV R155, RZ, RZ, -R155 ;  /* 0x000000ffff9be224 */ /* 0x000fe200078e0a9b */
[C---:B------:R-:W-:Y:S01]  /*36c0*/  ISETP.GT.U32.AND P6, PT, R95.reuse, R163, PT ;  /* 0x000000a35f00720c */ /* 0x040fe20003fc4070 */
[----:B------:R-:W-:Y:S01]  /*36d0*/  IMAD R165, R95, R36, R44 ;  /* 0x000000245fa57224 */ /* 0x000fe200078e022c */
[----:B------:R-:W-:Y:S01]  /*36e0*/  IABS R36, R46 ;  /* 0x0000002e00247213 */ /* 0x000fe20000000000 */
[----:B------:R-:W-:-:S02]  /*36f0*/  @!P3 IMAD.IADD R159, R159, 0x1, -R95 ;  /* 0x000000019f9fb824 */ /* 0x000fc400078e0a5f */
[----:B------:R-:W-:Y:S01]  /*3700*/  @!P5 IMAD.IADD R161, R161, 0x1, -R95 ;  /* 0x00000001a1a1d824 */ /* 0x000fe200078e0a5f */
[----:B------:R-:W-:Y:S01]  /*3710*/  LOP3.LUT R44, R94, 0x180, RZ, 0xfc, !PT ;  /* 0x000001805e2c7812 */ /* 0x000fe200078efcff */
[----:B------:R-:W-:Y:S01]  /*3720*/  IMAD.HI.U32 R34, R93, R36, RZ ;  /* 0x000000245d227227 */ /* 0x000fe200078e00ff */
[C---:B------:R-:W-:Y:S02]  /*3730*/  ISETP.GT.U32.AND P3, PT, R95.reuse, R159, PT ;  /* 0x0000009f5f00720c */ /* 0x040fe40003f64070 */
[C---:B------:R-:W-:Y:S01]  /*3740*/  ISETP.GT.U32.AND P5, PT, R95.reuse, R161, PT ;  /* 0x000000a15f00720c */ /* 0x040fe20003fa4070 */
[----:B------:R-:W-:Y:S01]  /*3750*/  IMAD.MOV R34, RZ, RZ, -R34 ;  /* 0x000000ffff227224 */ /* 0x000fe200078e0a22 */
[----:B------:R-:W-:Y:S01]  /*3760*/  IABS R38, R44 ;  /* 0x0000002c00267213 */ /* 0x000fe20000000000 */
[----:B------:R-:W-:Y:S01]  /*3770*/  @!P4 IMAD.MOV R157, RZ, RZ, -R157 ;  /* 0x000000ffff9dc224 */ /* 0x000fe200078e0a9d */
[----:B------:R-:W-:Y:S01]  /*3780*/  ISETP.GT.U32.AND P4, PT, R95, R165, PT ;  /* 0x000000a55f00720c */ /* 0x000fe20003f84070 */
[----:B------:R-:W-:-:S02]  /*3790*/  @!P6 IMAD.IADD R163, R163, 0x1, -R95 ;  /* 0x00000001a3a3e824 */ /* 0x000fc400078e0a5f */
[----:B------:R-:W-:Y:S02]  /*37a0*/  IMAD R167, R95, R34, R36 ;  /* 0x000000225fa77224 */ /* 0x000fe400078e0224 */
[----:B------:R-:W-:Y:S01]  /*37b0*/  IMAD.HI.U32 R34, R93, R38, RZ ;  /* 0x000000265d227227 */ /* 0x000fe200078e00ff */
[----:B------:R-:W-:-:S03]  /*37c0*/  ISETP.GT.U32.AND P6, PT, R95, R163, PT ;  /* 0x000000a35f00720c */ /* 0x000fc60003fc4070 */
[--C-:B------:R-:W-:Y:S01]  /*37d0*/  @!P3 IMAD.IADD R159, R159, 0x1, -R95.reuse ;  /* 0x000000019f9fb824 */ /* 0x100fe200078e0a5f */
[----:B------:R-:W-:Y:S01]  /*37e0*/  ISETP.GE.AND P3, PT, R48, RZ, PT ;  /* 0x000000ff3000720c */ /* 0x000fe20003f66270 */
[--C-:B------:R-:W-:Y:S01]  /*37f0*/  @!P5 IMAD.IADD R161, R161, 0x1, -R95.reuse ;  /* 0x00000001a1a1d824 */ /* 0x100fe200078e0a5f */
[----:B------:R-:W-:Y:S01]  /*3800*/  ISETP.GT.U32.AND P5, PT, R95, R167, PT ;  /* 0x000000a75f00720c */ /* 0x000fe20003fa4070 */
[----:B------:R-:W-:Y:S01]  /*3810*/  IMAD.MOV R34, RZ, RZ, -R34 ;  /* 0x000000ffff227224 */ /* 0x000fe200078e0a22 */
[C---:B------:R-:W-:Y:S01]  /*3820*/  LOP3.LUT R54, R94.reuse, 0x188, RZ, 0xfc, !PT ;  /* 0x000001885e367812 */ /* 0x040fe200078efcff */
[----:B------:R-:W-:Y:S01]  /*3830*/  @!P4 IMAD.IADD R165, R165, 0x1, -R95 ;  /* 0x00000001a5a5c824 */ /* 0x000fe200078e0a5f */
[----:B------:R-:W-:Y:S01]  /*3840*/  LOP3.LUT R48, R94, 0x190, RZ, 0xfc, !PT ;  /* 0x000001905e307812 */ /* 0x000fe200078efcff */
[----:B------:R-:W-:Y:S01]  /*3850*/  IMAD R169, R95, R34, R38 ;  /* 0x000000225fa97224 */ /* 0x000fe200078e0226 */
[----:B------:R-:W-:Y:S01]  /*3860*/  IABS R40, R54 ;  /* 0x0000003600287213 */ /* 0x000fe20000000000 */
[----:B------:R-:W-:Y:S01]  /*3870*/  @!P2 IMAD.MOV R159, RZ, RZ, -R159 ;  /* 0x000000ffff9fa224 */ /* 0x000fe200078e0a9f */
[----:B------:R-:W-:Y:S01]  /*3880*/  IABS R42, R48 ;  /* 0x00000030002a7213 */ /* 0x000fe20000000000 */
[----:B------:R-:W-:Y:S01]  /*3890*/  @!P6 IMAD.IADD R163, R163, 0x1, -R95 ;  /* 0x00000001a3a3e824 */ /* 0x000fe200078e0a5f */
[----:B------:R-:W-:-:S02]  /*38a0*/  ISETP.GT.U32.AND P2, PT, R95, R165, PT ;  /* 0x000000a55f00720c */ /* 0x000fc40003f44070 */
[----:B------:R-:W-:Y:S01]  /*38b0*/  ISETP.GT.U32.AND P6, PT, R95, R169, PT ;  /* 0x000000a95f00720c */ /* 0x000fe20003fc4070 */
[----:B------:R-:W-:Y:S02]  /*38c0*/  @!P5 IMAD.IADD R167, R167, 0x1, -R95 ;  /* 0x00000001a7a7d824 */ /* 0x000fe400078e0a5f */
[----:B------:R-:W-:Y:S01]  /*38d0*/  @!P3 IMAD.MOV R161, RZ, RZ, -R161 ;  /* 0x000000ffffa1b224 */ /* 0x000fe200078e0aa1 */
[----:B------:R-:W-:Y:S01]  /*38e0*/  ISETP.GE.AND P3, PT, R52, RZ, PT ;  /* 0x000000ff3400720c */ /* 0x000fe20003f66270 */
[----:B------:R-:W-:Y:S01]  /*38f0*/  IMAD.HI.U32 R36, R93, R40, RZ ;  /* 0x000000285d247227 */ /* 0x000fe200078e00ff */
[----:B------:R-:W-:-:S03]  /*3900*/  ISETP.GT.U32.AND P5, PT, R95, R167, PT ;  /* 0x000000a75f00720c */ /* 0x000fc60003fa4070 */
[----:B------:R-:W-:Y:S01]  /*3910*/  IMAD.MOV.U32 R38, RZ, RZ, R42 ;  /* 0x000000ffff267224 */ /* 0x000fe200078e002a */
[----:B------:R-:W-:Y:S01]  /*3920*/  ISETP.GE.AND P4, PT, R50, RZ, PT ;  /* 0x000000ff3200720c */ /* 0x000fe20003f86270 */
[----:B------:R-:W-:Y:S01]  /*3930*/  IMAD.MOV R36, RZ, RZ, -R36 ;  /* 0x000000ffff247224 */ /* 0x000fe200078e0a24 */
[----:B------:R-:W-:Y:S01]  /*3940*/  LOP3.LUT R50, R94, 0x198, RZ, 0xfc, !PT ;  /* 0x000001985e327812 */ /* 0x000fe200078efcff */
[----:B------:R-:W-:-:S04]  /*3950*/  IMAD.HI.U32 R34, R93, R38, RZ ;  /* 0x000000265d227227 */ /* 0x000fc800078e00ff */
[----:B------:R-:W-:Y:S01]  /*3960*/  IMAD R171, R95, R36, R40 ;  /* 0x000000245fab7224 */ /* 0x000fe200078e0228 */
[----:B------:R-:W-:Y:S01]  /*3970*/  IABS R36, R50 ;  /* 0x0000003200247213 */ /* 0x000fe20000000000 */
[----:B------:R-:W-:Y:S02]  /*3980*/  IMAD.MOV R34, RZ, RZ, -R34 ;  /* 0x000000ffff227224 */ /* 0x000fe400078e0a22 */
[--C-:B------:R-:W-:Y:S02]  /*3990*/  @!P2 IMAD.IADD R165, R165, 0x1, -R95.reuse ;  /* 0x00000001a5a5a824 */ /* 0x100fe400078e0a5f */
[----:B------:R-:W-:Y:S02]  /*39a0*/  @!P6 IMAD.IADD R169, R169, 0x1, -R95 ;  /* 0x00000001a9a9e824 */ /* 0x000fe400078e0a5f */
[C---:B------:R-:W-:Y:S02]  /*39b0*/  IMAD R173, R95.reuse, R34, R38 ;  /* 0x000000225fad7224 */ /* 0x040fe400078e0226 */
[----:B------:R-:W-:Y:S01]  /*39c0*/  @!P3 IMAD.MOV R165, RZ, RZ, -R165 ;  /* 0x000000ffffa5b224 */ /* 0x000fe200078e0aa5 */
[----:B------:R-:W-:Y:S01]  /*39d0*/  ISETP.GT.U32.AND P3, PT, R95, R169, PT ;  /* 0x000000a95f00720c */ /* 0x000fe20003f64070 */
[----:B------:R-:W-:-:S04]  /*39e0*/  IMAD.HI.U32 R34, R93, R36, RZ ;  /* 0x000000245d227227 */ /* 0x000fc800078e00ff */
[----:B------:R-:W-:Y:S01]  /*39f0*/  @!P5 IMAD.IADD R167, R167, 0x1, -R95 ;  /* 0x00000001a7a7d824 */ /* 0x000fe200078e0a5f */
[----:B------:R-:W-:Y:S01]  /*3a00*/  ISETP.GT.U32.AND P5, PT, R95, R173, PT ;  /* 0x000000ad5f00720c */ /* 0x000fe20003fa4070 */
[----:B------:R-:W-:-:S04]  /*3a10*/  IMAD.MOV R34, RZ, RZ, -R34 ;  /* 0x000000ffff227224 */ /* 0x000fc800078e0a22 */
[----:B------:R-:W-:Y:S01]  /*3a20*/  IMAD R175, R95, R34, R36 ;  /* 0x000000225faf7224 */ /* 0x000fe200078e0224 */
[----:B------:R-:W-:Y:S01]  /*3a30*/  ISETP.GE.AND P6, PT, R44, RZ, PT ;  /* 0x000000ff2c00720c */ /* 0x000fe20003fc6270 */
[--C-:B------:R-:W-:Y:S01]  /*3a40*/  @!P3 IMAD.IADD R169, R169, 0x1, -R95.reuse ;  /* 0x00000001a9a9b824 */ /* 0x100fe200078e0a5f */
[----:B------:R-:W-:Y:S02]  /*3a50*/  LOP3.LUT R44, R94, 0x1a0, RZ, 0xfc, !PT ;  /* 0x000001a05e2c7812 */ /* 0x000fe400078efcff */
[----:B------:R-:W-:Y:S02]  /*3a60*/  ISETP.GT.U32.AND P3, PT, R95, R175, PT ;  /* 0x000000af5f00720c */ /* 0x000fe40003f64070 */
[----:B------:R-:W-:Y:S01]  /*3a70*/  IABS R38, R44 ;  /* 0x0000002c00267213 */ /* 0x000fe20000000000 */
[----:B------:R-:W-:Y:S02]  /*3a80*/  @!P5 IMAD.IADD R173, R173, 0x1, -R95 ;  /* 0x00000001adadd824 */ /* 0x000fe400078e0a5f */
[----:B------:R-:W-:Y:S01]  /*3a90*/  @!P4 IMAD.MOV R163, RZ, RZ, -R163 ;  /* 0x000000ffffa3c224 */ /* 0x000fe200078e0aa3 */
[----:B------:R-:W-:Y:S01]  /*3aa0*/  ISETP.GT.U32.AND P4, PT, R95, R171, PT ;  /* 0x000000ab5f00720c */ /* 0x000fe20003f84070 */
[----:B------:R-:W-:Y:S01]  /*3ab0*/  IMAD.HI.U32 R34, R93, R38, RZ ;  /* 0x000000265d227227 */ /* 0x000fe200078e00ff */
[----:B------:R-:W-:-:S02]  /*3ac0*/  ISETP.GE.AND P2, PT, R46, RZ, PT ;  /* 0x000000ff2e00720c */ /* 0x000fc40003f46270 */
[----:B------:R-:W-:Y:S02]  /*3ad0*/  ISETP.GT.U32.AND P5, PT, R95, R173, PT ;  /* 0x000000ad5f00720c */ /* 0x000fe40003fa4070 */
[C---:B------:R-:W-:Y:S01]  /*3ae0*/  LOP3.LUT R52, R94.reuse, 0x1b0, RZ, 0xfc, !PT ;  /* 0x000001b05e347812 */ /* 0x040fe200078efcff */
[----:B------:R-:W-:Y:S02]  /*3af0*/  IMAD.MOV R34, RZ, RZ, -R34 ;  /* 0x000000ffff227224 */ /* 0x000fe400078e0a22 */
[----:B------:R-:W-:Y:S01]  /*3b00*/  @!P3 IMAD.IADD R175, R175, 0x1, -R95 ;  /* 0x00000001afafb824 */ /* 0x000fe200078e0a5f */
[----:B------:R-:W-:Y:S01]  /*3b10*/  IABS R42, R52 ;  /* 0x00000034002a7213 */ /* 0x000fe20000000000 */
[C---:B------:R-:W-:Y:S01]  /*3b20*/  IMAD R177, R95.reuse, R34, R38 ;  /* 0x000000225fb17224 */ /* 0x040fe200078e0226 */
[----:B------:R-:W-:Y:S02]  /*3b30*/  LOP3.LUT R46, R94, 0x1a8, RZ, 0xfc, !PT ;  /* 0x000001a85e2e7812 */ /* 0x000fe400078efcff */
[----:B------:R-:W-:Y:S01]  /*3b40*/  ISETP.GT.U32.AND P3, PT, R95, R175, PT ;  /* 0x000000af5f00720c */ /* 0x000fe20003f64070 */
[----:B------:R-:W-:Y:S01]  /*3b50*/  IMAD.HI.U32 R34, R93, R42, RZ ;  /* 0x0000002a5d227227 */ /* 0x000fe200078e00ff */
[----:B------:R-:W-:-:S03]  /*3b60*/  IABS R40, R46 ;  /* 0x0000002e00287213 */ /* 0x000fc60000000000 */
[--C-:B------:R-:W-:Y:S02]  /*3b70*/  @!P4 IMAD.IADD R171, R171, 0x1, -R95.reuse ;  /* 0x00000001ababc824 */ /* 0x100fe400078e0a5f */
[----:B------:R-:W-:Y:S01]  /*3b80*/  @!P5 IMAD.IADD R173, R173, 0x1, -R95 ;  /* 0x00000001adadd824 */ /* 0x000fe200078e0a5f */
[----:B------:R-:W-:Y:S01]  /*3b90*/  ISETP.GE.AND P5, PT, R48, RZ, PT ;  /* 0x000000ff3000720c */ /* 0x000fe20003fa6270 */
[----:B------:R-:W-:Y:S01]  /*3ba0*/  @!P2 IMAD.MOV R167, RZ, RZ, -R167 ;  /* 0x000000ffffa7a224 */ /* 0x000fe200078e0aa7 */
[C---:B------:R-:W-:Y:S01]  /*3bb0*/  ISETP.GT.U32.AND P2, PT, R95.reuse, R177, PT ;  /* 0x000000b15f00720c */ /* 0x040fe20003f44070 */
[----:B------:R-:W-:Y:S01]  /*3bc0*/  IMAD.MOV R34, RZ, RZ, -R34 ;  /* 0x000000ffff227224 */ /* 0x000fe200078e0a22 */
[----:B------:R-:W-:Y:S01]  /*3bd0*/  ISETP.GT.U32.AND P4, PT, R95, R171, PT ;  /* 0x000000ab5f00720c */ /* 0x000fe20003f84070 */
[----:B------:R-:W-:-:S04]  /*3be0*/  IMAD.HI.U32 R36, R93, R40, RZ ;  /* 0x000000285d247227 */ /* 0x000fc800078e00ff */
[----:B------:R-:W-:Y:S02]  /*3bf0*/  IMAD R181, R95, R34, R42 ;  /* 0x000000225fb57224 */ /* 0x000fe400078e022a */
[----:B------:R-:W-:Y:S02]  /*3c00*/  IMAD.MOV R36, RZ, RZ, -R36 ;  /* 0x000000ffff247224 */ /* 0x000fe400078e0a24 */
[----:B------:R-:W-:Y:S01]  /*3c10*/  @!P3 IMAD.IADD R175, R175, 0x1, -R95 ;  /* 0x00000001afafb824 */ /* 0x000fe200078e0a5f */
[C---:B------:R-:W-:Y:S01]  /*3c20*/  ISETP.GT.U32.AND P3, PT, R95.reuse, R181, PT ;  /* 0x000000b55f00720c */ /* 0x040fe20003f64070 */
[----:B------:R-:W-:Y:S02]  /*3c30*/  IMAD R179, R95, R36, R40 ;  /* 0x000000245fb37224 */ /* 0x000fe400078e0228 */
[----:B------:R-:W-:Y:S01]  /*3c40*/  @!P5 IMAD.MOV R173, RZ, RZ, -R173 ;  /* 0x000000ffffadd224 */ /* 0x000fe200078e0aad */
[----:B------:R-:W-:Y:S01]  /*3c50*/  ISETP.GE.AND P5, PT, R44, RZ, PT ;  /* 0x000000ff2c00720c */ /* 0x000fe20003fa6270 */
[--C-:B------:R-:W-:Y:S01]  /*3c60*/  @!P2 IMAD.IADD R177, R177, 0x1, -R95.reuse ;  /* 0x00000001b1b1a824 */ /* 0x100fe200078e0a5f */
[----:B------:R-:W-:Y:S01]  /*3c70*/  LOP3.LUT R44, R94, 0x1b8, RZ, 0xfc, !PT ;  /* 0x000001b85e2c7812 */ /* 0x000fe200078efcff */
[----:B------:R-:W-:Y:S01]  /*3c80*/  @!P4 IMAD.IADD R171, R171, 0x1, -R95 ;  /* 0x00000001ababc824 */ /* 0x000fe200078e0a5f */
[----:B------:R-:W-:Y:S01]  /*3c90*/  ISETP.GE.AND P4, PT, R54, RZ, PT ;  /* 0x000000ff3600720c */ /* 0x000fe20003f86270 */
[----:B------:R-:W-:Y:S01]  /*3ca0*/  @!P6 IMAD.MOV R169, RZ, RZ, -R169 ;  /* 0x000000ffffa9e224 */ /* 0x000fe200078e0aa9 */
[----:B------:R-:W-:-:S02]  /*3cb0*/  ISETP.GT.U32.AND P6, PT, R95, R179, PT ;  /* 0x000000b35f00720c */ /* 0x000fc40003fc4070 */
[----:B------:R-:W-:Y:S02]  /*3cc0*/  ISETP.GT.U32.AND P2, PT, R95, R177, PT ;  /* 0x000000b15f00720c */ /* 0x000fe40003f44070 */
[----:B------:R-:W-:Y:S01]  /*3cd0*/  IABS R38, R44 ;  /* 0x0000002c00267213 */ /* 0x000fe20000000000 */
[----:B------:R-:W-:Y:S01]  /*3ce0*/  @!P3 IMAD.IADD R181, R181, 0x1, -R95 ;  /* 0x00000001b5b5b824 */ /* 0x000fe200078e0a5f */
[C---:B------:R-:W-:Y:S02]  /*3cf0*/  LOP3.LUT R48, R94.reuse, 0x1c0, RZ, 0xfc, !PT ;  /* 0x000001c05e307812 */ /* 0x040fe400078efcff */
[----:B------:R-:W-:Y:S01]  /*3d00*/  LOP3.LUT R54, R94, 0x1c8, RZ, 0xfc, !PT ;  /* 0x000001c85e367812 */ /* 0x000fe200078efcff */
[----:B------:R-:W-:Y:S01]  /*3d10*/  IMAD.HI.U32 R34, R93, R38, RZ ;  /* 0x000000265d227227 */ /* 0x000fe200078e00ff */
[----:B------:R-:W-:Y:S02]  /*3d20*/  IABS R40, R48 ;  /* 0x0000003000287213 */ /* 0x000fe40000000000 */
[----:B------:R-:W-:Y:S01]  /*3d30*/  IABS R42, R54 ;  /* 0x00000036002a7213 */ /* 0x000fe20000000000 */
[----:B------:R-:W-:Y:S01]  /*3d40*/  IMAD.MOV R34, RZ, RZ, -R34 ;  /* 0x000000ffff227224 */ /* 0x000fe200078e0a22 */
[----:B------:R-:W-:Y:S01]  /*3d50*/  ISETP.GT.U32.AND P3, PT, R95, R181, PT ;  /* 0x000000b55f00720c */ /* 0x000fe20003f64070 */
[----:B------:R-:W-:Y:S01]  /*3d60*/  @!P4 IMAD.MOV R171, RZ, RZ, -R171 ;  /* 0x000000ffffabc224 */ /* 0x000fe200078e0aab */
[----:B------:R-:W-:Y:S01]  /*3d70*/  ISETP.GE.AND P4, PT, R50, RZ, PT ;  /* 0x000000ff3200720c */ /* 0x000fe20003f86270 */
[----:B------:R-:W-:-:S02]  /*3d80*/  @!P6 IMAD.IADD R179, R179, 0x1, -R95 ;  /* 0x00000001b3b3e824 */ /* 0x000fc400078e0a5f */
[----:B------:R-:W-:Y:S01]  /*3d90*/  @!P2 IMAD.IADD R177, R177, 0x1, -R95 ;  /* 0x00000001b1b1a824 */ /* 0x000fe200078e0a5f */
[----:B------:R-:W-:Y:S01]  /*3da0*/  ISETP.GE.AND P2, PT, R52, RZ, PT ;  /* 0x000000ff3400720c */ /* 0x000fe20003f46270 */
[----:B------:R-:W-:Y:S02]  /*3db0*/  IMAD R34, R95, R34, R38 ;  /* 0x000000225f227224 */ /* 0x000fe400078e0226 */
[----:B------:R-:W-:Y:S01]  /*3dc0*/  IMAD.HI.U32 R36, R93, R40, RZ ;  /* 0x000000285d247227 */ /* 0x000fe200078e00ff */
[----:B------:R-:W-:-:S03]  /*3dd0*/  ISETP.GT.U32.AND P6, PT, R95, R179, PT ;  /* 0x000000b35f00720c */ /* 0x000fc60003fc4070 */
[----:B------:R-:W-:-:S04]  /*3de0*/  IMAD.HI.U32 R38, R93, R42, RZ ;  /* 0x0000002a5d267227 */ /* 0x000fc800078e00ff */
[----:B------:R-:W-:Y:S02]  /*3df0*/  IMAD.MOV R36, RZ, RZ, -R36 ;  /* 0x000000ffff247224 */ /* 0x000fe400078e0a24 */
[----:B------:R-:W-:Y:S02]  /*3e00*/  IMAD.MOV R38, RZ, RZ, -R38 ;  /* 0x000000ffff267224 */ /* 0x000fe400078e0a26 */
[----:B------:R-:W-:Y:S02]  /*3e10*/  IMAD R36, R95, R36, R40 ;  /* 0x000000245f247224 */ /* 0x000fe400078e0228 */
[----:B------:R-:W-:Y:S02]  /*3e20*/  @!P3 IMAD.IADD R181, R181, 0x1, -R95 ;  /* 0x00000001b5b5b824 */ /* 0x000fe400078e0a5f */
[C---:B------:R-:W-:Y:S02]  /*3e30*/  IMAD R38, R95.reuse, R38, R42 ;  /* 0x000000265f267224 */ /* 0x040fe400078e022a */
[----:B------:R-:W-:Y:S01]  /*3e40*/  @!P5 IMAD.MOV R177, RZ, RZ, -R177 ;  /* 0x000000ffffb1d224 */ /* 0x000fe200078e0ab1 */
[C---:B------:R-:W-:Y:S01]  /*3e50*/  ISETP.GT.U32.AND P5, PT, R95.reuse, R34, PT ;  /* 0x000000225f00720c */ /* 0x040fe20003fa4070 */
[----:B------:R-:W-:Y:S01]  /*3e60*/  @!P4 IMAD.MOV R175, RZ, RZ, -R175 ;  /* 0x000000ffffafc224 */ /* 0x000fe200078e0aaf */
[----:B------:R-:W-:Y:S01]  /*3e70*/  ISETP.GE.AND P4, PT, R46, RZ, PT ;  /* 0x000000ff2e00720c */ /* 0x000fe20003f86270 */
[----:B------:R-:W-:Y:S01]  /*3e80*/  @!P2 IMAD.MOV R181, RZ, RZ, -R181 ;  /* 0x000000ffffb5a224 */ /* 0x000fe200078e0ab5 */
[----:B------:R-:W-:-:S02]  /*3e90*/  ISETP.GT.U32.AND P3, PT, R95, R36, PT ;  /* 0x000000245f00720c */ /* 0x000fc40003f64070 */
[----:B------:R-:W-:Y:S02]  /*3ea0*/  ISETP.GT.U32.AND P2, PT, R95, R38, PT ;  /* 0x000000265f00720c */ /* 0x000fe40003f44070 */
[----:B------:R-:W-:Y:S01]  /*3eb0*/  LOP3.LUT R52, R94, 0x1d0, RZ, 0xfc, !PT ;  /* 0x000001d05e347812 */ /* 0x000fe200078efcff */
[--C-:B------:R-:W-:Y:S01]  /*3ec0*/  @!P6 IMAD.IADD R179, R179, 0x1, -R95.reuse ;  /* 0x00000001b3b3e824 */ /* 0x100fe200078e0a5f */
[----:B------:R-:W-:Y:S02]  /*3ed0*/  ISETP.GE.AND P6, PT, R44, RZ, PT ;  /* 0x000000ff2c00720c */ /* 0x000fe40003fc6270 */
[----:B------:R-:W-:Y:S01]  /*3ee0*/  IABS R44, R52 ;  /* 0x00000034002c7213 */ /* 0x000fe20000000000 */
[----:B------:R-:W-:Y:S01]  /*3ef0*/  @!P5 IMAD.IADD R34, R34, 0x1, -R95 ;  /* 0x000000012222d824 */ /* 0x000fe200078e0a5f */
[----:B------:R-:W-:Y:S01]  /*3f00*/  LOP3.LUT R58, R94, 0x1e0, RZ, 0xfc, !PT ;  /* 0x000001e05e3a7812 */ /* 0x000fe200078efcff */
[----:B------:R-:W-:Y:S02]  /*3f10*/  @!P4 IMAD.MOV R179, RZ, RZ, -R179 ;  /* 0x000000ffffb3c224 */ /* 0x000fe400078e0ab3 */
[----:B------:R-:W-:Y:S01]  /*3f20*/  IMAD.HI.U32 R40, R93, R44, RZ ;  /* 0x0000002c5d287227 */ /* 0x000fe200078e00ff */
[----:B------:R-:W-:-:S02]  /*3f30*/  ISETP.GE.AND P4, PT, R48, RZ, PT ;  /* 0x000000ff3000720c */ /* 0x000fc40003f86270 */
[----:B------:R-:W-:Y:S01]  /*3f40*/  IABS R48, R58 ;  /* 0x0000003a00307213 */ /* 0x000fe20000000000 */
[--C-:B------:R-:W-:Y:S02]  /*3f50*/  @!P3 IMAD.IADD R36, R36, 0x1, -R95.reuse ;  /* 0x000000012424b824 */ /* 0x100fe400078e0a5f */
[----:B------:R-:W-:Y:S02]  /*3f60*/  @!P2 IMAD.IADD R38, R38, 0x1, -R95 ;  /* 0x000000012626a824 */ /* 0x000fe400078e0a5f */
[----:B------:R-:W-:Y:S01]  /*3f70*/  IMAD.MOV R40, RZ, RZ, -R40 ;  /* 0x000000ffff287224 */ /* 0x000fe200078e0a28 */
[----:B------:R-:W-:Y:S02]  /*3f80*/  LOP3.LUT R56, R94, 0x1d8, RZ, 0xfc, !PT ;  /* 0x000001d85e387812 */ /* 0x000fe400078efcff */
[C---:B------:R-:W-:Y:S01]  /*3f90*/  ISETP.GT.U32.AND P5, PT, R95.reuse, R34, PT ;  /* 0x000000225f00720c */ /* 0x040fe20003fa4070 */
[C---:B------:R-:W-:Y:S01]  /*3fa0*/  IMAD R40, R95.reuse, R40, R44 ;  /* 0x000000285f287224 */ /* 0x040fe200078e022c */
[----:B------:R-:W-:Y:S01]  /*3fb0*/  ISETP.GT.U32.AND P3, PT, R95, R36, PT ;  /* 0x000000245f00720c */ /* 0x000fe20003f64070 */
[----:B------:R-:W-:Y:S01]  /*3fc0*/  IMAD.HI.U32 R44, R93, R48, RZ ;  /* 0x000000305d2c7227 */ /* 0x000fe200078e00ff */
[----:B------:R-:W-:-:S02]  /*3fd0*/  ISETP.GT.U32.AND P2, PT, R95, R38, PT ;  /* 0x000000265f00720c */ /* 0x000fc40003f44070 */
[----:B------:R-:W-:Y:S01]  /*3fe0*/  IABS R46, R56 ;  /* 0x00000038002e7213 */ /* 0x000fe20000000000 */
[----:B------:R-:W-:-:S04]  /*3ff0*/  IMAD.MOV R44, RZ, RZ, -R44 ;  /* 0x000000ffff2c7224 */ /* 0x000fc800078e0a2c */
[----:B------:R-:W-:-:S04]  /*4000*/  IMAD.HI.U32 R42, R93, R46, RZ ;  /* 0x0000002e5d2a7227 */ /* 0x000fc800078e00ff */
[C---:B------:R-:W-:Y:S02]  /*4010*/  IMAD R83, R95.reuse, R44, R48 ;  /* 0x0000002c5f537224 */ /* 0x040fe400078e0230 */
[----:B------:R-:W-:Y:S02]  /*4020*/  IMAD.MOV R42, RZ, RZ, -R42 ;  /* 0x000000ffff2a7224 */ /* 0x000fe400078e0a2a */
[--C-:B------:R-:W-:Y:S02]  /*4030*/  @!P5 IMAD.IADD R34, R34, 0x1, -R95.reuse ;  /* 0x000000012222d824 */ /* 0x100fe400078e0a5f */
[--C-:B------:R-:W-:Y:S01]  /*4040*/  @!P3 IMAD.IADD R36, R36, 0x1, -R95.reuse ;  /* 0x000000012424b824 */ /* 0x100fe200078e0a5f */
[C---:B------:R-:W-:Y:S01]  /*4050*/  ISETP.GT.U32.AND P3, PT, R95.reuse, R40, PT ;  /* 0x000000285f00720c */ /* 0x040fe20003f64070 */
[----:B------:R-:W-:Y:S01]  /*4060*/  @!P2 IMAD.IADD R38, R38, 0x1, -R95 ;  /* 0x000000012626a824 */ /* 0x000fe200078e0a5f */
[C---:B------:R-:W-:Y:S01]  /*4070*/  ISETP.GT.U32.AND P2, PT, R95.reuse, R83, PT ;  /* 0x000000535f00720c */ /* 0x040fe20003f44070 */
[----:B------:R-:W-:Y:S01]  /*4080*/  IMAD R42, R95, R42, R46 ;  /* 0x0000002a5f2a7224 */ /* 0x000fe200078e022e */
[----:B------:R-:W-:Y:S01]  /*4090*/  LOP3.LUT R60, R94, 0x1e8, RZ, 0xfc, !PT ;  /* 0x000001e85e3c7812 */ /* 0x000fe200078efcff */
[----:B------:R-:W-:-:S02]  /*40a0*/  IMAD.MOV.U32 R183, RZ, RZ, R34 ;  /* 0x000000ffffb77224 */ /* 0x000fc400078e0022 */
[----:B------:R-:W-:Y:S01]  /*40b0*/  IMAD.MOV.U32 R185, RZ, RZ, R36 ;  /* 0x000000ffffb97224 */ /* 0x000fe200078e0024 */
[----:B------:R-:W-:Y:S01]  /*40c0*/  IABS R50, R60 ;  /* 0x0000003c00327213 */ /* 0x000fe20000000000 */
[----:B------:R-:W-:Y:S01]  /*40d0*/  @!P6 IMAD.MOV R183, RZ, RZ, -R183 ;  /* 0x000000ffffb7e224 */ /* 0x000fe200078e0ab7 */
[----:B------:R-:W-:Y:S01]  /*40e0*/  ISETP.GT.U32.AND P6, PT, R95, R42, PT ;  /* 0x0000002a5f00720c */ /* 0x000fe20003fc4070 */
[----:B------:R-:W-:Y:S01]  /*40f0*/  @!P4 IMAD.MOV R185, RZ, RZ, -R185 ;  /* 0x000000ffffb9c224 */ /* 0x000fe200078e0ab9 */
[----:B------:R-:W-:Y:S01]  /*4100*/  ISETP.GE.AND P4, PT, R52, RZ, PT ;  /* 0x000000ff3400720c */ /* 0x000fe20003f86270 */
[----:B------:R-:W-:Y:S01]  /*4110*/  IMAD.HI.U32 R46, R93, R50, RZ ;  /* 0x000000325d2e7227 */ /* 0x000fe200078e00ff */
[----:B------:R-:W-:Y:S02]  /*4120*/  LOP3.LUT R52, R94, 0x1f0, RZ, 0xfc, !PT ;  /* 0x000001f05e347812 */ /* 0x000fe400078efcff */
[----:B------:R-:W-:Y:S01]  /*4130*/  ISETP.GE.AND P5, PT, R54, RZ, PT ;  /* 0x000000ff3600720c */ /* 0x000fe20003fa6270 */
[--C-:B------:R-:W-:Y:S01]  /*4140*/  @!P3 IMAD.IADD R40, R40, 0x1, -R95.reuse ;  /* 0x000000012828b824 */ /* 0x100fe200078e0a5f */
[----:B------:R-:W-:Y:S01]  /*4150*/  IABS R44, R52 ;  /* 0x00000034002c7213 */ /* 0x000fe20000000000 */
[----:B------:R-:W-:-:S02]  /*4160*/  @!P2 IMAD.IADD R83, R83, 0x1, -R95 ;  /* 0x000000015353a824 */ /* 0x000fc400078e0a5f */
[----:B------:R-:W-:Y:S01]  /*4170*/  IMAD.MOV R46, RZ, RZ, -R46 ;  /* 0x000000ffff2e7224 */ /* 0x000fe200078e0a2e */
[C---:B------:R-:W-:Y:S01]  /*4180*/  ISETP.GT.U32.AND P3, PT, R95.reuse, R40, PT ;  /* 0x000000285f00720c */ /* 0x040fe20003f64070 */
[----:B------:R-:W-:Y:S01]  /*4190*/  @!P6 IMAD.IADD R42, R42, 0x1, -R95 ;  /* 0x000000012a2ae824 */ /* 0x000fe200078e0a5f */
[C---:B------:R-:W-:Y:S01]  /*41a0*/  ISETP.GT.U32.AND P2, PT, R95.reuse, R83, PT ;  /* 0x000000535f00720c */ /* 0x040fe20003f44070 */
[----:B------:R-:W-:Y:S01]  /*41b0*/  IMAD R85, R95, R46, R50 ;  /* 0x0000002e5f557224 */ /* 0x000fe200078e0232 */
[----:B------:R-:W-:Y:S01]  /*41c0*/  LOP3.LUT R50, R94, 0x1f8, RZ, 0xfc, !PT ;  /* 0x000001f85e327812 */ /* 0x000fe200078efcff */
[----:B------:R-:W-:Y:S01]  /*41d0*/  IMAD.HI.U32 R34, R93, R44, RZ ;  /* 0x0000002c5d227227 */ /* 0x000fe200078e00ff */
[----:B------:R-:W-:Y:S02]  /*41e0*/  ISETP.GT.U32.AND P6, PT, R95, R42, PT ;  /* 0x0000002a5f00720c */ /* 0x000fe40003fc4070 */
[----:B------:R-:W-:Y:S01]  /*41f0*/  IABS R46, R50 ;  /* 0x00000032002e7213 */ /* 0x000fe20000000000 */
[----:B------:R-:W-:-:S02]  /*4200*/  IMAD.MOV R34, RZ, RZ, -R34 ;  /* 0x000000ffff227224 */ /* 0x000fc400078e0a22 */
[----:B------:R-:W-:Y:S01]  /*4210*/  @!P5 IMAD.MOV R38, RZ, RZ, -R38 ;  /* 0x000000ffff26d224 */ /* 0x000fe200078e0a26 */
[----:B------:R-:W-:Y:S01]  /*4220*/  ISETP.GE.AND P5, PT, R56, RZ, PT ;  /* 0x000000ff3800720c */ /* 0x000fe20003fa6270 */
[----:B------:R-:W-:Y:S02]  /*4230*/  IMAD R44, R95, R34, R44 ;  /* 0x000000225f2c7224 */ /* 0x000fe400078e022c */
[----:B------:R-:W-:-:S04]  /*4240*/  IMAD.HI.U32 R36, R93, R46, RZ ;  /* 0x0000002e5d247227 */ /* 0x000fc800078e00ff */
[--C-:B------:R-:W-:Y:S01]  /*4250*/  @!P3 IMAD.IADD R40, R40, 0x1, -R95.reuse ;  /* 0x000000012828b824 */ /* 0x100fe200078e0a5f */
[----:B------:R-:W-:Y:S01]  /*4260*/  ISETP.GT.U32.AND P3, PT, R95, R85, PT ;  /* 0x000000555f00720c */ /* 0x000fe20003f64070 */
[--C-:B------:R-:W-:Y:S01]  /*4270*/  @!P2 IMAD.IADD R83, R83, 0x1, -R95.reuse ;  /* 0x000000015353a824 */ /* 0x100fe200078e0a5f */
[C---:B------:R-:W-:Y:S01]  /*4280*/  ISETP.GT.U32.AND P2, PT, R95.reuse, R44, PT ;  /* 0x0000002c5f00720c */ /* 0x040fe20003f44070 */
[----:B------:R-:W-:Y:S02]  /*4290*/  IMAD.MOV R36, RZ, RZ, -R36 ;  /* 0x000000ffff247224 */ /* 0x000fe400078e0a24 */
[----:B------:R-:W-:Y:S02]  /*42a0*/  @!P6 IMAD.IADD R42, R42, 0x1, -R95 ;  /* 0x000000012a2ae824 */ /* 0x000fe400078e0a5f */
[----:B------:R-:W-:Y:S02]  /*42b0*/  IMAD R79, R95, R36, R46 ;  /* 0x000000245f4f7224 */ /* 0x000fe400078e022e */
[----:B------:R-:W-:-:S03]  /*42c0*/  @!P5 IMAD.MOV R42, RZ, RZ, -R42 ;  /* 0x000000ffff2ad224 */ /* 0x000fc600078e0a2a */
[----:B------:R-:W-:Y:S01]  /*42d0*/  ISETP.GT.U32.AND P5, PT, R95, R79, PT ;  /* 0x0000004f5f00720c */ /* 0x000fe20003fa4070 */
[--C-:B------:R-:W-:Y:S01]  /*42e0*/  @!P3 IMAD.IADD R85, R85, 0x1, -R95.reuse ;  /* 0x000000015555b824 */ /* 0x100fe200078e0a5f */
[----:B------:R-:W-:Y:S01]  /*42f0*/  LOP3.LUT R104, R94, 0x4, RZ, 0xfc, !PT ;  /* 0x000000045e687812 */ /* 0x000fe200078efcff */
[----:B------:R-:W-:Y:S01]  /*4300*/  @!P2 IMAD.IADD R44, R44, 0x1, -R95 ;  /* 0x000000012c2ca824 */ /* 0x000fe200078e0a5f */
[----:B------:R-:W-:Y:S02]  /*4310*/  LOP3.LUT R100, R94, 0x14, RZ, 0xfc, !PT ;  /* 0x000000145e647812 */ /* 0x000fe400078efcff */
[----:B------:R-:W-:Y:S02]  /*4320*/  IABS R96, R104 ;  /* 0x0000006800607213 */ /* 0x000fe40000000000 */
[C---:B------:R-:W-:Y:S02]  /*4330*/  ISETP.GT.U32.AND P3, PT, R95.reuse, R85, PT ;  /* 0x000000555f00720c */ /* 0x040fe40003f64070 */
[----:B------:R-:W-:Y:S01]  /*4340*/  ISETP.GT.U32.AND P2, PT, R95, R44, PT ;  /* 0x0000002c5f00720c */ /* 0x000fe20003f44070 */
[----:B------:R-:W-:Y:S01]  /*4350*/  IMAD.HI.U32 R34, R93, R96, RZ ;  /* 0x000000605d227227 */ /* 0x000fe200078e00ff */
[----:B------:R-:W-:-:S03]  /*4360*/  IABS R82, R100 ;  /* 0x0000006400527213 */ /* 0x000fc60000000000 */
[----:B------:R-:W-:Y:S02]  /*4370*/  @!P5 IMAD.IADD R79, R79, 0x1, -R95 ;  /* 0x000000014f4fd824 */ /* 0x000fe400078e0a5f */
[----:B------:R-:W-:Y:S02]  /*4380*/  IMAD.MOV R46, RZ, RZ, -R34 ;  /* 0x000000ffff2e7224 */ /* 0x000fe400078e0a22 */
[----:B------:R-:W-:Y:S01]  /*4390*/  IMAD.HI.U32 R34, R93, R82, RZ ;  /* 0x000000525d227227 */ /* 0x000fe200078e00ff */
[----:B------:R-:W-:-:S03]  /*43a0*/  ISETP.GT.U32.AND P5, PT, R95, R79, PT ;  /* 0x0000004f5f00720c */ /* 0x000fc60003fa4070 */
[----:B------:R-:W-:Y:S01]  /*43b0*/  @!P4 IMAD.MOV R40, RZ, RZ, -R40 ;  /* 0x000000ffff28c224 */ /* 0x000fe200078e0a28 */
[----:B------:R-:W-:Y:S01]  /*43c0*/  ISETP.GE.AND P4, PT, R58, RZ, PT ;  /* 0x000000ff3a00720c */ /* 0x000fe20003f86270 */
[--C-:B------:R-:W-:Y:S01]  /*43d0*/  @!P3 IMAD.IADD R85, R85, 0x1, -R95.reuse ;  /* 0x000000015555b824 */ /* 0x100fe200078e0a5f */
[----:B------:R-:W-:Y:S01]  /*43e0*/  LOP3.LUT R105, R94, 0xc, RZ, 0xfc, !PT ;  /* 0x0000000c5e697812 */ /* 0x000fe200078efcff */
[----:B------:R-:W-:Y:S01]  /*43f0*/  IMAD.MOV R34, RZ, RZ, -R34 ;  /* 0x000000ffff227224 */ /* 0x000fe200078e0a22 */
[----:B------:R-:W-:Y:S01]  /*4400*/  ISETP.GE.AND P3, PT, R50, RZ, PT ;  /* 0x000000ff3200720c */ /* 0x000fe20003f66270 */
[----:B------:R-:W-:Y:S01]  /*4410*/  @!P2 IMAD.IADD R44, R44, 0x1, -R95 ;  /* 0x000000012c2ca824 */ /* 0x000fe200078e0a5f */
[----:B------:R-:W-:Y:S02]  /*4420*/  ISETP.NE.AND P2, PT, R77, RZ, PT ;  /* 0x000000ff4d00720c */ /* 0x000fe40003f45270 */
[----:B------:R-:W-:Y:S01]  /*4430*/  LOP3.LUT R80, RZ, R77, RZ, 0x33, !PT ;  /* 0x0000004dff507212 */ /* 0x000fe200078e33ff */
[----:B------:R-:W-:Y:S01]  /*4440*/  IMAD R82, R95, R34, R82 ;  /* 0x000000225f527224 */ /* 0x000fe200078e0252 */
[----:B------:R-:W-:-:S02]  /*4450*/  IABS R48, R105 ;  /* 0x0000006900307213 */ /* 0x000fc40000000000 */
[C---:B------:R-:W-:Y:S01]  /*4460*/  SEL R34, R80.reuse, R33, !P2 ;  /* 0x0000002150227207 */ /* 0x040fe20005000000 */
[----:B------:R-:W-:Y:S01]  /*4470*/  @!P5 IMAD.IADD R79, R79, 0x1, -R95 ;  /* 0x000000014f4fd824 */ /* 0x000fe200078e0a5f */
[----:B------:R-:W-:Y:S01]  /*4480*/  SEL R37, R80, R37, !P2 ;  /* 0x0000002550257207 */ /* 0x000fe20005000000 */
[----:B------:R-:W-:-:S04]  /*4490*/  IMAD.HI.U32 R36, R93, R48, RZ ;  /* 0x000000305d247227 */ /* 0x000fc800078e00ff */
[----:B------:R-:W-:Y:S02]  /*44a0*/  IMAD R34, R34, UR8, RZ ;  /* 0x0000000822227c24 */ /* 0x000fe4000f8e02ff */
[----:B------:R-:W-:Y:S01]  /*44b0*/  @!P4 IMAD.MOV R83, RZ, RZ, -R83 ;  /* 0x000000ffff53c224 */ /* 0x000fe200078e0a53 */
[----:B------:R-:W-:Y:S01]  /*44c0*/  ISETP.GE.AND P4, PT, R52, RZ, PT ;  /* 0x000000ff3400720c */ /* 0x000fe20003f86270 */
[----:B------:R-:W-:Y:S01]  /*44d0*/  IMAD.MOV R36, RZ, RZ, -R36 ;  /* 0x000000ffff247224 */ /* 0x000fe200078e0a24 */
[C---:B------:R-:W-:Y:S01]  /*44e0*/  SEL R35, R80.reuse, R35, !P2 ;  /* 0x0000002350237207 */ /* 0x040fe20005000000 */
[----:B------:R-:W-:Y:S01]  /*44f0*/  @!P3 IMAD.MOV R79, RZ, RZ, -R79 ;  /* 0x000000ffff4fb224 */ /* 0x000fe200078e0a4f */
[----:B------:R-:W-:Y:S01]  /*4500*/  SEL R41, R80, R41, !P2 ;  /* 0x0000002950297207 */ /* 0x000fe20005000000 */
[----:B------:R-:W-:Y:S01]  /*4510*/  IMAD R37, R37, UR8, RZ ;  /* 0x0000000825257c24 */ /* 0x000fe2000f8e02ff */
[----:B------:R-:W-:Y:S01]  /*4520*/  IADD3 R33, P3, PT, R34, R122, RZ ;  /* 0x0000007a22217210 */ /* 0x000fe20007f7e0ff */
[----:B------:R-:W-:Y:S01]  /*4530*/  IMAD R81, R95, R36, R48 ;  /* 0x000000245f517224 */ /* 0x000fe200078e0230 */
[----:B------:R-:W-:Y:S01]  /*4540*/  SEL R45, R80, R45, !P2 ;  /* 0x0000002d502d7207 */ /* 0x000fe20005000000 */
[----:B------:R-:W-:Y:S01]  /*4550*/  IMAD R36, R35, UR8, RZ ;  /* 0x0000000823247c24 */ /* 0x000fe2000f8e02ff */
[----:B------:R-:W-:Y:S01]  /*4560*/  LEA.HI.X.SX32 R34, R34, R121, 0x1, P3 ;  /* 0x0000007922227211 */ /* 0x000fe200018f0eff */
[----:B------:R-:W-:Y:S01]  /*4570*/  IMAD R41, R41, UR8, RZ ;  /* 0x0000000829297c24 */ /* 0x000fe2000f8e02ff */
[----:B------:R-:W-:Y:S01]  /*4580*/  IADD3 R35, P3, PT, R37, R122, RZ ;  /* 0x0000007a25237210 */ /* 0x000fe20007f7e0ff */
[----:B------:R-:W-:Y:S01]  /*4590*/  IMAD.MOV.U32 R77, RZ, RZ, R44 ;  /* 0x000000ffff4d7224 */ /* 0x000fe200078e002c */
[----:B------:R-:W-:-:S02]  /*45a0*/  SEL R39, R80, R39, !P2 ;  /* 0x0000002750277207 */ /* 0x000fc40005000000 */
[C---:B------:R-:W-:Y:S01]  /*45b0*/  SEL R76, R80.reuse, R87, !P2 ;  /* 0x00000057504c7207 */ /* 0x040fe20005000000 */
[----:B------:R-:W-:Y:S01]  /*45c0*/  @!P4 IMAD.MOV R77, RZ, RZ, -R77 ;  /* 0x000000ffff4dc224 */ /* 0x000fe200078e0a4d */
[C---:B------:R-:W-:Y:S01]  /*45d0*/  SEL R144, R80.reuse, R101, !P2 ;  /* 0x0000006550907207 */ /* 0x040fe20005000000 */
[----:B------:R-:W-:Y:S01]  /*45e0*/  IMAD R45, R45, UR8, RZ ;  /* 0x000000082d2d7c24 */ /* 0x000fe2000f8e02ff */
[C---:B------:R-:W-:Y:S02]  /*45f0*/  SEL R87, R80.reuse, R38, !P2 ;  /* 0x0000002650577207 */ /* 0x040fe40005000000 */
[----:B------:R-:W-:Y:S01]  /*4600*/  LEA.HI.X.SX32 R37, R37, R121, 0x1, P3 ;  /* 0x0000007925257211 */ /* 0x000fe200018f0eff */
[----:B------:R-:W-:Y:S01]  /*4610*/  IMAD R39, R39, UR8, RZ ;  /* 0x0000000827277c24 */ /* 0x000fe2000f8e02ff */
[C---:B------:R-:W-:Y:S02]  /*4620*/  SEL R49, R80.reuse, R49, !P2 ;  /* 0x0000003150317207 */ /* 0x040fe40005000000 */
[----:B------:R-:W-:-:S02]  /*4630*/  SEL R101, R80, R171, !P2 ;  /* 0x000000ab50657207 */ /* 0x000fc40005000000 */
[-C--:B------:R-:W-:Y:S02]  /*4640*/  IADD3 R38, P3, PT, R41, R122.reuse, RZ ;  /* 0x0000007a29267210 */ /* 0x080fe40007f7e0ff */
[----:B------:R-:W-:Y:S02]  /*4650*/  SEL R43, R80, R43, !P2 ;  /* 0x0000002b502b7207 */ /* 0x000fe40005000000 */
[----:B------:R-:W-:Y:S02]  /*4660*/  IADD3 R171, P4, PT, R36, R122, RZ ;  /* 0x0000007a24ab7210 */ /* 0x000fe40007f9e0ff */
[C---:B------:R-:W-:Y:S01]  /*4670*/  SEL R136, R80.reuse, R97, !P2 ;  /* 0x0000006150887207 */ /* 0x040fe20005000000 */
[----:B------:R-:W-:Y:S01]  /*4680*/  IMAD R49, R49, UR8, RZ ;  /* 0x0000000831317c24 */ /* 0x000fe2000f8e02ff */
[C---:B------:R-:W-:Y:S02]  /*4690*/  SEL R97, R80.reuse, R175, !P2 ;  /* 0x000000af50617207 */ /* 0x040fe40005000000 */
[----:B------:R-:W-:-:S02]  /*46a0*/  SEL R84, R80, R42, !P2 ;  /* 0x0000002a50547207 */ /* 0x000fc40005000000 */
[----:B------:R-:W-:Y:S01]  /*46b0*/  LEA.HI.X.SX32 R41, R41, R121, 0x1, P3 ;  /* 0x0000007929297211 */ /* 0x000fe200018f0eff */
[----:B------:R-:W-:Y:S01]  /*46c0*/  IMAD R43, R43, UR8, RZ ;  /* 0x000000082b2b7c24 */ /* 0x000fe2000f8e02ff */
[----:B------:R-:W-:Y:S02]  /*46d0*/  SEL R53, R80, R53, !P2 ;  /* 0x0000003550357207 */ /* 0x000fe40005000000 */
[----:B------:R-:W-:Y:S02]  /*46e0*/  LEA.HI.X.SX32 R175, R36, R121, 0x1, P4 ;  /* 0x0000007924af7211 */ /* 0x000fe400020f0eff */
[-C--:B------:R-:W-:Y:S02]  /*46f0*/  IADD3 R42, P3, PT, R45, R122.reuse, RZ ;  /* 0x0000007a2d2a7210 */ /* 0x080fe40007f7e0ff */
[C---:B------:R-:W-:Y:S02]  /*4700*/  SEL R47, R80.reuse, R47, !P2 ;  /* 0x0000002f502f7207 */ /* 0x040fe40005000000 */
[----:B------:R-:W-:Y:S01]  /*4710*/  IADD3 R36, P4, PT, R39, R122, RZ ;  /* 0x0000007a27247210 */ /* 0x000fe20007f9e0ff */
[----:B------:R-:W-:Y:S01]  /*4720*/  IMAD R96, R95, R46, R96 ;  /* 0x0000002e5f607224 */ /* 0x000fe200078e0260 */
[----:B------:R-:W-:Y:S01]  /*4730*/  LEA.HI.X.SX32 R45, R45, R121, 0x1, P3 ;  /* 0x000000792d2d7211 */ /* 0x000fe200018f0eff */
[----:B------:R-:W-:Y:S01]  /*4740*/  IMAD R53, R53, UR8, RZ ;  /* 0x0000000835357c24 */ /* 0x000fe2000f8e02ff */
[C---:B------:R-:W-:Y:S01]  /*4750*/  SEL R57, R80.reuse, R57, !P2 ;  /* 0x0000003950397207 */ /* 0x040fe20005000000 */
[----:B------:R-:W-:Y:S01]  /*4760*/  IMAD R47, R47, UR8, RZ ;  /* 0x000000082f2f7c24 */ /* 0x000fe2000f8e02ff */
[----:B------:R-:W-:-:S02]  /*4770*/  SEL R86, R80, R40, !P2 ;  /* 0x0000002850567207 */ /* 0x000fc40005000000 */
[----:B------:R-:W-:Y:S02]  /*4780*/  LEA.HI.X.SX32 R39, R39, R121, 0x1, P4 ;  /* 0x0000007927277211 */ /* 0x000fe400020f0eff */
[-C--:B------:R-:W-:Y:S02]  /*4790*/  IADD3 R46, P3, PT, R49, R122.reuse, RZ ;  /* 0x0000007a312e7210 */ /* 0x080fe40007f7e0ff */
[C---:B------:R-:W-:Y:S02]  /*47a0*/  SEL R51, R80.reuse, R51, !P2 ;  /* 0x0000003350337207 */ /* 0x040fe40005000000 */
[----:B------:R-:W-:Y:S01]  /*47b0*/  IADD3 R40, P4, PT, R43, R122, RZ ;  /* 0x0000007a2b287210 */ /* 0x000fe20007f9e0ff */
[----:B------:R-:W-:Y:S01]  /*47c0*/  IMAD R57, R57, UR8, RZ ;  /* 0x0000000839397c24 */ /* 0x000fe2000f8e02ff */
[----:B------:R-:W-:Y:S01]  /*47d0*/  LEA.HI.X.SX32 R49, R49, R121, 0x1, P3 ;  /* 0x0000007931317211 */ /* 0x000fe200018f0eff */
        /* <DEDUP_REMOVED lines=28> */
[----:B------:R-:W-:Y:S02]  /*49a0*/  SEL R67, R80, R67, !P2 ;  /* 0x0000004350437207 */ /* 0x000fe40005000000 */
[----:B------:R-:W-:Y:S01]  /*49b0*/  IADD3 R56, P4, PT, R59, R122, RZ ;  /* 0x0000007a3b387210 */ /* 0x000fe20007f9e0ff */
[----:B------:R-:W-:Y:S01]  /*49c0*/  IMAD R73, R73, UR8, RZ ;  /* 0x0000000849497c24 */ /* 0x000fe2000f8e02ff */
[----:B------:R-:W-:Y:S01]  /*49d0*/  LEA.HI.X.SX32 R65, R65, R121, 0x1, P3 ;  /* 0x0000007941417211 */ /* 0x000fe200018f0eff */
[----:B------:R-:W-:Y:S01]  /*49e0*/  IMAD R67, R67, UR8, RZ ;  /* 0x0000000843437c24 */ /* 0x000fe2000f8e02ff */
[----:B------:R-:W-:-:S02]  /*49f0*/  ISETP.GE.AND P6, PT, R60, RZ, PT ;  /* 0x000000ff3c00720c */ /* 0x000fc40003fc6270 */
[----:B------:R-:W-:Y:S02]  /*4a00*/  LEA.HI.X.SX32 R59, R59, R121, 0x1, P4 ;  /* 0x000000793b3b7211 */ /* 0x000fe400020f0eff */
[-C--:B------:R-:W-:Y:S02]  /*4a10*/  IADD3 R66, P3, PT, R69, R122.reuse, RZ ;  /* 0x0000007a45427210 */ /* 0x080fe40007f7e0ff */
[----:B------:R-:W-:Y:S02]  /*4a20*/  SEL R71, R80, R71, !P2 ;  /* 0x0000004750477207 */ /* 0x000fe40005000000 */
        /* <DEDUP_REMOVED lines=10> */
[C---:B------:R-:W-:Y:S02]  /*4ad0*/  SEL R133, R80.reuse, R133, !P2 ;  /* 0x0000008550857207 */ /* 0x040fe40005000000 */
[----:B------:R-:W-:Y:S01]  /*4ae0*/  LEA.HI.X.SX32 R73, R73, R121, 0x1, P3 ;  /* 0x0000007949497211 */ /* 0x000fe200018f0eff */
[----:B------:R-:W-:Y:S01]  /*4af0*/  IMAD R75, R75, UR8, RZ ;  /* 0x000000084b4b7c24 */ /* 0x000fe2000f8e02ff */
[----:B------:R-:W-:-:S02]  /*4b00*/  SEL R140, R80, R99, !P2 ;  /* 0x00000063508c7207 */ /* 0x000fc40005000000 */
[----:B------:R-:W-:Y:S02]  /*4b10*/  LEA.HI.X.SX32 R67, R67, R121, 0x1, P4 ;  /* 0x0000007943437211 */ /* 0x000fe400020f0eff */
[-C--:B------:R-:W-:Y:S02]  /*4b20*/  IADD3 R74, P3, PT, R76, R122.reuse, RZ ;  /* 0x0000007a4c4a7210 */ /* 0x080fe40007f7e0ff */
[C---:B------:R-:W-:Y:S02]  /*4b30*/  SEL R128, R80.reuse, R89, !P2 ;  /* 0x0000005950807207 */ /* 0x040fe40005000000 */
[----:B------:R-:W-:Y:S02]  /*4b40*/  IADD3 R68, P4, PT, R71, R122, RZ ;  /* 0x0000007a47447210 */ /* 0x000fe40007f9e0ff */
[C---:B------:R-:W-:Y:S01]  /*4b50*/  SEL R92, R80.reuse, R177, !P2 ;  /* 0x000000b1505c7207 */ /* 0x040fe20005000000 */
[----:B------:R-:W-:Y:S01]  /*4b60*/  IMAD R177, R133, UR8, RZ ;  /* 0x0000000885b17c24 */ /* 0x000fe2000f8e02ff */
[----:B------:R-:W-:Y:S01]  /*4b70*/  SEL R141, R80, R141, !P2 ;  /* 0x0000008d508d7207 */ /* 0x000fe20005000000 */
[----:B------:R-:W-:Y:S01]  /*4b80*/  IMAD R140, R140, UR8, RZ ;  /* 0x000000088c8c7c24 */ /* 0x000fe2000f8e02ff */
[----:B------:R-:W-:Y:S01]  /*4b90*/  LEA.HI.X.SX32 R76, R76, R121, 0x1, P3 ;  /* 0x000000794c4c7211 */ /* 0x000fe200018f0eff */
[----:B------:R-:W-:Y:S01]  /*4ba0*/  IMAD R128, R128, UR8, RZ ;  /* 0x0000000880807c24 */ /* 0x000fe2000f8e02ff */
[----:B------:R-:W-:-:S02]  /*4bb0*/  SEL R148, R80, R103, !P2 ;  /* 0x0000006750947207 */ /* 0x000fc40005000000 */
[----:B------:R-:W-:Y:S02]  /*4bc0*/  SEL R129, R80, R129, !P2 ;  /* 0x0000008150817207 */ /* 0x000fe40005000000 */
[----:B------:R-:W-:Y:S02]  /*4bd0*/  LEA.HI.X.SX32 R71, R71, R121, 0x1, P4 ;  /* 0x0000007947477211 */ /* 0x000fe400020f0eff */
[-C--:B------:R-:W-:Y:S02]  /*4be0*/  IADD3 R133, P3, PT, R132, R122.reuse, RZ ;  /* 0x0000007a84857210 */ /* 0x080fe40007f7e0ff */
[----:B------:R-:W-:Y:S02]  /*4bf0*/  IADD3 R72, P4, PT, R75, R122, RZ ;  /* 0x0000007a4b487210 */ /* 0x000fe40007f9e0ff */
[C---:B------:R-:W-:Y:S01]  /*4c00*/  SEL R88, R80.reuse, R185, !P2 ;  /* 0x000000b950587207 */ /* 0x040fe20005000000 */
[----:B------:R-:W-:Y:S01]  /*4c10*/  IMAD R185, R141, UR8, RZ ;  /* 0x000000088db97c24 */ /* 0x000fe2000f8e02ff */
[----:B------:R-:W-:Y:S01]  /*4c20*/  SEL R99, R80, R173, !P2 ;  /* 0x000000ad50637207 */ /* 0x000fe20005000000 */
[----:B------:R-:W-:Y:S01]  /*4c30*/  IMAD R148, R148, UR8, RZ ;  /* 0x0000000894947c24 */ /* 0x000fe2000f8e02ff */
[----:B------:R-:W-:Y:S01]  /*4c40*/  LEA.HI.X.SX32 R132, R132, R121, 0x1, P3 ;  /* 0x0000007984847211 */ /* 0x000fe200018f0eff */
[----:B------:R-:W-:Y:S01]  /*4c50*/  IMAD R173, R129, UR8, RZ ;  /* 0x0000000881ad7c24 */ /* 0x000fe2000f8e02ff */
[----:B------:R-:W-:Y:S01]  /*4c60*/  SEL R156, R80, R109, !P2 ;  /* 0x0000006d509c7207 */ /* 0x000fe20005000000 */
[----:B------:R-:W-:Y:S01]  /*4c70*/  IMAD R136, R136, UR8, RZ ;  /* 0x0000000888887c24 */ /* 0x000fe2000f8e02ff */
[----:B------:R-:W-:-:S02]  /*4c80*/  SEL R137, R80, R137, !P2 ;  /* 0x0000008950897207 */ /* 0x000fc40005000000 */
[----:B------:R-:W-:Y:S02]  /*4c90*/  LEA.HI.X.SX32 R75, R75, R121, 0x1, P4 ;  /* 0x000000794b4b7211 */ /* 0x000fe400020f0eff */
[-C--:B------:R-:W-:Y:S02]  /*4ca0*/  IADD3 R141, P3, PT, R140, R122.reuse, RZ ;  /* 0x0000007a8c8d7210 */ /* 0x080fe40007f7e0ff */
[----:B------:R-:W-:Y:S01]  /*4cb0*/  IADD3 R129, P4, PT, R128, R122, RZ ;  /* 0x0000007a80817210 */ /* 0x000fe20007f9e0ff */
[----:B------:R-:W-:Y:S01]  /*4cc0*/  IMAD R156, R156, UR8, RZ ;  /* 0x000000089c9c7c24 */ /* 0x000fe2000f8e02ff */
[C---:B------:R-:W-:Y:S02]  /*4cd0*/  SEL R216, R80.reuse, R149, !P2 ;  /* 0x0000009550d87207 */ /* 0x040fe40005000000 */
[C---:B------:R-:W-:Y:S02]  /*4ce0*/  SEL R157, R80.reuse, R157, !P2 ;  /* 0x0000009d509d7207 */ /* 0x040fe40005000000 */
[----:B------:R-:W-:Y:S01]  /*4cf0*/  SEL R90, R80, R181, !P2 ;  /* 0x000000b5505a7207 */ /* 0x000fe20005000000 */
        /* <DEDUP_REMOVED lines=17> */
[----:B------:R-:W-:Y:S02]  /*4e10*/  IADD3 R145, P4, PT, R144, R122, RZ ;  /* 0x0000007a90917210 */ /* 0x000fe40007f9e0ff */
[----:B------:R-:W-:Y:S01]  /*4e20*/  LEA.HI.X.SX32 R156, R156, R121, 0x1, P3 ;  /* 0x000000799c9c7211 */ /* 0x000fe200018f0eff */
[----:B------:R-:W-:Y:S01]  /*4e30*/  IMAD R109, R109, UR8, RZ ;  /* 0x000000086d6d7c24 */ /* 0x000fe2000f8e02ff */
[----:B------:R-:W-:-:S02]  /*4e40*/  SEL R224, R80, R153, !P2 ;  /* 0x0000009950e07207 */ /* 0x000fc40005000000 */
[----:B------:R-:W-:Y:S02]  /*4e50*/  LEA.HI.X.SX32 R144, R144, R121, 0x1, P4 ;  /* 0x0000007990907211 */ /* 0x000fe400020f0eff */
[CC--:B------:R-:W-:Y:S02]  /*4e60*/  IADD3 R166, P3, PT, R165.reuse, R122.reuse, RZ ;  /* 0x0000007aa5a67210 */ /* 0x0c0fe40007f7e0ff */
[----:B------:R-:W-:Y:S02]  /*4e70*/  SEL R115, R80, R115, !P2 ;  /* 0x0000007350737207 */ /* 0x000fe40005000000 */
[----:B------:R-:W-:Y:S02]  /*4e80*/  IADD3 R153, P4, PT, R152, R122, RZ ;  /* 0x0000007a98997210 */ /* 0x000fe40007f9e0ff */
[----:B------:R-:W-:Y:S02]  /*4e90*/  SEL R161, R80, R161, !P2 ;  /* 0x000000a150a17207 */ /* 0x000fe40005000000 */
[----:B------:R-:W-:-:S02]  /*4ea0*/  LEA.HI.X.SX32 R165, R165, R121, 0x1, P3 ;  /* 0x00000079a5a57211 */ /* 0x000fc400018f0eff */
[----:B------:R-:W-:Y:S01]  /*4eb0*/  SEL R103, R80, R169, !P2 ;  /* 0x000000a950677207 */ /* 0x000fe20005000000 */
[----:B------:R-:W-:Y:S01]  /*4ec0*/  IMAD R169, R115, UR8, RZ ;  /* 0x0000000873a97c24 */ /* 0x000fe2000f8e02ff */
[-C--:B------:R-:W-:Y:S02]  /*4ed0*/  LEA.HI.X.SX32 R152, R152, R121.reuse, 0x1, P4 ;  /* 0x0000007998987211 */ /* 0x080fe400020f0eff */
[-C--:B------:R-:W-:Y:S02]  /*4ee0*/  IADD3 R174, P3, PT, R173, R122.reuse, RZ ;  /* 0x0000007aadae7210 */ /* 0x080fe40007f7e0ff */
[----:B------:R-:W-:Y:S01]  /*4ef0*/  IADD3 R162, P4, PT, R109, R122, RZ ;  /* 0x0000007a6da27210 */ /* 0x000fe20007f9e0ff */
[----:B------:R-:W-:Y:S01]  /*4f00*/  IMAD R240, R161, UR8, RZ ;  /* 0x00000008a1f07c24 */ /* 0x000fe2000f8e02ff */
[----:B------:R-:W-:Y:S01]  /*4f10*/  LEA.HI.X.SX32 R173, R173, R121, 0x1, P3 ;  /* 0x00000079adad7211 */ /* 0x000fe200018f0eff */
[----:B------:R-:W-:Y:S01]  /*4f20*/  IMAD R212, R212, UR8, RZ ;  /* 0x00000008d4d47c24 */ /* 0x000fe2000f8e02ff */
[----:B------:R-:W-:-:S02]  /*4f30*/  SEL R220, R80, R151, !P2 ;  /* 0x0000009750dc7207 */ /* 0x000fc40005000000 */
[-C--:B------:R-:W-:Y:S02]  /*4f40*/  LEA.HI.X.SX32 R161, R109, R121.reuse, 0x1, P4 ;  /* 0x000000796da17211 */ /* 0x080fe400020f0eff */
[-C--:B------:R-:W-:Y:S02]  /*4f50*/  IADD3 R182, P3, PT, R181, R122.reuse, RZ ;  /* 0x0000007ab5b67210 */ /* 0x080fe40007f7e0ff */
[----:B------:R-:W-:Y:S01]  /*4f60*/  IADD3 R170, P4, PT, R169, R122, RZ ;  /* 0x0000007aa9aa7210 */ /* 0x000fe20007f9e0ff */
[----:B------:R-:W-:Y:S01]  /*4f70*/  IMAD R220, R220, UR8, RZ ;  /* 0x00000008dcdc7c24 */ /* 0x000fe2000f8e02ff */
[----:B------:R-:W-:Y:S02]  /*4f80*/  LEA.HI.X.SX32 R181, R181, R121, 0x1, P3 ;  /* 0x00000079b5b57211 */ /* 0x000fe400018f0eff */
[----:B------:R-:W-:Y:S02]  /*4f90*/  SEL R155, R80, R155, !P2 ;  /* 0x0000009b509b7207 */ /* 0x000fe40005000000 */
[----:B------:R-:W-:-:S02]  /*4fa0*/  LEA.HI.X.SX32 R169, R169, R121, 0x1, P4 ;  /* 0x00000079a9a97211 */ /* 0x000fc400020f0eff */
[CC--:B------:R-:W-:Y:S02]  /*4fb0*/  IADD3 R213, P3, PT, R212.reuse, R122.reuse, RZ ;  /* 0x0000007ad4d57210 */ /* 0x0c0fe40007f7e0ff */
[-C--:B------:R-:W-:Y:S01]  /*4fc0*/  IADD3 R178, P4, PT, R177, R122.reuse, RZ ;  /* 0x0000007ab1b27210 */ /* 0x080fe20007f9e0ff */
[----:B------:R-:W-:Y:S01]  /*4fd0*/  IMAD R155, R155, UR8, RZ ;  /* 0x000000089b9b7c24 */ /* 0x000fe2000f8e02ff */
[----:B------:R-:W-:Y:S01]  /*4fe0*/  LEA.HI.X.SX32 R212, R212, R121, 0x1, P3 ;  /* 0x00000079d4d47211 */ /* 0x000fe200018f0eff */
[----:B------:R-:W-:Y:S01]  /*4ff0*/  IMAD R216, R216, UR8, RZ ;  /* 0x00000008d8d87c24 */ /* 0x000fe2000f8e02ff */
[----:B------:R-:W-:Y:S02]  /*5000*/  SEL R159, R80, R159, !P2 ;  /* 0x0000009f509f7207 */ /* 0x000fe40005000000 */
[----:B------:R-:W-:Y:S02]  /*5010*/  LEA.HI.X.SX32 R177, R177, R121, 0x1, P4 ;  /* 0x00000079b1b17211 */ /* 0x000fe400020f0eff */
[----:B------:R-:W-:-:S02]  /*5020*/  IADD3 R221, P3, PT, R220, R122, RZ ;  /* 0x0000007adcdd7210 */ /* 0x000fc40007f7e0ff */
[-C--:B------:R-:W-:Y:S01]  /*5030*/  IADD3 R209, P4, PT, R185, R122.reuse, RZ ;  /* 0x0000007ab9d17210 */ /* 0x080fe20007f9e0ff */
[----:B------:R-:W-:Y:S01]  /*5040*/  IMAD R159, R159, UR8, RZ ;  /* 0x000000089f9f7c24 */ /* 0x000fe2000f8e02ff */
[----:B------:R-:W-:Y:S01]  /*5050*/  LEA.HI.X.SX32 R220, R220, R121, 0x1, P3 ;  /* 0x00000079dcdc7211 */ /* 0x000fe200018f0eff */
[----:B------:R-:W-:Y:S01]  /*5060*/  IMAD R224, R224, UR8, RZ ;  /* 0x00000008e0e07c24 */ /* 0x000fe2000f8e02ff */
[----:B------:R-:W-:Y:S02]  /*5070*/  SEL R108, R80, R163, !P2 ;  /* 0x000000a3506c7207 */ /* 0x000fe40005000000 */
[-C--:B------:R-:W-:Y:S02]  /*5080*/  LEA.HI.X.SX32 R185, R185, R121.reuse, 0x1, P4 ;  /* 0x00000079b9b97211 */ /* 0x080fe400020f0eff */
[CC--:B------:R-:W-:Y:S02]  /*5090*/  IADD3 R229, P3, PT, R155.reuse, R122.reuse, RZ ;  /* 0x0000007a9be57210 */ /* 0x0c0fe40007f7e0ff */
[----:B------:R-:W-:Y:S01]  /*50a0*/  IADD3 R217, P4, PT, R216, R122, RZ ;  /* 0x0000007ad8d97210 */ /* 0x000fe20007f9e0ff */
[----:B------:R-:W-:Y:S01]  /*50b0*/  IMAD R108, R108, UR8, RZ ;  /* 0x000000086c6c7c24 */ /* 0x000fe2000f8e02ff */
[----:B------:R-:W-:-:S02]  /*50c0*/  LEA.HI.X.SX32 R228, R155, R121, 0x1, P3 ;  /* 0x000000799be47211 */ /* 0x000fc400018f0eff */
[----:B------:R-:W-:Y:S02]  /*50d0*/  SEL R106, R80, R167, !P2 ;  /* 0x000000a7506a7207 */ /* 0x000fe40005000000 */
[-C--:B------:R-:W-:Y:S02]  /*50e0*/  LEA.HI.X.SX32 R216, R216, R121.reuse, 0x1, P4 ;  /* 0x00000079d8d87211 */ /* 0x080fe400020f0eff */
[CC--:B------:R-:W-:Y:S02]  /*50f0*/  IADD3 R237, P3, PT, R159.reuse, R122.reuse, RZ ;  /* 0x0000007a9fed7210 */ /* 0x0c0fe40007f7e0ff */
[----:B------:R-:W-:Y:S01]  /*5100*/  IADD3 R225, P4, PT, R224, R122, RZ ;  /* 0x0000007ae0e17210 */ /* 0x000fe20007f9e0ff */
[----:B------:R-:W-:Y:S01]  /*5110*/  IMAD R106, R106, UR8, RZ ;  /* 0x000000086a6a7c24 */ /* 0x000fe2000f8e02ff */
[-C--:B------:R-:W-:Y:S02]  /*5120*/  LEA.HI.X.SX32 R236, R159, R121.reuse, 0x1, P3 ;  /* 0x000000799fec7211 */ /* 0x080fe400018f0eff */
[----:B------:R-:W-:-:S02]  /*5130*/  LEA.HI.X.SX32 R224, R224, R121, 0x1, P4 ;  /* 0x00000079e0e07211 */ /* 0x000fc400020f0eff */
[-C--:B------:R-:W-:Y:S02]  /*5140*/  IADD3 R245, P3, PT, R108, R122.reuse, RZ ;  /* 0x0000007a6cf57210 */ /* 0x080fe40007f7e0ff */
[-C--:B------:R-:W-:Y:S01]  /*5150*/  IADD3 R233, P4, PT, R232, R122.reuse, RZ ;  /* 0x0000007ae8e97210 */ /* 0x080fe20007f9e0ff */
[----:B------:R-:W-:Y:S01]  /*5160*/  IMAD R101, R101, UR8, RZ ;  /* 0x0000000865657c24 */ /* 0x000fe2000f8e02ff */
[-C--:B------:R-:W-:Y:S01]  /*5170*/  LEA.HI.X.SX32 R244, R108, R121.reuse, 0x1, P3 ;  /* 0x000000796cf47211 */ /* 0x080fe200018f0eff */
[----:B------:R-:W-:Y:S01]  /*5180*/  IMAD R107, R107, UR8, RZ ;  /* 0x000000086b6b7c24 */ /* 0x000fe2000f8e02ff */
[-C--:B------:R-:W-:Y:S02]  /*5190*/  LEA.HI.X.SX32 R232, R232, R121.reuse, 0x1, P4 ;  /* 0x00000079e8e87211 */ /* 0x080fe400020f0eff */
[-C--:B------:R-:W-:Y:S02]  /*51a0*/  IADD3 R167, P3, PT, R106, R122.reuse, RZ ;  /* 0x0000007a6aa77210 */ /* 0x080fe40007f7e0ff */
[----:B------:R-:W-:Y:S01]  /*51b0*/  IADD3 R241, P4, PT, R240, R122, RZ ;  /* 0x0000007af0f17210 */ /* 0x000fe20007f9e0ff */
[----:B------:R-:W-:Y:S01]  /*51c0*/  IMAD R97, R97, UR8, RZ ;  /* 0x0000000861617c24 */ /* 0x000fe2000f8e02ff */
[----:B------:R-:W-:Y:S01]  /*51d0*/  LEA.HI.X.SX32 R252, R106, R121, 0x1, P3 ;  /* 0x000000796afc7211 */ /* 0x000fe200018f0eff */
[----:B------:R-:W-:Y:S01]  /*51e0*/  @!P6 IMAD.MOV R85, RZ, RZ, -R85 ;  /* 0x000000ffff55e224 */ /* 0x000fe200078e0a55 */
[----:B------:R-:W-:Y:S01]  /*51f0*/  SEL R91, R80, R179, !P2 ;  /* 0x000000b3505b7207 */ /* 0x000fe20005000000 */
[----:B------:R-:W-:Y:S01]  /*5200*/  IMAD R103, R103, UR8, RZ ;  /* 0x0000000867677c24 */ /* 0x000fe2000f8e02ff */
[----:B------:R-:W-:-:S02]  /*5210*/  LEA.HI.X.SX32 R240, R240, R121, 0x1, P4 ;  /* 0x00000079f0f07211 */ /* 0x000fc400020f0eff */
[-C--:B------:R-:W-:Y:S02]  /*5220*/  IADD3 R242, P3, PT, R101, R122.reuse, RZ ;  /* 0x0000007a65f27210 */ /* 0x080fe40007f7e0ff */
[----:B------:R-:W-:Y:S02]  /*5230*/  IADD3 R249, P4, PT, R107, R122, RZ ;  /* 0x0000007a6bf97210 */ /* 0x000fe40007f9e0ff */
[----:B------:R-:W-:Y:S01]  /*5240*/  ISETP.GT.U32.AND P6, PT, R95, R96, PT ;  /* 0x000000605f00720c */ /* 0x000fe20003fc4070 */
[----:B------:R-:W-:Y:S01]  /*5250*/  IMAD R91, R91, UR8, RZ ;  /* 0x000000085b5b7c24 */ /* 0x000fe2000f8e02ff */
[----:B------:R-:W-:Y:S01]  /*5260*/  LEA.HI.X.SX32 R251, R101, R121, 0x1, P3 ;  /* 0x0000007965fb7211 */ /* 0x000fe200018f0eff */
[----:B------:R-:W-:Y:S01]  /*5270*/  IMAD R99, R99, UR8, RZ ;  /* 0x0000000863637c24 */ /* 0x000fe2000f8e02ff */
[----:B------:R-:W-:Y:S02]  /*5280*/  SEL R89, R80, R183, !P2 ;  /* 0x000000b750597207 */ /* 0x000fe40005000000 */
[----:B------:R-:W-:-:S02]  /*5290*/  LEA.HI.X.SX32 R248, R107, R121, 0x1, P4 ;  /* 0x000000796bf87211 */ /* 0x000fc400020f0eff */
[-C--:B------:R-:W-:Y:S02]  /*52a0*/  IADD3 R222, P3, PT, R97, R122.reuse, RZ ;  /* 0x0000007a61de7210 */ /* 0x080fe40007f7e0ff */
[-C--:B------:R-:W-:Y:S01]  /*52b0*/  IADD3 R151, P4, PT, R103, R122.reuse, RZ ;  /* 0x0000007a67977210 */ /* 0x080fe20007f9e0ff */
[----:B------:R-:W-:Y:S01]  /*52c0*/  IMAD R89, R89, UR8, RZ ;  /* 0x0000000859597c24 */ /* 0x000fe2000f8e02ff */
[-C--:B------:R-:W-:Y:S01]  /*52d0*/  LEA.HI.X.SX32 R226, R97, R121.reuse, 0x1, P3 ;  /* 0x0000007961e27211 */ /* 0x080fe200018f0eff */
[----:B------:R-:W-:Y:S01]  /*52e0*/  IMAD R92, R92, UR8, RZ ;  /* 0x000000085c5c7c24 */ /* 0x000fe2000f8e02ff */
[----:B------:R-:W-:Y:S02]  /*52f0*/  LEA.HI.X.SX32 R163, R103, R121, 0x1, P4 ;  /* 0x0000007967a37211 */ /* 0x000fe400020f0eff */
[-C--:B------:R-:W-:Y:S02]  /*5300*/  IADD3 R207, P3, PT, R91, R122.reuse, RZ ;  /* 0x0000007a5bcf7210 */ /* 0x080fe40007f7e0ff */
[----:B------:R-:W-:-:S02]  /*5310*/  IADD3 R231, P4, PT, R99, R122, RZ ;  /* 0x0000007a63e77210 */ /* 0x000fc40007f9e0ff */
[----:B------:R-:W-:Y:S01]  /*5320*/  ISETP.GT.U32.AND P5, PT, R95, R81, PT ;  /* 0x000000515f00720c */ /* 0x000fe20003fa4070 */
[----:B------:R-:W-:Y:S01]  /*5330*/  @!P6 IMAD.IADD R96, R96, 0x1, -R95 ;  /* 0x000000016060e824 */ /* 0x000fe200078e0a5f */
[-C--:B------:R-:W-:Y:S01]  /*5340*/  LEA.HI.X.SX32 R208, R91, R121.reuse, 0x1, P3 ;  /* 0x000000795bd07211 */ /* 0x080fe200018f0eff */
[----:B------:R-:W-:Y:S01]  /*5350*/  IMAD R90, R90, UR8, RZ ;  /* 0x000000085a5a7c24 */ /* 0x000fe2000f8e02ff */
[-C--:B------:R-:W-:Y:S01]  /*5360*/  LEA.HI.X.SX32 R238, R99, R121.reuse, 0x1, P4 ;  /* 0x0000007963ee7211 */ /* 0x080fe200020f0eff */
[----:B------:R-:W-:Y:S01]  /*5370*/  IMAD R88, R88, UR8, RZ ;  /* 0x0000000858587c24 */ /* 0x000fe2000f8e02ff */
[CC--:B------:R-:W-:Y:S02]  /*5380*/  IADD3 R200, P3, PT, R89.reuse, R122.reuse, RZ ;  /* 0x0000007a59c87210 */ /* 0x0c0fe40007f7e0ff */
[C---:B------:R-:W-:Y:S02]  /*5390*/  IADD3 R211, P4, PT, R92.reuse, R122, RZ ;  /* 0x0000007a5cd37210 */ /* 0x040fe40007f9e0ff */
[-C--:B------:R-:W-:Y:S01]  /*53a0*/  LEA.HI.X.SX32 R203, R89, R121.reuse, 0x1, P3 ;  /* 0x0000007959cb7211 */ /* 0x080fe200018f0eff */
[----:B------:R-:W-:Y:S01]  /*53b0*/  IMAD R87, R87, UR8, RZ ;  /* 0x0000000857577c24 */ /* 0x000fe2000f8e02ff */
[----:B------:R-:W-:Y:S01]  /*53c0*/  LEA.HI.X.SX32 R218, R92, R121, 0x1, P4 ;  /* 0x000000795cda7211 */ /* 0x000fe200020f0eff */
[----:B------:R-:W-:Y:S01]  /*53d0*/  IMAD R86, R86, UR8, RZ ;  /* 0x0000000856567c24 */ /* 0x000fe2000f8e02ff */
[----:B------:R-:W-:-:S02]  /*53e0*/  ISETP.GT.U32.AND P3, PT, R95, R96, PT ;  /* 0x000000605f00720c */ /* 0x000fc40003f64070 */
[-C--:B------:R-:W-:Y:S02]  /*53f0*/  IADD3 R204, P4, PT, R90, R122.reuse, RZ ;  /* 0x0000007a5acc7210 */ /* 0x080fe40007f9e0ff */
[----:B------:R-:W-:Y:S02]  /*5400*/  IADD3 R193, P6, PT, R88, R122, RZ ;  /* 0x0000007a58c17210 */ /* 0x000fe40007fde0ff */
[----:B------:R-:W-:Y:S01]  /*5410*/  LOP3.LUT R102, R94, 0x1c, RZ, 0xfc, !PT ;  /* 0x0000001c5e667812 */ /* 0x000fe200078efcff */
[----:B------:R-:W-:Y:S01]  /*5420*/  @!P5 IMAD.IADD R81, R81, 0x1, -R95 ;  /* 0x000000015151d824 */ /* 0x000fe200078e0a5f */
[-C--:B------:R-:W-:Y:S02]  /*5430*/  LEA.HI.X.SX32 R206, R90, R121.reuse, 0x1, P4 ;  /* 0x000000795ace7211 */ /* 0x080fe400020f0eff */
[----:B------:R-:W-:Y:S02]  /*5440*/  LEA.HI.X.SX32 R199, R88, R121, 0x1, P6 ;  /* 0x0000007958c77211 */ /* 0x000fe400030f0eff */
[----:B------:R-:W-:-:S02]  /*5450*/  IABS R78, R102 ;  /* 0x00000066004e7213 */ /* 0x000fc40000000000 */
[CC--:B------:R-:W-:Y:S02]  /*5460*/  IADD3 R190, P4, PT, R87.reuse, R122.reuse, RZ ;  /* 0x0000007a57be7210 */ /* 0x0c0fe40007f9e0ff */
[----:B------:R-:W-:Y:S01]  /*5470*/  IADD3 R188, P6, PT, R86, R122, RZ ;  /* 0x0000007a56bc7210 */ /* 0x000fe20007fde0ff */
[----:B------:R-:W-:Y:S01]  /*5480*/  IMAD R84, R84, UR8, RZ ;  /* 0x0000000854547c24 */ /* 0x000fe2000f8e02ff */
[----:B------:R-:W-:Y:S02]  /*5490*/  LOP3.LUT R98, R94, 0x24, RZ, 0xfc, !PT ;  /* 0x000000245e627812 */ /* 0x000fe400078efcff */
[-C--:B------:R-:W-:Y:S02]  /*54a0*/  LEA.HI.X.SX32 R192, R87, R121.reuse, 0x1, P4 ;  /* 0x0000007957c07211 */ /* 0x080fe400020f0eff */
[----:B------:R-:W-:Y:S01]  /*54b0*/  LEA.HI.X.SX32 R189, R86, R121, 0x1, P6 ;  /* 0x0000007956bd7211 */ /* 0x000fe200030f0eff */
[----:B------:R-:W-:Y:S01]  /*54c0*/  IMAD.MOV.U32 R86, RZ, RZ, R78 ;  /* 0x000000ffff567224 */ /* 0x000fe200078e004e */
[----:B------:R-:W-:-:S02]  /*54d0*/  ISETP.GT.U32.AND P5, PT, R95, R81, PT ;  /* 0x000000515f00720c */ /* 0x000fc40003fa4070 */
[----:B------:R-:W-:Y:S01]  /*54e0*/  ISETP.GT.U32.AND P4, PT, R95, R82, PT ;  /* 0x000000525f00720c */ /* 0x000fe20003f84070 */
[----:B------:R-:W-:Y:S01]  /*54f0*/  @!P3 IMAD.IADD R96, R96, 0x1, -R95 ;  /* 0x000000016060b824 */ /* 0x000fe200078e0a5f */
[C---:B------:R-:W-:Y:S02]  /*5500*/  IADD3 R186, P6, PT, R84.reuse, R122, RZ ;  /* 0x0000007a54ba7210 */ /* 0x040fe40007fde0ff */
[----:B------:R-:W-:Y:S01]  /*5510*/  IABS R88, R98 ;  /* 0x0000006200587213 */ /* 0x000fe20000000000 */
[----:B------:R-:W-:Y:S01]  /*5520*/  IMAD.HI.U32 R78, R93, R86, RZ ;  /* 0x000000565d4e7227 */ /* 0x000fe200078e00ff */
[----:B------:R-:W-:Y:S02]  /*5530*/  ISETP.GE.AND P3, PT, R105, RZ, PT ;  /* 0x000000ff6900720c */ /* 0x000fe40003f66270 */
[----:B------:R-:W-:Y:S01]  /*5540*/  LEA.HI.X.SX32 R187, R84, R121, 0x1, P6 ;  /* 0x0000007954bb7211 */ /* 0x000fe200030f0eff */
[----:B------:R-:W-:-:S04]  /*5550*/  IMAD.HI.U32 R84, R93, R88, RZ ;  /* 0x000000585d547227 */ /* 0x000fc800078e00ff */
[----:B------:R-:W-:Y:S02]  /*5560*/  IMAD.MOV R78, RZ, RZ, -R78 ;  /* 0x000000ffff4e7224 */ /* 0x000fe400078e0a4e */
[----:B------:R-:W-:Y:S02]  /*5570*/  IMAD.MOV R87, RZ, RZ, -R84 ;  /* 0x000000ffff577224 */ /* 0x000fe400078e0a54 */
[--C-:B------:R-:W-:Y:S02]  /*5580*/  @!P5 IMAD.IADD R81, R81, 0x1, -R95.reuse ;  /* 0x000000015151d824 */ /* 0x100fe400078e0a5f */
[C---:B------:R-:W-:Y:S02]  /*5590*/  IMAD R84, R95.reuse, R78, R86 ;  /* 0x0000004e5f547224 */ /* 0x040fe400078e0256 */
[----:B------:R-:W-:Y:S02]  /*55a0*/  @!P4 IMAD.IADD R82, R82, 0x1, -R95 ;  /* 0x000000015252c824 */ /* 0x000fe400078e0a5f */
[----:B------:R-:W-:Y:S01]  /*55b0*/  @!P3 IMAD.MOV R81, RZ, RZ, -R81 ;  /* 0x000000ffff51b224 */ /* 0x000fe200078e0a51 */
[----:B------:R-:W-:-:S02]  /*55c0*/  ISETP.GT.U32.AND P3, PT, R95, R84, PT ;  /* 0x000000545f00720c */ /* 0x000fc40003f64070 */
[C---:B------:R-:W-:Y:S02]  /*55d0*/  ISETP.GT.U32.AND P4, PT, R95.reuse, R82, PT ;  /* 0x000000525f00720c */ /* 0x040fe40003f84070 */
[----:B------:R-:W-:Y:S02]  /*55e0*/  SEL R86, R80, R83, !P2 ;  /* 0x0000005350567207 */ /* 0x000fe40005000000 */
[----:B------:R-:W-:Y:S01]  /*55f0*/  ISETP.GE.AND P6, PT, R104, RZ, PT ;  /* 0x000000ff6800720c */ /* 0x000fe20003fc6270 */
[----:B------:R-:W-:Y:S02]  /*5600*/  IMAD R88, R95, R87, R88 ;  /* 0x000000575f587224 */ /* 0x000fe400078e0258 */
[----:B------:R-:W-:Y:S01]  /*5610*/  IMAD R86, R86, UR8, RZ ;  /* 0x0000000856567c24 */ /* 0x000fe2000f8e02ff */
[----:B------:R-:W-:-:S03]  /*5620*/  LOP3.LUT R99, R94, 0x34, RZ, 0xfc, !PT ;  /* 0x000000345e637812 */ /* 0x000fc600078efcff */
[--C-:B------:R-:W-:Y:S01]  /*5630*/  @!P3 IMAD.IADD R84, R84, 0x1, -R95.reuse ;  /* 0x000000015454b824 */ /* 0x100fe200078e0a5f */
[----:B------:R-:W-:Y:S01]  /*5640*/  IADD3 R180, P3, PT, R86, R122, RZ ;  /* 0x0000007a56b47210 */ /* 0x000fe20007f7e0ff */
[----:B------:R-:W-:Y:S01]  /*5650*/  @!P4 IMAD.IADD R82, R82, 0x1, -R95 ;  /* 0x000000015252c824 */ /* 0x000fe200078e0a5f */
[----:B------:R-:W-:Y:S02]  /*5660*/  ISETP.GT.U32.AND P4, PT, R95, R88, PT ;  /* 0x000000585f00720c */ /* 0x000fe40003f84070 */
[----:B------:R-:W-:Y:S02]  /*5670*/  LOP3.LUT R101, R94, 0x2c, RZ, 0xfc, !PT ;  /* 0x0000002c5e657812 */ /* 0x000fe400078efcff */
[----:B------:R-:W-:Y:S02]  /*5680*/  IABS R92, R99 ;  /* 0x00000063005c7213 */ /* 0x000fe40000000000 */
[----:B------:R-:W-:Y:S02]  /*5690*/  LEA.HI.X.SX32 R184, R86, R121, 0x1, P3 ;  /* 0x0000007956b87211 */ /* 0x000fe400018f0eff */
[----:B------:R-:W-:-:S02]  /*56a0*/  LOP3.LUT R91, R94, 0x3c, RZ, 0xfc, !PT ;  /* 0x0000003c5e5b7812 */ /* 0x000fc400078efcff */
[----:B------:R-:W-:Y:S01]  /*56b0*/  ISETP.GT.U32.AND P3, PT, R95, R84, PT ;  /* 0x000000545f00720c */ /* 0x000fe20003f64070 */
[----:B------:R-:W-:Y:S01]  /*56c0*/  @!P6 IMAD.MOV R96, RZ, RZ, -R96 ;  /* 0x000000ffff60e224 */ /* 0x000fe200078e0a60 */
[----:B------:R-:W-:Y:S01]  /*56d0*/  IABS R90, R101 ;  /* 0x00000065005a7213 */ /* 0x000fe20000000000 */
[C---:B------:R-:W-:Y:S01]  /*56e0*/  IMAD.HI.U32 R83, R93.reuse, R92, RZ ;  /* 0x0000005c5d537227 */ /* 0x040fe200078e00ff */
[----:B------:R-:W-:Y:S02]  /*56f0*/  ISETP.GE.AND P6, PT, R100, RZ, PT ;  /* 0x000000ff6400720c */ /* 0x000fe40003fc6270 */
[----:B------:R-:W-:Y:S01]  /*5700*/  IABS R100, R91 ;  /* 0x0000005b00647213 */ /* 0x000fe20000000000 */
[----:B------:R-:W-:Y:S01]  /*5710*/  IMAD.HI.U32 R78, R93, R90, RZ ;  /* 0x0000005a5d4e7227 */ /* 0x000fe200078e00ff */
[----:B------:R-:W-:-:S03]  /*5720*/  ISETP.GE.AND P5, PT, R102, RZ, PT ;  /* 0x000000ff6600720c */ /* 0x000fc60003fa6270 */
[----:B------:R-:W-:Y:S02]  /*5730*/  IMAD.MOV R86, RZ, RZ, -R83 ;  /* 0x000000ffff567224 */ /* 0x000fe400078e0a53 */
[----:B------:R-:W-:Y:S02]  /*5740*/  @!P4 IMAD.IADD R88, R88, 0x1, -R95 ;  /* 0x000000015858c824 */ /* 0x000fe400078e0a5f */
[----:B------:R-:W-:-:S04]  /*5750*/  IMAD.HI.U32 R83, R93, R100, RZ ;  /* 0x000000645d537227 */ /* 0x000fc800078e00ff */
[----:B------:R-:W-:Y:S01]  /*5760*/  IMAD.MOV R78, RZ, RZ, -R78 ;  /* 0x000000ffff4e7224 */ /* 0x000fe200078e0a4e */
[C---:B------:R-:W-:Y:S01]  /*5770*/  ISETP.GT.U32.AND P4, PT, R95.reuse, R88, PT ;  /* 0x000000585f00720c */ /* 0x040fe20003f84070 */
[----:B------:R-:W-:Y:S02]  /*5780*/  IMAD.MOV R87, RZ, RZ, -R83 ;  /* 0x000000ffff577224 */ /* 0x000fe400078e0a53 */
[----:B------:R-:W-:Y:S02]  /*5790*/  @!P3 IMAD.IADD R84, R84, 0x1, -R95 ;  /* 0x000000015454b824 */ /* 0x000fe400078e0a5f */
[C---:B------:R-:W-:Y:S02]  /*57a0*/  IMAD R78, R95.reuse, R78, R90 ;  /* 0x0000004e5f4e7224 */ /* 0x040fe400078e025a */
[----:B------:R-:W-:Y:S02]  /*57b0*/  IMAD.MOV.U32 R83, RZ, RZ, R84 ;  /* 0x000000ffff537224 */ /* 0x000fe400078e0054 */
[C---:B------:R-:W-:Y:S01]  /*57c0*/  IMAD R87, R95.reuse, R87, R100 ;  /* 0x000000575f577224 */ /* 0x040fe200078e0264 */
[C---:B------:R-:W-:Y:S01]  /*57d0*/  ISETP.GT.U32.AND P3, PT, R95.reuse, R78, PT ;  /* 0x0000004e5f00720c */ /* 0x040fe20003f64070 */
[----:B------:R-:W-:Y:S01]  /*57e0*/  @!P5 IMAD.MOV R83, RZ, RZ, -R83 ;  /* 0x000000ffff53d224 */ /* 0x000fe200078e0a53 */
[----:B------:R-:W-:Y:S01]  /*57f0*/  SEL R85, R80, R85, !P2 ;  /* 0x0000005550557207 */ /* 0x000fe20005000000 */
[C---:B------:R-:W-:Y:S01]  /*5800*/  IMAD R86, R95.reuse, R86, R92 ;  /* 0x000000565f567224 */ /* 0x040fe200078e025c */
[----:B------:R-:W-:Y:S01]  /*5810*/  ISETP.GT.U32.AND P5, PT, R95, R87, PT ;  /* 0x000000575f00720c */ /* 0x000fe20003fa4070 */
[----:B------:R-:W-:-:S02]  /*5820*/  @!P4 IMAD.IADD R88, R88, 0x1, -R95 ;  /* 0x000000015858c824 */ /* 0x000fc400078e0a5f */
[----:B------:R-:W-:Y:S01]  /*5830*/  IMAD R85, R85, UR8, RZ ;  /* 0x0000000855557c24 */ /* 0x000fe2000f8e02ff */
[----:B------:R-:W-:Y:S02]  /*5840*/  ISETP.GT.U32.AND P4, PT, R95, R86, PT ;  /* 0x000000565f00720c */ /* 0x000fe40003f84070 */
[----:B------:R-:W-:Y:S01]  /*5850*/  LOP3.LUT R97, R94, 0x44, RZ, 0xfc, !PT ;  /* 0x000000445e617812 */ /* 0x000fe200078efcff */
[----:B------:R-:W-:Y:S02]  /*5860*/  @!P6 IMAD.MOV R82, RZ, RZ, -R82 ;  /* 0x000000ffff52e224 */ /* 0x000fe400078e0a52 */
[--C-:B------:R-:W-:Y:S01]  /*5870*/  @!P3 IMAD.IADD R78, R78, 0x1, -R95.reuse ;  /* 0x000000014e4eb824 */ /* 0x100fe200078e0a5f */
[----:B------:R-:W-:Y:S02]  /*5880*/  IADD3 R172, P3, PT, R85, R122, RZ ;  /* 0x0000007a55ac7210 */ /* 0x000fe40007f7e0ff */
[----:B------:R-:W-:Y:S01]  /*5890*/  IABS R102, R97 ;  /* 0x0000006100667213 */ /* 0x000fe20000000000 */
[----:B------:R-:W-:Y:S01]  /*58a0*/  @!P5 IMAD.IADD R87, R87, 0x1, -R95 ;  /* 0x000000015757d824 */ /* 0x000fe200078e0a5f */
[----:B------:R-:W-:-:S02]  /*58b0*/  ISETP.GE.AND P6, PT, R98, RZ, PT ;  /* 0x000000ff6200720c */ /* 0x000fc40003fc6270 */
[----:B------:R-:W-:Y:S01]  /*58c0*/  LEA.HI.X.SX32 R176, R85, R121, 0x1, P3 ;  /* 0x0000007955b07211 */ /* 0x000fe200018f0eff */
[----:B------:R-:W-:Y:S01]  /*58d0*/  IMAD.HI.U32 R89, R93, R102, RZ ;  /* 0x000000665d597227 */ /* 0x000fe200078e00ff */
[C---:B------:R-:W-:Y:S02]  /*58e0*/  ISETP.GT.U32.AND P3, PT, R95.reuse, R78, PT ;  /* 0x0000004e5f00720c */ /* 0x040fe40003f64070 */
[----:B------:R-:W-:Y:S01]  /*58f0*/  LOP3.LUT R103, R94, 0x4c, RZ, 0xfc, !PT ;  /* 0x0000004c5e677812 */ /* 0x000fe200078efcff */
[----:B------:R-:W-:Y:S01]  /*5900*/  @!P4 IMAD.IADD R86, R86, 0x1, -R95 ;  /* 0x000000015656c824 */ /* 0x000fe200078e0a5f */
[C---:B------:R-:W-:Y:S01]  /*5910*/  ISETP.GT.U32.AND P5, PT, R95.reuse, R87, PT ;  /* 0x000000575f00720c */ /* 0x040fe20003fa4070 */
[----:B------:R-:W-:Y:S01]  /*5920*/  IMAD.MOV R89, RZ, RZ, -R89 ;  /* 0x000000ffff597224 */ /* 0x000fe200078e0a59 */
[----:B------:R-:W-:Y:S01]  /*5930*/  LOP3.LUT R105, R94, 0x54, RZ, 0xfc, !PT ;  /* 0x000000545e697812 */ /* 0x000fe200078efcff */
[----:B------:R-:W-:Y:S01]  /*5940*/  IMAD.MOV.U32 R84, RZ, RZ, R88 ;  /* 0x000000ffff547224 */ /* 0x000fe200078e0058 */
[----:B------:R-:W-:Y:S01]  /*5950*/  IABS R92, R103 ;  /* 0x00000067005c7213 */ /* 0x000fe20000000000 */
[C---:B------:R-:W-:Y:S01]  /*5960*/  IMAD R88, R95.reuse, R89, R102 ;  /* 0x000000595f587224 */ /* 0x040fe200078e0266 */
[----:B------:R-:W-:Y:S01]  /*5970*/  ISETP.GT.U32.AND P4, PT, R95, R86, PT ;  /* 0x000000565f00720c */ /* 0x000fe20003f84070 */
[----:B------:R-:W-:Y:S01]  /*5980*/  @!P6 IMAD.MOV R84, RZ, RZ, -R84 ;  /* 0x000000ffff54e224 */ /* 0x000fe200078e0a54 */
[----:B------:R-:W-:Y:S01]  /*5990*/  IABS R98, R105 ;  /* 0x0000006900627213 */ /* 0x000fe20000000000 */
[----:B------:R-:W-:Y:S01]  /*59a0*/  IMAD.HI.U32 R85, R93, R92, RZ ;  /* 0x0000005c5d557227 */ /* 0x000fe200078e00ff */
[----:B------:R-:W-:-:S03]  /*59b0*/  ISETP.GE.AND P6, PT, R101, RZ, PT ;  /* 0x000000ff6500720c */ /* 0x000fc60003fc6270 */
[----:B------:R-:W-:Y:S01]  /*59c0*/  @!P3 IMAD.IADD R78, R78, 0x1, -R95 ;  /* 0x000000014e4eb824 */ /* 0x000fe200078e0a5f */
[----:B------:R-:W-:Y:S01]  /*59d0*/  ISETP.GT.U32.AND P3, PT, R95, R88, PT ;  /* 0x000000585f00720c */ /* 0x000fe20003f64070 */
[----:B------:R-:W-:Y:S01]  /*59e0*/  IMAD.HI.U32 R89, R93, R98, RZ ;  /* 0x000000625d597227 */ /* 0x000fe200078e00ff */
[----:B------:R-:W-:-:S03]  /*59f0*/  LOP3.LUT R104, R94, 0x5c, RZ, 0xfc, !PT ;  /* 0x0000005c5e687812 */ /* 0x000fc600078efcff */
[----:B------:R-:W-:Y:S02]  /*5a00*/  IMAD.MOV R85, RZ, RZ, -R85 ;  /* 0x000000ffff557224 */ /* 0x000fe400078e0a55 */
[----:B------:R-:W-:Y:S01]  /*5a10*/  @!P5 IMAD.IADD R87, R87, 0x1, -R95 ;  /* 0x000000015757d824 */ /* 0x000fe200078e0a5f */
[----:B------:R-:W-:Y:S01]  /*5a20*/  ISETP.GE.AND P5, PT, R91, RZ, PT ;  /* 0x000000ff5b00720c */ /* 0x000fe20003fa6270 */
[----:B------:R-:W-:Y:S02]  /*5a30*/  IMAD.MOV R91, RZ, RZ, -R89 ;  /* 0x000000ffff5b7224 */ /* 0x000fe400078e0a59 */
[----:B------:R-:W-:Y:S02]  /*5a40*/  IMAD R89, R95, R85, R92 ;  /* 0x000000555f597224 */ /* 0x000fe400078e025c */
[----:B------:R-:W-:Y:S01]  /*5a50*/  IMAD.MOV.U32 R85, RZ, RZ, R78 ;  /* 0x000000ffff557224 */ /* 0x000fe200078e004e */
[----:B------:R-:W-:Y:S01]  /*5a60*/  IABS R100, R104 ;  /* 0x0000006800647213 */ /* 0x000fe20000000000 */
[----:B------:R-:W-:Y:S01]  /*5a70*/  @!P4 IMAD.IADD R86, R86, 0x1, -R95 ;  /* 0x000000015656c824 */ /* 0x000fe200078e0a5f */
[----:B------:R-:W-:Y:S01]  /*5a80*/  ISETP.GE.AND P4, PT, R99, RZ, PT ;  /* 0x000000ff6300720c */ /* 0x000fe20003f86270 */
[----:B------:R-:W-:Y:S01]  /*5a90*/  @!P6 IMAD.MOV R85, RZ, RZ, -R85 ;  /* 0x000000ffff55e224 */ /* 0x000fe200078e0a55 */
[----:B------:R-:W-:Y:S01]  /*5aa0*/  ISETP.GT.U32.AND P6, PT, R95, R89, PT ;  /* 0x000000595f00720c */ /* 0x000fe20003fc4070 */
[----:B------:R-:W-:Y:S01]  /*5ab0*/  IMAD.HI.U32 R90, R93, R100, RZ ;  /* 0x000000645d5a7227 */ /* 0x000fe200078e00ff */
[----:B------:R-:W-:-:S03]  /*5ac0*/  SEL R77, R80, R77, !P2 ;  /* 0x0000004d504d7207 */ /* 0x000fc60005000000 */
[--C-:B------:R-:W-:Y:S02]  /*5ad0*/  @!P3 IMAD.IADD R88, R88, 0x1, -R95.reuse ;  /* 0x000000015858b824 */ /* 0x100fe400078e0a5f */
[----:B------:R-:W-:Y:S02]  /*5ae0*/  IMAD.MOV R99, RZ, RZ, -R90 ;  /* 0x000000ffff637224 */ /* 0x000fe400078e0a5a */
[C---:B------:R-:W-:Y:S01]  /*5af0*/  IMAD R90, R95.reuse, R91, R98 ;  /* 0x0000005b5f5a7224 */ /* 0x040fe200078e0262 */
[----:B------:R-:W-:Y:S01]  /*5b00*/  ISETP.GT.U32.AND P3, PT, R95, R88, PT ;  /* 0x000000585f00720c */ /* 0x000fe20003f64070 */
[----:B------:R-:W-:Y:S02]  /*5b10*/  IMAD R77, R77, UR8, RZ ;  /* 0x000000084d4d7c24 */ /* 0x000fe4000f8e02ff */
[C---:B------:R-:W-:Y:S02]  /*5b20*/  IMAD R91, R95.reuse, R99, R100 ;  /* 0x000000635f5b7224 */ /* 0x040fe400078e0264 */
[----:B------:R-:W-:Y:S01]  /*5b30*/  @!P4 IMAD.MOV R86, RZ, RZ, -R86 ;  /* 0x000000ffff56c224 */ /* 0x000fe200078e0a56 */
[----:B------:R-:W-:Y:S01]  /*5b40*/  ISETP.GT.U32.AND P4, PT, R95, R90, PT ;  /* 0x0000005a5f00720c */ /* 0x000fe20003f84070 */
[----:B------:R-:W-:Y:S01]  /*5b50*/  @!P6 IMAD.IADD R89, R89, 0x1, -R95 ;  /* 0x000000015959e824 */ /* 0x000fe200078e0a5f */
[----:B------:R-:W-:Y:S01]  /*5b60*/  LOP3.LUT R101, R94, 0x64, RZ, 0xfc, !PT ;  /* 0x000000645e657812 */ /* 0x000fe200078efcff */
[----:B------:R-:W-:Y:S01]  /*5b70*/  @!P5 IMAD.MOV R87, RZ, RZ, -R87 ;  /* 0x000000ffff57d224 */ /* 0x000fe200078e0a57 */
[----:B------:R-:W-:-:S02]  /*5b80*/  IADD3 R154, P6, PT, R77, R122, RZ ;  /* 0x0000007a4d9a7210 */ /* 0x000fc40007fde0ff */
[----:B------:R-:W-:Y:S02]  /*5b90*/  ISETP.GT.U32.AND P5, PT, R95, R91, PT ;  /* 0x0000005b5f00720c */ /* 0x000fe40003fa4070 */
[----:B------:R-:W-:Y:S02]  /*5ba0*/  IABS R102, R101 ;  /* 0x0000006500667213 */ /* 0x000fe40000000000 */
[----:B------:R-:W-:Y:S02]  /*5bb0*/  LEA.HI.X.SX32 R168, R77, R121, 0x1, P6 ;  /* 0x000000794da87211 */ /* 0x000fe400030f0eff */
[----:B------:R-:W-:Y:S01]  /*5bc0*/  ISETP.GT.U32.AND P6, PT, R95, R89, PT ;  /* 0x000000595f00720c */ /* 0x000fe20003fc4070 */
[----:B------:R-:W-:Y:S01]  /*5bd0*/  @!P3 IMAD.IADD R88, R88, 0x1, -R95 ;  /* 0x000000015858b824 */ /* 0x000fe200078e0a5f */
[----:B------:R-:W-:Y:S01]  /*5be0*/  ISETP.GE.AND P3, PT, R97, RZ, PT ;  /* 0x000000ff6100720c */ /* 0x000fe20003f66270 */
[----:B------:R-:W-:Y:S01]  /*5bf0*/  IMAD.HI.U32 R92, R93, R102, RZ ;  /* 0x000000665d5c7227 */ /* 0x000fe200078e00ff */
[----:B------:R-:W-:-:S02]  /*5c00*/  SEL R78, R80, R79, !P2 ;  /* 0x0000004f504e7207 */ /* 0x000fc40005000000 */
[----:B------:R-:W-:Y:S01]  /*5c10*/  LOP3.LUT R79, R94, 0x6c, RZ, 0xfc, !PT ;  /* 0x0000006c5e4f7812 */ /* 0x000fe200078efcff */
[--C-:B------:R-:W-:Y:S02]  /*5c20*/  @!P4 IMAD.IADD R90, R90, 0x1, -R95.reuse ;  /* 0x000000015a5ac824 */ /* 0x100fe400078e0a5f */
[----:B------:R-:W-:Y:S01]  /*5c30*/  IMAD.MOV R92, RZ, RZ, -R92 ;  /* 0x000000ffff5c7224 */ /* 0x000fe200078e0a5c */
[----:B------:R-:W-:Y:S01]  /*5c40*/  IABS R100, R79 ;  /* 0x0000004f00647213 */ /* 0x000fe20000000000 */
[--C-:B------:R-:W-:Y:S01]  /*5c50*/  @!P5 IMAD.IADD R91, R91, 0x1, -R95.reuse ;  /* 0x000000015b5bd824 */ /* 0x100fe200078e0a5f */
[C---:B------:R-:W-:Y:S01]  /*5c60*/  ISETP.GT.U32.AND P5, PT, R95.reuse, R90, PT ;  /* 0x0000005a5f00720c */ /* 0x040fe20003fa4070 */
[----:B------:R-:W-:Y:S01]  /*5c70*/  IMAD R92, R95, R92, R102 ;  /* 0x0000005c5f5c7224 */ /* 0x000fe200078e0266 */
[----:B------:R-:W0:Y:S01]  /*5c80*/  S2R R179, SR_TID.X ;  /* 0x0000000000b37919 */ /* 0x000e220000002100 */
[----:B------:R-:W-:Y:S01]  /*5c90*/  @!P6 IMAD.IADD R89, R89, 0x1, -R95 ;  /* 0x000000015959e824 */ /* 0x000fe200078e0a5f */
[----:B------:R-:W-:Y:S01]  /*5ca0*/  ISETP.GE.AND P6, PT, R103, RZ, PT ;  /* 0x000000ff6700720c */ /* 0x000fe20003fc6270 */
[----:B------:R-:W-:-:S02]  /*5cb0*/  IMAD R78, R78, UR8, RZ ;  /* 0x000000084e4e7c24 */ /* 0x000fc4000f8e02ff */
[----:B------:R-:W-:-:S04]  /*5cc0*/  IMAD.HI.U32 R77, R93, R100, RZ ;  /* 0x000000645d4d7227 */ /* 0x000fc800078e00ff */
[----:B------:R-:W-:Y:S01]  /*5cd0*/  @!P3 IMAD.MOV R88, RZ, RZ, -R88 ;  /* 0x000000ffff58b224 */ /* 0x000fe200078e0a58 */
[C---:B------:R-:W-:Y:S01]  /*5ce0*/  ISETP.GT.U32.AND P3, PT, R95.reuse, R92, PT ;  /* 0x0000005c5f00720c */ /* 0x040fe20003f64070 */
[----:B------:R-:W-:Y:S01]  /*5cf0*/  IMAD.MOV R77, RZ, RZ, -R77 ;  /* 0x000000ffff4d7224 */ /* 0x000fe200078e0a4d */
[----:B------:R-:W-:Y:S01]  /*5d00*/  IADD3 R158, P4, PT, R78, R122, RZ ;  /* 0x0000007a4e9e7210 */ /* 0x000fe20007f9e0ff */
[----:B------:R-:W-:Y:S02]  /*5d10*/  @!P5 IMAD.IADD R90, R90, 0x1, -R95 ;  /* 0x000000015a5ad824 */ /* 0x000fe400078e0a5f */
[C---:B------:R-:W-:Y:S01]  /*5d20*/  IMAD R100, R95.reuse, R77, R100 ;  /* 0x0000004d5f647224 */ /* 0x040fe200078e0264 */
[----:B------:R-:W-:Y:S02]  /*5d30*/  LEA.HI.X.SX32 R164, R78, R121, 0x1, P4 ;  /* 0x000000794ea47211 */ /* 0x000fe400020f0eff */
[----:B------:R-:W-:Y:S02]  /*5d40*/  ISETP.GT.U32.AND P4, PT, R95, R91, PT ;  /* 0x0000005b5f00720c */ /* 0x000fe40003f84070 */
[----:B------:R-:W-:Y:S01]  /*5d50*/  ISETP.GE.AND P5, PT, R105, RZ, PT ;  /* 0x000000ff6900720c */ /* 0x000fe20003fa6270 */
[----:B------:R-:W-:Y:S01]  /*5d60*/  @!P6 IMAD.MOV R89, RZ, RZ, -R89 ;  /* 0x000000ffff59e224 */ /* 0x000fe200078e0a59 */
[----:B------:R-:W-:Y:S01]  /*5d70*/  ISETP.GT.U32.AND P6, PT, R95, R100, PT ;  /* 0x000000645f00720c */ /* 0x000fe20003fc4070 */
[----:B------:R-:W-:-:S05]  /*5d80*/  @!P3 IMAD.IADD R92, R92, 0x1, -R95 ;  /* 0x000000015c5cb824 */ /* 0x000fca00078e0a5f */
[----:B------:R-:W-:-:S03]  /*5d90*/  ISETP.GT.U32.AND P3, PT, R95, R92, PT ;  /* 0x0000005c5f00720c */ /* 0x000fc60003f64070 */
[--C-:B------:R-:W-:Y:S01]  /*5da0*/  @!P4 IMAD.IADD R91, R91, 0x1, -R95.reuse ;  /* 0x000000015b5bc824 */ /* 0x100fe200078e0a5f */
[----:B------:R-:W-:Y:S01]  /*5db0*/  ISETP.GE.AND P4, PT, R104, RZ, PT ;  /* 0x000000ff6800720c */ /* 0x000fe20003f86270 */
[----:B------:R-:W-:Y:S01]  /*5dc0*/  @!P5 IMAD.MOV R90, RZ, RZ, -R90 ;  /* 0x000000ffff5ad224 */ /* 0x000fe200078e0a5a */
[----:B------:R-:W-:Y:S01]  /*5dd0*/  ISETP.GE.AND P5, PT, R101, RZ, PT ;  /* 0x000000ff6500720c */ /* 0x000fe20003fa6270 */
[----:B------:R-:W-:Y:S01]  /*5de0*/  @!P6 IMAD.IADD R100, R100, 0x1, -R95 ;  /* 0x000000016464e824 */ /* 0x000fe200078e0a5f */
[C---:B------:R-:W-:Y:S02]  /*5df0*/  LOP3.LUT R77, R94.reuse, 0x74, RZ, 0xfc, !PT ;  /* 0x000000745e4d7812 */ /* 0x040fe400078efcff */
[C---:B------:R-:W-:Y:S02]  /*5e00*/  LOP3.LUT R78, R94.reuse, 0x7c, RZ, 0xfc, !PT ;  /* 0x0000007c5e4e7812 */ /* 0x040fe400078efcff */
[----:B------:R-:W-:Y:S02]  /*5e10*/  LOP3.LUT R99, R94, 0x84, RZ, 0xfc, !PT ;  /* 0x000000845e637812 */ /* 0x000fe400078efcff */
[----:B------:R-:W-:-:S02]  /*5e20*/  ISETP.GT.U32.AND P6, PT, R95, R100, PT ;  /* 0x000000645f00720c */ /* 0x000fc40003fc4070 */
[----:B0-----:R-:W-:Y:S01]  /*5e30*/  LOP3.LUT R179, R179, 0x1f, RZ, 0xc0, !PT ;  /* 0x0000001fb3b37812 */ /* 0x001fe200078ec0ff */
[----:B------:R-:W-:Y:S01]  /*5e40*/  @!P3 IMAD.IADD R92, R92, 0x1, -R95 ;  /* 0x000000015c5cb824 */ /* 0x000fe200078e0a5f */
[----:B------:R-:W-:Y:S02]  /*5e50*/  IABS R98, R77 ;  /* 0x0000004d00627213 */ /* 0x000fe40000000000 */
[----:B------:R-:W-:Y:S02]  /*5e60*/  IABS R102, R78 ;  /* 0x0000004e00667213 */ /* 0x000fe40000000000 */
[----:B------:R-:W-:Y:S02]  /*5e70*/  IABS R104, R99 ;  /* 0x0000006300687213 */ /* 0x000fe40000000000 */
[----:B------:R-:W-:Y:S01]  /*5e80*/  ISETP.LT.AND P0, PT, R179, R123, P0 ;  /* 0x0000007bb300720c */ /* 0x000fe20000701270 */
[----:B------:R-:W-:Y:S01]  /*5e90*/  @!P4 IMAD.MOV R91, RZ, RZ, -R91 ;  /* 0x000000ffff5bc224 */ /* 0x000fe200078e0a5b */
[----:B------:R-:W-:Y:S01]  /*5ea0*/  ISETP.GE.AND P3, PT, R77, RZ, PT ;  /* 0x000000ff4d00720c */ /* 0x000fe20003f66270 */
[----:B------:R-:W-:Y:S01]  /*5eb0*/  @!P5 IMAD.MOV R92, RZ, RZ, -R92 ;  /* 0x000000ffff5cd224 */ /* 0x000fe200078e0a5c */
[----:B------:R-:W-:Y:S01]  /*5ec0*/  ISETP.GE.AND P4, PT, R79, RZ, PT ;  /* 0x000000ff4f00720c */ /* 0x000fe20003f86270 */
[----:B------:R-:W-:Y:S01]  /*5ed0*/  IMAD.HI.U32 R77, R93, R98, RZ ;  /* 0x000000625d4d7227 */ /* 0x000fe200078e00ff */
[----:B------:R-:W-:-:S03]  /*5ee0*/  ISETP.GE.AND P5, PT, R78, RZ, PT ;  /* 0x000000ff4e00720c */ /* 0x000fc60003fa6270 */
[----:B------:R-:W-:-:S04]  /*5ef0*/  IMAD.HI.U32 R78, R93, R102, RZ ;  /* 0x000000665d4e7227 */ /* 0x000fc800078e00ff */
[----:B------:R-:W-:Y:S01]  /*5f00*/  IMAD.HI.U32 R79, R93, R104, RZ ;  /* 0x000000685d4f7227 */ /* 0x000fe200078e00ff */
[----:B------:R-:W-:Y:S03]  /*5f10*/  STL [R1+0x124], R3 ;  /* 0x0001240301007387 */ /* 0x000fe60000100800 */
[----:B------:R-:W-:Y:S02]  /*5f20*/  IMAD.MOV R77, RZ, RZ, -R77 ;  /* 0x000000ffff4d7224 */ /* 0x000fe400078e0a4d */
[----:B------:R-:W-:Y:S02]  /*5f30*/  IMAD.MOV R78, RZ, RZ, -R78 ;  /* 0x000000ffff4e7224 */ /* 0x000fe400078e0a4e */
[----:B------:R-:W-:Y:S01]  /*5f40*/  IMAD.MOV R79, RZ, RZ, -R79 ;  /* 0x000000ffff4f7224 */ /* 0x000fe200078e0a4f */
[----:B------:R-:W-:Y:S01]  /*5f50*/  STL [R1+0x120], R5 ;  /* 0x0001200501007387 */ /* 0x000fe20000100800 */
[----:B------:R-:W-:Y:S01]  /*5f60*/  @!P6 IMAD.IADD R100, R100, 0x1, -R95 ;  /* 0x000000016464e824 */ /* 0x000fe200078e0a5f */
[----:B------:R-:W-:Y:S01]  /*5f70*/  ISETP.GE.AND P6, PT, R99, RZ, PT ;  /* 0x000000ff6300720c */ /* 0x000fe20003fc6270 */
[C---:B------:R-:W-:Y:S01]  /*5f80*/  IMAD R99, R95.reuse, R77, R98 ;  /* 0x0000004d5f637224 */ /* 0x040fe200078e0262 */
[----:B------:R-:W-:Y:S01]  /*5f90*/  STL [R1+0x12c], R4 ;  /* 0x00012c0401007387 */ /* 0x000fe20000100800 */
[C---:B------:R-:W-:Y:S01]  /*5fa0*/  IMAD R77, R95.reuse, R78, R102 ;  /* 0x0000004e5f4d7224 */ /* 0x040fe200078e0266 */
[----:B------:R-:W-:Y:S01]  /*5fb0*/  PRMT R124, RZ, 0x7610, R124 ;  /* 0x00007610ff7c7816 */ /* 0x000fe2000000007c */
[----:B------:R-:W-:Y:S01]  /*5fc0*/  IMAD R98, R95, R79, R104 ;  /* 0x0000004f5f627224 */ /* 0x000fe200078e0268 */
[----:B------:R-:W-:Y:S01]  /*5fd0*/  STL [R1+0x128], R6 ;  /* 0x0001280601007387 */ /* 0x000fe20000100800 */
[----:B------:R-:W-:-:S02]  /*5fe0*/  @P0 IMAD.MOV.U32 R78, RZ, RZ, R33 ;  /* 0x000000ffff4e0224 */ /* 0x000fc400078e0021 */
[----:B------:R-:W-:Y:S01]  /*5ff0*/  @P0 IMAD.MOV.U32 R79, RZ, RZ, R34 ;  /* 0x000000ffff4f0224 */ /* 0x000fe200078e0022 */
[----:B------:R-:W-:Y:S04]  /*6000*/  STL [R1+0x134], R7 ;  /* 0x0001340701007387 */ /* 0x000fe80000100800 */
[----:B------:R-:W-:Y:S04]  /*6010*/  STL [R1+0x130], R9 ;  /* 0x0001300901007387 */ /* 0x000fe80000100800 */
[----:B------:R-:W-:Y:S04]  /*6020*/  STL [R1+0x13c], R8 ;  /* 0x00013c0801007387 */ /* 0x000fe80000100800 */
[----:B------:R-:W-:Y:S04]  /*6030*/  STL [R1+0x138], R10 ;  /* 0x0001380a01007387 */ /* 0x000fe80000100800 */
[----:B------:R0:W-:Y:S04]  /*6040*/  STL [R1+0x144], R11 ;  /* 0x0001440b01007387 */ /* 0x0001e80000100800 */
[----:B------:R1:W2:Y:S01]  /*6050*/  @P0 LDG.E.U8 R124, desc[UR24][R78.64] ;  /* 0x000000184e7c0981 */ /* 0x0002a2000c1e1100 */
[----:B0-----:R-:W-:Y:S01]  /*6060*/  PRMT R11, RZ, 0x7610, R11 ;  /* 0x00007610ff0b7816 */ /* 0x001fe2000000000b */
[----:B-1----:R-:W-:-:S02]  /*6070*/  @P0 IMAD.MOV.U32 R78, RZ, RZ, R171 ;  /* 0x000000ffff4e0224 */ /* 0x002fc400078e00ab */
[----:B------:R-:W-:Y:S01]  /*6080*/  @P0 IMAD.MOV.U32 R79, RZ, RZ, R175 ;  /* 0x000000ffff4f0224 */ /* 0x000fe200078e00af */
[----:B------:R-:W-:-:S04]  /*6090*/  PRMT R115, RZ, 0x7610, R115 ;  /* 0x00007610ff737816 */ /* 0x000fc80000000073 */
[----:B------:R0:W2:Y:S01]  /*60a0*/  @P0 LDG.E.U8 R11, desc[UR24][R78.64] ;  /* 0x000000184e0b0981 */ /* 0x0000a2000c1e1100 */
[----:B------:R-:W-:Y:S01]  /*60b0*/  PRMT R114, RZ, 0x7610, R114 ;  /* 0x00007610ff727816 */ /* 0x000fe20000000072 */
[----:B0-----:R-:W-:Y:S02]  /*60c0*/  @P0 IMAD.MOV.U32 R78, RZ, RZ, R35 ;  /* 0x000000ffff4e0224 */ /* 0x001fe400078e0023 */
[----:B------:R-:W-:-:S05]  /*60d0*/  @P0 IMAD.MOV.U32 R79, RZ, RZ, R37 ;  /* 0x000000ffff4f0224 */ /* 0x000fca00078e0025 */
        /* <DEDUP_REMOVED lines=21> */
[----:B------:R-:W-:Y:S02]  /*6230*/  LOP3.LUT R116, R94, 0x8c, RZ, 0xfc, !PT ;  /* 0x0000008c5e747812 */ /* 0x000fe400078efcff */
[----:B------:R-:W-:Y:S01]  /*6240*/  PRMT R108, RZ, 0x7610, R108 ;  /* 0x00007610ff6c7816 */ /* 0x000fe2000000006c */
[----:B0-----:R-:W-:Y:S02]  /*6250*/  @P0 IMAD.MOV.U32 R78, RZ, RZ, R46 ;  /* 0x000000ffff4e0224 */ /* 0x001fe400078e002e */
[----:B------:R-:W-:Y:S01]  /*6260*/  @P0 IMAD.MOV.U32 R79, RZ, RZ, R49 ;  /* 0x000000ffff4f0224 */ /* 0x000fe200078e0031 */
[----:B------:R-:W-:-:S04]  /*6270*/  IABS R106, R116 ;  /* 0x00000074006a7213 */ /* 0x000fc80000000000 */
[----:B------:R0:W2:Y:S01]  /*6280*/  @P0 LDG.E.U8 R103, desc[UR24][R78.64] ;  /* 0x000000184e670981 */ /* 0x0000a2000c1e1100 */
[----:B------:R-:W-:Y:S01]  /*6290*/  PRMT R104, RZ, 0x7610, R104 ;  /* 0x00007610ff687816 */ /* 0x000fe20000000068 */
[----:B------:R-:W-:-:S04]  /*62a0*/  IMAD.HI.U32 R97, R93, R106, RZ ;  /* 0x0000006a5d617227 */ /* 0x000fc800078e00ff */
[----:B0-----:R-:W-:Y:S02]  /*62b0*/  @P0 IMAD.MOV.U32 R78, RZ, RZ, R48 ;  /* 0x000000ffff4e0224 */ /* 0x001fe400078e0030 */
[----:B------:R-:W-:-:S05]  /*62c0*/  @P0 IMAD.MOV.U32 R79, RZ, RZ, R51 ;  /* 0x000000ffff4f0224 */ /* 0x000fca00078e0033 */
[----:B------:R0:W2:Y:S01]  /*62d0*/  @P0 LDG.E.U8 R108, desc[UR24][R78.64] ;  /* 0x000000184e6c0981 */ /* 0x0000a2000c1e1100 */
[----:B------:R-:W-:Y:S01]  /*62e0*/  PRMT R111, RZ, 0x7610, R111 ;  /* 0x00007610ff6f7816 */ /* 0x000fe2000000006f */
[----:B------:R-:W-:Y:S02]  /*62f0*/  IMAD.MOV R97, RZ, RZ, -R97 ;  /* 0x000000ffff617224 */ /* 0x000fe400078e0a61 */
[----:B0-----:R-:W-:Y:S02]  /*6300*/  @P0 IMAD.MOV.U32 R78, RZ, RZ, R50 ;  /* 0x000000ffff4e0224 */ /* 0x001fe400078e0032 */
[----:B------:R-:W-:-:S05]  /*6310*/  @P0 IMAD.MOV.U32 R79, RZ, RZ, R53 ;  /* 0x000000ffff4f0224 */ /* 0x000fca00078e0035 */
[----:B------:R0:W2:Y:S01]  /*6320*/  @P0 LDG.E.U8 R104, desc[UR24][R78.64] ;  /* 0x000000184e680981 */ /* 0x0000a2000c1e1100 */
[--C-:B------:R-:W-:Y:S01]  /*6330*/  IMAD R97, R95, R97, R106.reuse ;  /* 0x000000615f617224 */ /* 0x100fe200078e026a */
        /* <DEDUP_REMOVED lines=96> */
[----:B------:R-:W-:-:S03]  /*6940*/  PRMT R250, RZ, 0x7610, R250 ;  /* 0x00007610fffa7816 */ /* 0x000fc600000000fa */
[----:B------:R-:W-:Y:S01]  /*6950*/  STL [R1+0x140], R12 ;  /* 0x0001400c01007387 */ /* 0x000fe20000100800 */
[----:B0-----:R-:W-:Y:S02]  /*6960*/  @P0 IMAD.MOV.U32 R78, RZ, RZ, R178 ;  /* 0x000000ffff4e0224 */ /* 0x001fe400078e00b2 */
[----:B------:R-:W-:Y:S01]  /*6970*/  @P0 IMAD.MOV.U32 R79, RZ, RZ, R177 ;  /* 0x000000ffff4f0224 */ /* 0x000fe200078e00b1 */
[----:B------:R-:W-:Y:S04]  /*6980*/  STL [R1+0x14c], R13 ;  /* 0x00014c0d01007387 */ /* 0x000fe80000100800 */
[----:B------:R0:W2:Y:S04]  /*6990*/  @P0 LDG.E.U8 R6, desc[UR24][R78.64] ;  /* 0x000000184e060981 */ /* 0x0000a8000c1e1100 */
[----:B------:R-:W-:Y:S04]  /*69a0*/  STL [R1+0x148], R14 ;  /* 0x0001480e01007387 */ /* 0x000fe80000100800 */
[----:B------:R-:W-:Y:S01]  /*69b0*/  STL [R1+0x154], R15 ;  /* 0x0001540f01007387 */ /* 0x000fe20000100800 */
[----:B0-----:R-:W-:-:S02]  /*69c0*/  @P0 IMAD.MOV.U32 R78, RZ, RZ, R182 ;  /* 0x000000ffff4e0224 */ /* 0x001fc400078e00b6 */
[----:B------:R-:W-:Y:S01]  /*69d0*/  @P0 IMAD.MOV.U32 R79, RZ, RZ, R181 ;  /* 0x000000ffff4f0224 */ /* 0x000fe200078e00b5 */
[----:B------:R-:W-:Y:S01]  /*69e0*/  STL [R1+0x150], R17 ;  /* 0x0001501101007387 */ /* 0x000fe20000100800 */
[----:B------:R-:W-:-:S03]  /*69f0*/  PRMT R10, RZ, 0x7610, R10 ;  /* 0x00007610ff0a7816 */ /* 0x000fc6000000000a */
[----:B------:R-:W-:Y:S04]  /*6a00*/  STL [R1+0x15c], R16 ;  /* 0x00015c1001007387 */ /* 0x000fe80000100800 */
[----:B------:R-:W-:Y:S04]  /*6a10*/  STL [R1+0x158], R18 ;  /* 0x0001581201007387 */ /* 0x000fe80000100800 */
[----:B------:R-:W-:Y:S04]  /*6a20*/  STL [R1+0x160], R126 ;  /* 0x0001607e01007387 */ /* 0x000fe80000100800 */
[----:B------:R0:W2:Y:S04]  /*6a30*/  @P0 LDG.E.U8 R250, desc[UR24][R78.64] ;  /* 0x000000184efa0981 */ /* 0x0000a8000c1e1100 */
[----:B------:R-:W-:Y:S04]  /*6a40*/  STL [R1+0x168], R19 ;  /* 0x0001681301007387 */ /* 0x000fe80000100800 */
[----:B------:R-:W-:Y:S01]  /*6a50*/  STL [R1+0x164], R21 ;  /* 0x0001641501007387 */ /* 0x000fe20000100800 */
[----:B0-----:R-:W-:-:S02]  /*6a60*/  @P0 IMAD.MOV.U32 R78, RZ, RZ, R209 ;  /* 0x000000ffff4e0224 */ /* 0x001fc400078e00d1 */
[----:B------:R-:W-:Y:S01]  /*6a70*/  @P0 IMAD.MOV.U32 R79, RZ, RZ, R185 ;  /* 0x000000ffff4f0224 */ /* 0x000fe200078e00b9 */
        /* <DEDUP_REMOVED lines=8> */
[----:B------:R0:W2:Y:S04]  /*6b00*/  @P0 LDG.E.U8 R22, desc[UR24][R78.64] ;  /* 0x000000184e160981 */ /* 0x0000a8000c1e1100 */
[----:B------:R1:W-:Y:S01]  /*6b10*/  STL [R1+0x174], R25 ;  /* 0x0001741901007387 */ /* 0x0003e20000100800 */
[----:B0-----:R-:W-:Y:S02]  /*6b20*/  @P0 IMAD.MOV.U32 R78, RZ, RZ, R217 ;  /* 0x000000ffff4e0224 */ /* 0x001fe400078e00d9 */
[----:B------:R-:W-:Y:S01]  /*6b30*/  @P0 IMAD.MOV.U32 R79, RZ, RZ, R216 ;  /* 0x000000ffff4f0224 */ /* 0x000fe200078e00d8 */
[----:B-1----:R-:W-:-:S04]  /*6b40*/  PRMT R25, RZ, 0x7610, R25 ;  /* 0x00007610ff197816 */ /* 0x002fc80000000019 */
        /* <DEDUP_REMOVED lines=50> */
[----:B------:R-:W-:Y:S02]  /*6e70*/  @!P4 IMAD.MOV R100, RZ, RZ, -R100 ;  /* 0x000000ffff64c224 */ /* 0x000fe400078e0a64 */
[----:B0-----:R-:W-:Y:S02]  /*6e80*/  @P0 IMAD.MOV.U32 R78, RZ, RZ, R222 ;  /* 0x000000ffff4e0224 */ /* 0x001fe400078e00de */
[----:B------:R-:W-:Y:S01]  /*6e90*/  @P0 IMAD.MOV.U32 R79, RZ, RZ, R226 ;  /* 0x000000ffff4f0224 */ /* 0x000fe200078e00e2 */
[----:B------:R-:W-:-:S04]  /*6ea0*/  ISETP.GT.U32.AND P4, PT, R95, R99, PT ;  /* 0x000000635f00720c */ /* 0x000fc80003f84070 */
        /* <DEDUP_REMOVED lines=9> */
[----:B------:R-:W-:Y:S01]  /*6f40*/  @!P4 IMAD.IADD R99, R99, 0x1, -R95 ;  /* 0x000000016363c824 */ /* 0x000fe200078e0a5f */
[----:B------:R-:W-:Y:S01]  /*6f50*/  PRMT R196, RZ, 0x7610, R196 ;  /* 0x00007610ffc47816 */ /* 0x000fe200000000c4 */
        /* <DEDUP_REMOVED lines=13> */
[----:B------:R-:W-:Y:S02]  /*7030*/  ISETP.GT.U32.AND P4, PT, R95, R77, PT ;  /* 0x0000004d5f00720c */ /* 0x000fe40003f84070 */
        /* <DEDUP_REMOVED lines=10> */
[----:B------:R-:W-:Y:S01]  /*70e0*/  STL [R1], R167 ;  /* 0x000000a701007387 */ /* 0x000fe20000100800 */
[----:B------:R-:W-:-:S03]  /*70f0*/  PRMT R15, RZ, 0x7610, R15 ;  /* 0x00007610ff0f7816 */ /* 0x000fc6000000000f */
[----:B------:R1:W-:Y:S01]  /*7100*/  STL [R1+0x10], R151 ;  /* 0x0000109701007387 */ /* 0x0003e20000100800 */
[----:B0-----:R-:W-:Y:S02]  /*7110*/  @P0 IMAD.MOV.U32 R78, RZ, RZ, R186 ;  /* 0x000000ffff4e0224 */ /* 0x001fe400078e00ba */
[----:B------:R-:W-:Y:S01]  /*7120*/  @P0 IMAD.MOV.U32 R79, RZ, RZ, R187 ;  /* 0x000000ffff4f0224 */ /* 0x000fe200078e00bb */
[----:B------:R-:W-:Y:S01]  /*7130*/  STL [R1+0x20], R242 ;  /* 0x000020f201007387 */ /* 0x000fe20000100800 */
[----:B------:R-:W-:-:S03]  /*7140*/  @!P4 IMAD.IADD R77, R77, 0x1, -R95 ;  /* 0x000000014d4dc824 */ /* 0x000fc600078e0a5f */
[----:B------:R-:W-:Y:S04]  /*7150*/  STL [R1+0xc], R163 ;  /* 0x00000ca301007387 */ /* 0x000fe80000100800 */
        /* <DEDUP_REMOVED lines=8> */
[----:B------:R-:W-:Y:S01]  /*71e0*/  STL [R1+0x50], R211 ;  /* 0x000050d301007387 */ /* 0x000fe20000100800 */
[----:B------:R-:W-:-:S03]  /*71f0*/  ISETP.GT.U32.AND P4, PT, R95, R77, PT ;  /* 0x0000004d5f00720c */ /* 0x000fc60003f84070 */
[----:B------:R-:W-:Y:S04]  /*7200*/  STL [R1+0x3c], R226 ;  /* 0x00003ce201007387 */ /* 0x000fe80000100800 */
[----:B------:R-:W-:Y:S04]  /*7210*/  STL [R1+0x60], R207 ;  /* 0x000060cf01007387 */ /* 0x000fe80000100800 */
[----:B------:R0:W2:Y:S01]  /*7220*/  @P0 LDG.E.U8 R15, desc[UR24][R78.64] ;  /* 0x000000184e0f0981 */ /* 0x0000a2000c1e1100 */
[----:B------:R-:W-:-:S03]  /*7230*/  @!P3 IMAD.MOV R99, RZ, RZ, -R99 ;  /* 0x000000ffff63b224 */ /* 0x000fc600078e0a63 */
[----:B------:R-:W-:Y:S01]  /*7240*/  STL [R1+0x4c], R218 ;  /* 0x00004cda01007387 */ /* 0x000fe20000100800 */
[----:B------:R-:W-:-:S03]  /*7250*/  ISETP.GT.U32.AND P3, PT, R95, R98, PT ;  /* 0x000000625f00720c */ /* 0x000fc60003f64070 */
[----:B------:R-:W-:Y:S01]  /*7260*/  STL [R1+0x78], R204 ;  /* 0x000078cc01007387 */ /* 0x000fe20000100800 */
[----:B0-----:R-:W-:Y:S02]  /*7270*/  @P0 IMAD.MOV.U32 R78, RZ, RZ, R172 ;  /* 0x000000ffff4e0224 */ /* 0x001fe400078e00ac */
        /* <DEDUP_REMOVED lines=14> */
[----:B------:R-:W-:-:S03]  /*7360*/  @!P4 IMAD.IADD R77, R77, 0x1, -R95 ;  /* 0x000000014d4dc824 */ /* 0x000fc600078e0a5f */
[----:B------:R-:W-:Y:S01]  /*7370*/  STL [R1+0xa4], R192 ;  /* 0x0000a4c001007387 */ /* 0x000fe20000100800 */
[----:B------:R-:W-:-:S03]  /*7380*/  ISETP.GT.U32.AND P4, PT, R95, R97, PT ;  /* 0x000000615f00720c */ /* 0x000fc60003f84070 */
[----:B------:R-:W-:Y:S01]  /*7390*/  STL [R1+0xb4], R189 ;  /* 0x0000b4bd01007387 */ /* 0x000fe20000100800 */
[----:B------:R-:W-:-:S03]  /*73a0*/  LOP3.LUT R155, R94, 0x94, RZ, 0xfc, !PT ;  /* 0x000000945e9b7812 */ /* 0x000fc600078efcff */
[----:B------:R0:W2:Y:S04]  /*73b0*/  @P0 LDG.E.U8 R13, desc[UR24][R78.64] ;  /* 0x000000184e0d0981 */ /* 0x0000a8000c1e1100 */
[----:B------:R-:W-:Y:S04]  /*73c0*/  STL [R1+0xc8], R186 ;  /* 0x0000c8ba01007387 */ /* 0x000fe80000100800 */
[----:B------:R-:W-:Y:S01]  /*73d0*/  STL [R1+0xc4], R187 ;  /* 0x0000c4bb01007387 */ /* 0x000fe20000100800 */
[----:B0-----:R-:W-:Y:S02]  /*73e0*/  @P0 IMAD.MOV.U32 R78, RZ, RZ, R158 ;  /* 0x000000ffff4e0224 */ /* 0x001fe400078e009e */
[----:B------:R-:W-:Y:S01]  /*73f0*/  @P0 IMAD.MOV.U32 R79, RZ, RZ, R164 ;  /* 0x000000ffff4f0224 */ /* 0x000fe200078e00a4 */
[----:B------:R-:W-:Y:S01]  /*7400*/  STL [R1+0xd8], R180 ;  /* 0x0000d8b401007387 */ /* 0x000fe20000100800 */
[----:B-1----:R-:W-:-:S03]  /*7410*/  IMAD.MOV.U32 R151, RZ, RZ, R77 ;  /* 0x000000ffff977224 */ /* 0x002fc600078e004d */
[----:B------:R-:W-:Y:S01]  /*7420*/  STL [R1+0xd4], R184 ;  /* 0x0000d4b801007387 */ /* 0x000fe20000100800 */
[----:B------:R-:W-:-:S03]  /*7430*/  @!P3 IMAD.IADD R98, R98, 0x1, -R95 ;  /* 0x000000016262b824 */ /* 0x000fc600078e0a5f */
[----:B------:R-:W-:Y:S04]  /*7440*/  STL [R1+0xe8], R172 ;  /* 0x0000e8ac01007387 */ /* 0x000fe80000100800 */
[----:B------:R-:W-:Y:S04]  /*7450*/  STL [R1+0xe4], R176 ;  /* 0x0000e4b001007387 */ /* 0x000fe80000100800 */
[----:B------:R0:W2:Y:S01]  /*7460*/  @P0 LDG.E.U8 R14, desc[UR24][R78.64] ;  /* 0x000000184e0e0981 */ /* 0x0000a2000c1e1100 */
[----:B------:R-:W-:-:S03]  /*7470*/  @!P5 IMAD.MOV R151, RZ, RZ, -R151 ;  /* 0x000000ffff97d224 */ /* 0x000fc600078e0a97 */
[----:B------:R1:W-:Y:S01]  /*7480*/  STL [R1+0xf8], R154 ;  /* 0x0000f89a01007387 */ /* 0x0003e20000100800 */
[----:B------:R-:W-:Y:S02]  /*7490*/  ISETP.GE.AND P3, PT, R116, RZ, PT ;  /* 0x000000ff7400720c */ /* 0x000fe40003f66270 */
[----:B0-----:R-:W-:Y:S02]  /*74a0*/  IABS R78, R155 ;  /* 0x0000009b004e7213 */ /* 0x001fe40000000000 */
[----:B-1----:R-:W-:-:S03]  /*74b0*/  LOP3.LUT R154, R94, 0x9c, RZ, 0xfc, !PT ;  /* 0x0000009c5e9a7812 */ /* 0x002fc600078efcff */
[----:B------:R-:W-:Y:S01]  /*74c0*/  IMAD.HI.U32 R116, R93, R78, RZ ;  /* 0x0000004e5d747227 */ /* 0x000fe200078e00ff */
[----:B------:R-:W-:Y:S02]  /*74d0*/  ISETP.GT.U32.AND P5, PT, R95, R98, PT ;  /* 0x000000625f00720c */ /* 0x000fe40003fa4070 */
[----:B------:R-:W-:Y:S01]  /*74e0*/  IABS R79, R154 ;  /* 0x0000009a004f7213 */ /* 0x000fe20000000000 */
[----:B------:R-:W-:Y:S02]  /*74f0*/  @!P4 IMAD.IADD R97, R97, 0x1, -R95 ;  /* 0x000000016161c824 */ /* 0x000fe400078e0a5f */
[----:B------:R-:W-:Y:S02]  /*7500*/  IMAD.MOV R116, RZ, RZ, -R116 ;  /* 0x000000ffff747224 */ /* 0x000fe400078e0a74 */
[----:B------:R-:W-:Y:S01]  /*7510*/  IMAD.MOV.U32 R77, RZ, RZ, R79 ;  /* 0x000000ffff4d7224 */ /* 0x000fe200078e004f */
[C---:B------:R-:W-:Y:S01]  /*7520*/  ISETP.GT.U32.AND P4, PT, R95.reuse, R97, PT ;  /* 0x000000615f00720c */ /* 0x040fe20003f84070 */
[----:B------:R-:W-:-:S02]  /*7530*/  IMAD R78, R95, R116, R78 ;  /* 0x000000745f4e7224 */ /* 0x000fc400078e024e */
[----:B------:R-:W-:-:S04]  /*7540*/  IMAD.HI.U32 R79, R93, R77, RZ ;  /* 0x0000004d5d4f7227 */ /* 0x000fc800078e00ff */
[----:B------:R-:W-:Y:S01]  /*7550*/  @!P5 IMAD.IADD R98, R98, 0x1, -R95 ;  /* 0x000000016262d824 */ /* 0x000fe200078e0a5f */
[----:B------:R-:W-:Y:S01]  /*7560*/  ISETP.GT.U32.AND P5, PT, R95, R78, PT ;  /* 0x0000004e5f00720c */ /* 0x000fe20003fa4070 */
[----:B------:R-:W-:-:S04]  /*7570*/  IMAD.MOV R79, RZ, RZ, -R79 ;  /* 0x000000ffff4f7224 */ /* 0x000fc800078e0a4f */
[----:B------:R-:W-:Y:S02]  /*7580*/  IMAD R77, R95, R79, R77 ;  /* 0x0000004f5f4d7224 */ /* 0x000fe400078e024d */
[--C-:B------:R-:W-:Y:S01]  /*7590*/  @!P4 IMAD.IADD R97, R97, 0x1, -R95.reuse ;  /* 0x000000016161c824 */ /* 0x100fe200078e0a5f */
[----:B------:R-:W-:Y:S02]  /*75a0*/  LOP3.LUT R79, R94, 0xa4, RZ, 0xfc, !PT ;  /* 0x000000a45e4f7812 */ /* 0x000fe400078efcff */
[----:B------:R-:W-:Y:S02]  /*75b0*/  ISETP.GT.U32.AND P4, PT, R95, R77, PT ;  /* 0x0000004d5f00720c */ /* 0x000fe40003f84070 */
[----:B------:R-:W-:Y:S01]  /*75c0*/  IABS R159, R79 ;  /* 0x0000004f009f7213 */ /* 0x000fe20000000000 */
[----:B------:R-:W-:Y:S02]  /*75d0*/  @!P5 IMAD.IADD R78, R78, 0x1, -R95 ;  /* 0x000000014e4ed824 */ /* 0x000fe400078e0a5f */
[----:B------:R-:W-:-:S02]  /*75e0*/  IMAD.MOV.U32 R116, RZ, RZ, R97 ;  /* 0x000000ffff747224 */ /* 0x000fc400078e0061 */
[----:B------:R-:W-:Y:S01]  /*75f0*/  IMAD.HI.U32 R97, R93, R159, RZ ;  /* 0x0000009f5d617227 */ /* 0x000fe200078e00ff */
[----:B------:R-:W-:-:S03]  /*7600*/  ISETP.GT.U32.AND P5, PT, R95, R78, PT ;  /* 0x0000004e5f00720c */ /* 0x000fc60003fa4070 */
[----:B------:R-:W-:Y:S02]  /*7610*/  IMAD.MOV R97, RZ, RZ, -R97 ;  /* 0x000000ffff617224 */ /* 0x000fe400078e0a61 */
[----:B------:R-:W-:Y:S02]  /*7620*/  @!P4 IMAD.IADD R77, R77, 0x1, -R95 ;  /* 0x000000014d4dc824 */ /* 0x000fe400078e0a5f */
[----:B------:R-:W-:Y:S01]  /*7630*/  @!P3 IMAD.MOV R116, RZ, RZ, -R116 ;  /* 0x000000ffff74b224 */ /* 0x000fe200078e0a74 */
[----:B------:R-:W-:Y:S01]  /*7640*/  ISETP.GE.AND P3, PT, R154, RZ, PT ;  /* 0x000000ff9a00720c */ /* 0x000fe20003f66270 */
[----:B------:R0:W-:Y:S01]  /*7650*/  STL [R1+0x100], R158 ;  /* 0x0001009e01007387 */ /* 0x0001e20000100800 */
[C---:B------:R-:W-:Y:S01]  /*7660*/  IMAD R154, R95.reuse, R97, R159 ;  /* 0x000000615f9a7224 */ /* 0x040fe200078e029f */
[----:B------:R-:W-:Y:S02]  /*7670*/  ISETP.GT.U32.AND P4, PT, R95, R77, PT ;  /* 0x0000004d5f00720c */ /* 0x000fe40003f84070 */
[----:B------:R-:W-:-:S02]  /*7680*/  @!P5 IMAD.IADD R78, R78, 0x1, -R95 ;  /* 0x000000014e4ed824 */ /* 0x000fc400078e0a5f */
[----:B------:R-:W-:Y:S02]  /*7690*/  ISETP.GT.U32.AND P5, PT, R95, R154, PT ;  /* 0x0000009a5f00720c */ /* 0x000fe40003fa4070 */
[----:B0-----:R-:W-:-:S04]  /*76a0*/  LOP3.LUT R158, R94, 0xac, RZ, 0xfc, !PT ;  /* 0x000000ac5e9e7812 */ /* 0x001fc800078efcff */
[----:B------:R-:W-:Y:S01]  /*76b0*/  IABS R159, R158 ;  /* 0x0000009e009f7213 */ /* 0x000fe20000000000 */
[----:B------:R-:W-:Y:S01]  /*76c0*/  @!P6 IMAD.MOV R98, RZ, RZ, -R98 ;  /* 0x000000ffff62e224 */ /* 0x000fe200078e0a62 */
[----:B------:R-:W-:-:S03]  /*76d0*/  ISETP.GE.AND P6, PT, R155, RZ, PT ;  /* 0x000000ff9b00720c */ /* 0x000fc60003fc6270 */
[----:B------:R-:W-:-:S04]  /*76e0*/  IMAD.HI.U32 R97, R93, R159, RZ ;  /* 0x0000009f5d617227 */ /* 0x000fc800078e00ff */
[----:B------:R-:W-:Y:S02]  /*76f0*/  @!P4 IMAD.IADD R77, R77, 0x1, -R95 ;  /* 0x000000014d4dc824 */ /* 0x000fe400078e0a5f */
[----:B------:R-:W-:Y:S02]  /*7700*/  IMAD.MOV R97, RZ, RZ, -R97 ;  /* 0x000000ffff617224 */ /* 0x000fe400078e0a61 */
[----:B------:R-:W-:Y:S01]  /*7710*/  IMAD.MOV.U32 R155, RZ, RZ, R77 ;  /* 0x000000ffff9b7224 */ /* 0x000fe200078e004d */
[----:B------:R-:W-:Y:S01]  /*7720*/  LOP3.LUT R77, R94, 0xb4, RZ, 0xfc, !PT ;  /* 0x000000b45e4d7812 */ /* 0x000fe200078efcff */
[----:B------:R-:W-:Y:S02]  /*7730*/  IMAD R159, R95, R97, R159 ;  /* 0x000000615f9f7224 */ /* 0x000fe400078e029f */
[----:B------:R-:W-:Y:S02]  /*7740*/  @!P5 IMAD.IADD R154, R154, 0x1, -R95 ;  /* 0x000000019a9ad824 */ /* 0x000fe400078e0a5f */
[----:B------:R-:W-:-:S02]  /*7750*/  IMAD.MOV.U32 R97, RZ, RZ, R78 ;  /* 0x000000ffff617224 */ /* 0x000fc400078e004e */
[----:B------:R-:W-:Y:S01]  /*7760*/  @!P3 IMAD.MOV R155, RZ, RZ, -R155 ;  /* 0x000000ffff9bb224 */ /* 0x000fe200078e0a9b */
[----:B------:R-:W-:Y:S01]  /*7770*/  ISETP.GE.AND P3, PT, R158, RZ, PT ;  /* 0x000000ff9e00720c */ /* 0x000fe20003f66270 */
[----:B------:R-:W-:Y:S01]  /*7780*/  @!P6 IMAD.MOV R97, RZ, RZ, -R97 ;  /* 0x000000ffff61e224 */ /* 0x000fe200078e0a61 */
[C---:B------:R-:W-:Y:S02]  /*7790*/  ISETP.GT.U32.AND P5, PT, R95.reuse, R154, PT ;  /* 0x0000009a5f00720c */ /* 0x040fe40003fa4070 */
[----:B------:R-:W-:Y:S02]  /*77a0*/  IABS R158, R77 ;  /* 0x0000004d009e7213 */ /* 0x000fe40000000000 */
[----:B------:R-:W-:Y:S02]  /*77b0*/  ISETP.GT.U32.AND P6, PT, R95, R159, PT ;  /* 0x0000009f5f00720c */ /* 0x000fe40003fc4070 */
[----:B------:R-:W-:Y:S01]  /*77c0*/  ISETP.GE.AND P4, PT, R79, RZ, PT ;  /* 0x000000ff4f00720c */ /* 0x000fe20003f86270 */
[----:B------:R-:W-:-:S04]  /*77d0*/  IMAD.HI.U32 R78, R93, R158, RZ ;  /* 0x0000009e5d4e7227 */ /* 0x000fc800078e00ff */
[----:B------:R-:W-:Y:S02]  /*77e0*/  IMAD.MOV R78, RZ, RZ, -R78 ;  /* 0x000000ffff4e7224 */ /* 0x000fe400078e0a4e */
[--C-:B------:R-:W-:Y:S01]  /*77f0*/  @!P5 IMAD.IADD R154, R154, 0x1, -R95.reuse ;  /* 0x000000019a9ad824 */ /* 0x100fe200078e0a5f */
[----:B------:R-:W-:Y:S01]  /*7800*/  ISETP.GE.AND P5, PT, R77, RZ, PT ;  /* 0x000000ff4d00720c */ /* 0x000fe20003fa6270 */
[----:B------:R-:W-:Y:S01]  /*7810*/  IMAD R158, R95, R78, R158 ;  /* 0x0000004e5f9e7224 */ /* 0x000fe200078e029e */
[----:B------:R-:W-:Y:S01]  /*7820*/  LOP3.LUT R77, R94, 0xbc, RZ, 0xfc, !PT ;  /* 0x000000bc5e4d7812 */ /* 0x000fe200078efcff */
[----:B------:R-:W-:Y:S02]  /*7830*/  @!P6 IMAD.IADD R159, R159, 0x1, -R95 ;  /* 0x000000019f9fe824 */ /* 0x000fe400078e0a5f */
[----:B------:R-:W-:Y:S01]  /*7840*/  @!P4 IMAD.MOV R154, RZ, RZ, -R154 ;  /* 0x000000ffff9ac224 */ /* 0x000fe200078e0a9a */
[----:B------:R-:W-:Y:S02]  /*7850*/  ISETP.GT.U32.AND P4, PT, R95, R158, PT ;  /* 0x0000009e5f00720c */ /* 0x000fe40003f84070 */
[----:B------:R-:W-:-:S02]  /*7860*/  IABS R167, R77 ;  /* 0x0000004d00a77213 */ /* 0x000fc40000000000 */
[----:B------:R-:W-:-:S03]  /*7870*/  ISETP.GT.U32.AND P6, PT, R95, R159, PT ;  /* 0x0000009f5f00720c */ /* 0x000fc60003fc4070 */
[----:B------:R-:W-:-:S04]  /*7880*/  IMAD.HI.U32 R78, R93, R167, RZ ;  /* 0x000000a75d4e7227 */ /* 0x000fc800078e00ff */
[----:B------:R-:W-:Y:S02]  /*7890*/  IMAD.MOV R78, RZ, RZ, -R78 ;  /* 0x000000ffff4e7224 */ /* 0x000fe400078e0a4e */
[----:B------:R-:W-:Y:S02]  /*78a0*/  @!P4 IMAD.IADD R158, R158, 0x1, -R95 ;  /* 0x000000019e9ec824 */ /* 0x000fe400078e0a5f */
[----:B------:R-:W-:Y:S02]  /*78b0*/  IMAD R167, R95, R78, R167 ;  /* 0x0000004e5fa77224 */ /* 0x000fe400078e02a7 */
[----:B------:R-:W-:Y:S01]  /*78c0*/  @!P6 IMAD.IADD R159, R159, 0x1, -R95 ;  /* 0x000000019f9fe824 */ /* 0x000fe200078e0a5f */
[----:B------:R-:W-:Y:S02]  /*78d0*/  ISETP.GE.AND P6, PT, R77, RZ, PT ;  /* 0x000000ff4d00720c */ /* 0x000fe40003fc6270 */
[----:B------:R-:W-:Y:S01]  /*78e0*/  LOP3.LUT R77, R94, 0xc4, RZ, 0xfc, !PT ;  /* 0x000000c45e4d7812 */ /* 0x000fe200078efcff */
[----:B------:R-:W-:Y:S01]  /*78f0*/  STL [R1+0xf4], R168 ;  /* 0x0000f4a801007387 */ /* 0x000fe20000100800 */
[C---:B------:R-:W-:Y:S01]  /*7900*/  ISETP.GT.U32.AND P4, PT, R95.reuse, R158, PT ;  /* 0x0000009e5f00720c */ /* 0x040fe20003f84070 */
[----:B------:R-:W-:Y:S01]  /*7910*/  @!P3 IMAD.MOV R159, RZ, RZ, -R159 ;  /* 0x000000ffff9fb224 */ /* 0x000fe200078e0a9f */
[----:B------:R-:W-:Y:S01]  /*7920*/  ISETP.GT.U32.AND P3, PT, R95, R167, PT ;  /* 0x000000a75f00720c */ /* 0x000fe20003f64070 */
[----:B------:R0:W-:Y:S02]  /*7930*/  STL [R1+0xfc], R164 ;  /* 0x0000fca401007387 */ /* 0x0001e40000100800 */
[----:B0-----:R-:W-:-:S05]  /*7940*/  IABS R164, R77 ;  /* 0x0000004d00a47213 */ /* 0x001fca0000000000 */
[----:B------:R-:W-:-:S04]  /*7950*/  IMAD.HI.U32 R78, R93, R164, RZ ;  /* 0x000000a45d4e7227 */ /* 0x000fc800078e00ff */
[----:B------:R-:W-:Y:S02]  /*7960*/  IMAD.MOV R78, RZ, RZ, -R78 ;  /* 0x000000ffff4e7224 */ /* 0x000fe400078e0a4e */
[--C-:B------:R-:W-:Y:S01]  /*7970*/  @!P4 IMAD.IADD R158, R158, 0x1, -R95.reuse ;  /* 0x000000019e9ec824 */ /* 0x100fe200078e0a5f */
[----:B------:R-:W-:Y:S01]  /*7980*/  ISETP.GE.AND P4, PT, R77, RZ, PT ;  /* 0x000000ff4d00720c */ /* 0x000fe20003f86270 */
[----:B------:R-:W-:Y:S01]  /*7990*/  @!P3 IMAD.IADD R167, R167, 0x1, -R95 ;  /* 0x00000001a7a7b824 */ /* 0x000fe200078e0a5f */
[----:B------:R-:W-:Y:S01]  /*79a0*/  LOP3.LUT R77, R94, 0xcc, RZ, 0xfc, !PT ;  /* 0x000000cc5e4d7812 */ /* 0x000fe200078efcff */
[C---:B------:R-:W-:Y:S02]  /*79b0*/  IMAD R164, R95.reuse, R78, R164 ;  /* 0x0000004e5fa47224 */ /* 0x040fe400078e02a4 */
[----:B------:R-:W-:Y:S01]  /*79c0*/  @!P5 IMAD.MOV R158, RZ, RZ, -R158 ;  /* 0x000000ffff9ed224 */ /* 0x000fe200078e0a9e */
[----:B------:R-:W-:Y:S02]  /*79d0*/  IABS R171, R77 ;  /* 0x0000004d00ab7213 */ /* 0x000fe40000000000 */
[----:B------:R-:W-:-:S02]  /*79e0*/  ISETP.GT.U32.AND P3, PT, R95, R167, PT ;  /* 0x000000a75f00720c */ /* 0x000fc40003f64070 */
[----:B------:R-:W-:Y:S01]  /*79f0*/  ISETP.GT.U32.AND P5, PT, R95, R164, PT ;  /* 0x000000a45f00720c */ /* 0x000fe20003fa4070 */
[----:B------:R-:W-:-:S04]  /*7a00*/  IMAD.HI.U32 R78, R93, R171, RZ ;  /* 0x000000ab5d4e7227 */ /* 0x000fc800078e00ff */
[----:B------:R-:W-:-:S04]  /*7a10*/  IMAD.MOV R78, RZ, RZ, -R78 ;  /* 0x000000ffff4e7224 */ /* 0x000fc800078e0a4e */
[----:B------:R-:W-:Y:S02]  /*7a20*/  IMAD R171, R95, R78, R171 ;  /* 0x0000004e5fab7224 */ /* 0x000fe400078e02ab */
[--C-:B------:R-:W-:Y:S01]  /*7a30*/  @!P3 IMAD.IADD R167, R167, 0x1, -R95.reuse ;  /* 0x00000001a7a7b824 */ /* 0x100fe200078e0a5f */
[----:B------:R-:W-:Y:S01]  /*7a40*/  ISETP.GE.AND P3, PT, R77, RZ, PT ;  /* 0x000000ff4d00720c */ /* 0x000fe20003f66270 */
[----:B------:R-:W-:Y:S01]  /*7a50*/  @!P5 IMAD.IADD R164, R164, 0x1, -R95 ;  /* 0x00000001a4a4d824 */ /* 0x000fe200078e0a5f */
[----:B------:R-:W-:Y:S01]  /*7a60*/  LOP3.LUT R77, R94, 0xd4, RZ, 0xfc, !PT ;  /* 0x000000d45e4d7812 */ /* 0x000fe200078efcff */
[----:B------:R-:W-:Y:S01]  /*7a70*/  @!P6 IMAD.MOV R167, RZ, RZ, -R167 ;  /* 0x000000ffffa7e224 */ /* 0x000fe200078e0aa7 */
[C---:B------:R-:W-:Y:S02]  /*7a80*/  ISETP.GT.U32.AND P6, PT, R95.reuse, R171, PT ;  /* 0x000000ab5f00720c */ /* 0x040fe40003fc4070 */
[----:B------:R-:W-:Y:S02]  /*7a90*/  ISETP.GT.U32.AND P5, PT, R95, R164, PT ;  /* 0x000000a45f00720c */ /* 0x000fe40003fa4070 */
[----:B------:R-:W-:-:S05]  /*7aa0*/  IABS R168, R77 ;  /* 0x0000004d00a87213 */ /* 0x000fca0000000000 */
[----:B------:R-:W-:-:S04]  /*7ab0*/  IMAD.HI.U32 R78, R93, R168, RZ ;  /* 0x000000a85d4e7227 */ /* 0x000fc800078e00ff */
[----:B------:R-:W-:Y:S02]  /*7ac0*/  IMAD.MOV R78, RZ, RZ, -R78 ;  /* 0x000000ffff4e7224 */ /* 0x000fe400078e0a4e */
[--C-:B------:R-:W-:Y:S02]  /*7ad0*/  @!P6 IMAD.IADD R171, R171, 0x1, -R95.reuse ;  /* 0x00000001ababe824 */ /* 0x100fe400078e0a5f */
[----:B------:R-:W-:Y:S01]  /*7ae0*/  @!P5 IMAD.IADD R164, R164, 0x1, -R95 ;  /* 0x00000001a4a4d824 */ /* 0x000fe200078e0a5f */
[----:B------:R-:W-:Y:S01]  /*7af0*/  ISETP.GE.AND P5, PT, R77, RZ, PT ;  /* 0x000000ff4d00720c */ /* 0x000fe20003fa6270 */
[C---:B------:R-:W-:Y:S01]  /*7b00*/  IMAD R168, R95.reuse, R78, R168 ;  /* 0x0000004e5fa87224 */ /* 0x040fe200078e02a8 */
[----:B------:R-:W-:Y:S01]  /*7b10*/  LOP3.LUT R77, R94, 0xdc, RZ, 0xfc, !PT ;  /* 0x000000dc5e4d7812 */ /* 0x000fe200078efcff */
[----:B------:R-:W-:Y:S01]  /*7b20*/  @!P4 IMAD.MOV R164, RZ, RZ, -R164 ;  /* 0x000000ffffa4c224 */ /* 0x000fe200078e0aa4 */
[C---:B------:R-:W-:Y:S02]  /*7b30*/  ISETP.GT.U32.AND P6, PT, R95.reuse, R171, PT ;  /* 0x000000ab5f00720c */ /* 0x040fe40003fc4070 */
[----:B------:R-:W-:-:S02]  /*7b40*/  ISETP.GT.U32.AND P4, PT, R95, R168, PT ;  /* 0x000000a85f00720c */ /* 0x000fc40003f84070 */
[----:B------:R-:W-:-:S05]  /*7b50*/  IABS R175, R77 ;  /* 0x0000004d00af7213 */ /* 0x000fca0000000000 */
        /* <DEDUP_REMOVED lines=20> */
[----:B------:R-:W-:Y:S02]  /*7ca0*/  IABS R179, R77 ;  /* 0x0000004d00b37213 */ /* 0x000fe40000000000 */
        /* <DEDUP_REMOVED lines=8> */
[----:B------:R-:W-:Y:S01]  /*7d30*/  @!P6 IMAD.MOV R175, RZ, RZ, -R175 ;  /* 0x000000ffffafe224 */ /* 0x000fe200078e0aaf */
[----:B------:R-:W-:-:S02]  /*7d40*/  ISETP.GT.U32.AND P5, PT, R95, R172, PT ;  /* 0x000000ac5f00720c */ /* 0x000fc40003fa4070 */
[----:B------:R-:W-:Y:S02]  /*7d50*/  ISETP.GT.U32.AND P6, PT, R95, R179, PT ;  /* 0x000000b35f00720c */ /* 0x000fe40003fc4070 */
        /* <DEDUP_REMOVED lines=25> */
[--C-:B------:R-:W-:Y:S02]  /*7ef0*/  @!P3 IMAD.IADD R183, R183, 0x1, -R95.reuse ;  /* 0x00000001b7b7b824 */ /* 0x100fe400078e0a5f */
        /* <DEDUP_REMOVED lines=16> */
[----:B------:R-:W-:Y:S02]  /*8000*/  ISETP.GT.U32.AND P5, PT, R95, R180, PT ;  /* 0x000000b45f00720c */ /* 0x000fe40003fa4070 */
[----:B------:R-:W-:-:S02]  /*8010*/  IABS R184, R77 ;  /* 0x0000004d00b87213 */ /* 0x000fc40000000000 */
[----:B------:R-:W-:-:S03]  /*8020*/  ISETP.GT.U32.AND P6, PT, R95, R186, PT ;  /* 0x000000ba5f00720c */ /* 0x000fc60003fc4070 */
[----:B------:R-:W-:-:S04]  /*8030*/  IMAD.HI.U32 R78, R93, R184, RZ ;  /* 0x000000b85d4e7227 */ /* 0x000fc800078e00ff */
[----:B------:R-:W-:Y:S02]  /*8040*/  IMAD.MOV R78, RZ, RZ, -R78 ;  /* 0x000000ffff4e7224 */ /* 0x000fe400078e0a4e */
[--C-:B------:R-:W-:Y:S01]  /*8050*/  @!P5 IMAD.IADD R180, R180, 0x1, -R95.reuse ;  /* 0x00000001b4b4d824 */ /* 0x100fe200078e0a5f */
[----:B------:R-:W-:Y:S01]  /*8060*/  ISETP.GE.AND P5, PT, R77, RZ, PT ;  /* 0x000000ff4d00720c */ /* 0x000fe20003fa6270 */
[C---:B------:R-:W-:Y:S01]  /*8070*/  IMAD R184, R95.reuse, R78, R184 ;  /* 0x0000004e5fb87224 */ /* 0x040fe200078e02b8 */
        /* <DEDUP_REMOVED lines=42> */
[----:B------:R-:W-:Y:S02]  /*8320*/  @!P5 IMAD.IADD R187, R187, 0x1, -R95 ;  /* 0x00000001bbbbd824 */ /* 0x000fe400078e0a5f */
[----:B------:R-:W-:Y:S01]  /*8330*/  IMAD R189, R95, R79, R189 ;  /* 0x0000004f5fbd7224 */ /* 0x000fe200078e02bd */
[----:B------:R-:W-:Y:S01]  /*8340*/  ISETP.GE.AND P5, PT, R77, RZ, PT ;  /* 0x000000ff4d00720c */ /* 0x000fe20003fa6270 */
[----:B------:R-:W-:Y:S01]  /*8350*/  @!P4 IMAD.MOV R187, RZ, RZ, -R187 ;  /* 0x000000ffffbbc224 */ /* 0x000fe200078e0abb */
[----:B------:R-:W-:Y:S02]  /*8360*/  LOP3.LUT R77, R94, 0x13c, RZ, 0xfc, !PT ;  /* 0x0000013c5e4d7812 */ /* 0x000fe400078efcff */
        /* <DEDUP_REMOVED lines=17> */
[--C-:B------:R-:W-:Y:S02]  /*8480*/  @!P4 IMAD.IADD R189, R189, 0x1, -R95.reuse ;  /* 0x00000001bdbdc824 */ /* 0x100fe400078e0a5f */
[----:B------:R-:W-:Y:S01]  /*8490*/  @!P3 IMAD.IADD R78, R78, 0x1, -R95 ;  /* 0x000000014e4eb824 */ /* 0x000fe200078e0a5f */
[----:B------:R-:W-:Y:S01]  /*84a0*/  ISETP.GE.AND P4, PT, R77, RZ, PT ;  /* 0x000000ff4d00720c */ /* 0x000fe20003f86270 */
[----:B------:R-:W-:Y:S01]  /*84b0*/  @!P5 IMAD.MOV R189, RZ, RZ, -R189 ;  /* 0x000000ffffbdd224 */ /* 0x000fe200078e0abd */
[----:B------:R-:W-:Y:S02]  /*84c0*/  LOP3.LUT R77, R94, 0x14c, RZ, 0xfc, !PT ;  /* 0x0000014c5e4d7812 */ /* 0x000fe400078efcff */
[C---:B------:R-:W-:Y:S02]  /*84d0*/  ISETP.GT.U32.AND P5, PT, R95.reuse, R192, PT ;  /* 0x000000c05f00720c */ /* 0x040fe40003fa4070 */
[----:B------:R-:W-:-:S02]  /*84e0*/  ISETP.GT.U32.AND P3, PT, R95, R78, PT ;  /* 0x0000004e5f00720c */ /* 0x000fc40003f64070 */
[----:B------:R-:W-:Y:S01]  /*84f0*/  IABS R79, R77 ;  /* 0x0000004d004f7213 */ /* 0x000fe20000000000 */
[----:B------:R-:W-:-:S04]  /*8500*/  @!UP1 UIADD3 UR4, UPT, UPT, -UR6, 0x100000, URZ ;  /* 0x0010000006049890 */ /* 0x000fc8000fffe1ff */
[----:B------:R-:W-:Y:S02]  /*8510*/  @!UP1 USHF.L.U32 UR5, UR4, 0xb, URZ ;  /* 0x0000000b04059899 */ /* 0x000fe400080006ff */
[----:B------:R-:W-:Y:S01]  /*8520*/  @!UP1 USHF.L.U32 UR4, UR4, 0x1, URZ ;  /* 0x0000000104049899 */ /* 0x000fe200080006ff */
[----:B------:R-:W-:-:S04]  /*8530*/  IMAD.HI.U32 R163, R93, R79, RZ ;  /* 0x0000004f5da37227 */ /* 0x000fc800078e00ff */
[----:B------:R-:W-:Y:S02]  /*8540*/  IMAD.MOV R163, RZ, RZ, -R163 ;  /* 0x000000ffffa37224 */ /* 0x000fe400078e0aa3 */
[--C-:B------:R-:W-:Y:S02]  /*8550*/  @!P5 IMAD.IADD R192, R192, 0x1, -R95.reuse ;  /* 0x00000001c0c0d824 */ /* 0x100fe400078e0a5f */
[----:B------:R-:W-:Y:S01]  /*8560*/  @!P3 IMAD.IADD R78, R78, 0x1, -R95 ;  /* 0x000000014e4eb824 */ /* 0x000fe200078e0a5f */
[----:B------:R-:W-:Y:S01]  /*8570*/  ISETP.GE.AND P3, PT, R77, RZ, PT ;  /* 0x000000ff4d00720c */ /* 0x000fe20003f66270 */
[C---:B------:R-:W-:Y:S01]  /*8580*/  IMAD R77, R95.reuse, R163, R79 ;  /* 0x000000a35f4d7224 */ /* 0x040fe200078e024f */
[----:B------:R-:W-:Y:S01]  /*8590*/  LOP3.LUT R79, R94, 0x154, RZ, 0xfc, !PT ;  /* 0x000001545e4f7812 */ /* 0x000fe200078efcff */
[----:B------:R-:W-:Y:S01]  /*85a0*/  VOTEU.ALL UP1, P1 ;  /* 0x0000000000ff7886 */ /* 0x000fe20000820000 */
[----:B------:R-:W-:Y:S02]  /*85b0*/  ISETP.GT.U32.AND P5, PT, R95, R192, PT ;  /* 0x000000c05f00720c */ /* 0x000fe40003fa4070 */
[----:B------:R-:W-:-:S02]  /*85c0*/  IABS R163, R79 ;  /* 0x0000004f00a37213 */ /* 0x000fc40000000000 */
[----:B------:R0:W1:Y:S01]  /*85d0*/  @!UP1 SYNCS.EXCH.64 URZ, [UR11+0x9008], UR4 ;  /* 0x009008040bff95b2 */ /* 0x0000620008000100 */
[----:B---3--:R3:W-:Y:S02]  /*85e0*/  STS.U8 [R160+UR11+0x8000], R120 ;  /* 0x00800078a0007988 */ /* 0x0087e4000800000b */
[----:B---3--:R-:W-:Y:S02]  /*85f0*/  IMAD.MOV.U32 R120, RZ, RZ, R78 ;  /* 0x000000ffff787224 */ /* 0x008fe400078e004e */
[----:B------:R-:W-:Y:S01]  /*8600*/  IMAD.HI.U32 R78, R93, R163, RZ ;  /* 0x000000a35d4e7227 */ /* 0x000fe200078e00ff */
[----:B----4-:R3:W-:Y:S03]  /*8610*/  STS.U8 [R160+UR11+0x8200], R119 ;  /* 0x00820077a0007988 */ /* 0x0107e6000800000b */
[----:B------:R-:W-:Y:S02]  /*8620*/  IMAD.MOV R78, RZ, RZ, -R78 ;  /* 0x000000ffff4e7224 */ /* 0x000fe400078e0a4e */
[----:B------:R-:W-:-:S02]  /*8630*/  @!P5 IMAD.IADD R192, R192, 0x1, -R95 ;  /* 0x00000001c0c0d824 */ /* 0x000fc400078e0a5f */
[----:B------:R-:W-:Y:S01]  /*8640*/  @!P6 IMAD.MOV R120, RZ, RZ, -R120 ;  /* 0x000000ffff78e224 */ /* 0x000fe200078e0a78 */
[C---:B------:R-:W-:Y:S01]  /*8650*/  ISETP.GT.U32.AND P6, PT, R95.reuse, R77, PT ;  /* 0x0000004d5f00720c */ /* 0x040fe20003fc4070 */
[----:B------:R-:W-:Y:S02]  /*8660*/  IMAD R78, R95, R78, R163 ;  /* 0x0000004e5f4e7224 */ /* 0x000fe400078e02a3 */
[----:B---3--:R-:W-:-:S04]  /*8670*/  IMAD.MOV.U32 R119, RZ, RZ, R192 ;  /* 0x000000ffff777224 */ /* 0x008fc800078e00c0 */
[----:B------:R-:W-:Y:S01]  /*8680*/  @!P4 IMAD.MOV R119, RZ, RZ, -R119 ;  /* 0x000000ffff77c224 */ /* 0x000fe200078e0a77 */
[----:B------:R-:W-:Y:S02]  /*8690*/  ISETP.GT.U32.AND P4, PT, R95, R78, PT ;  /* 0x0000004e5f00720c */ /* 0x000fe40003f84070 */
[----:B------:R-:W-:-:S03]  /*86a0*/  ISETP.GE.AND P5, PT, R79, RZ, PT ;  /* 0x000000ff4f00720c */ /* 0x000fc60003fa6270 */
[----:B------:R-:W-:Y:S01]  /*86b0*/  @!P6 IMAD.IADD R77, R77, 0x1, -R95 ;  /* 0x000000014d4de824 */ /* 0x000fe200078e0a5f */
[----:B------:R-:W-:-:S04]  /*86c0*/  LOP3.LUT R79, R94, 0x15c, RZ, 0xfc, !PT ;  /* 0x0000015c5e4f7812 */ /* 0x000fc800078efcff */
[----:B------:R-:W-:Y:S02]  /*86d0*/  ISETP.GT.U32.AND P6, PT, R95, R77, PT ;  /* 0x0000004d5f00720c */ /* 0x000fe40003fc4070 */
[----:B------:R-:W-:Y:S01]  /*86e0*/  IABS R163, R79 ;  /* 0x0000004f00a37213 */ /* 0x000fe20000000000 */
[----:B------:R-:W-:-:S04]  /*86f0*/  @!P4 IMAD.IADD R78, R78, 0x1, -R95 ;  /* 0x000000014e4ec824 */ /* 0x000fc800078e0a5f */
[----:B------:R-:W-:Y:S01]  /*8700*/  IMAD.HI.U32 R193, R93, R163, RZ ;  /* 0x000000a35dc17227 */ /* 0x000fe200078e00ff */
[----:B------:R-:W-:-:S03]  /*8710*/  ISETP.GT.U32.AND P4, PT, R95, R78, PT ;  /* 0x0000004e5f00720c */ /* 0x000fc60003f84070 */
[----:B------:R-:W-:Y:S02]  /*8720*/  IMAD.MOV R193, RZ, RZ, -R193 ;  /* 0x000000ffffc17224 */ /* 0x000fe400078e0ac1 */
[----:B------:R-:W-:Y:S01]  /*8730*/  @!P6 IMAD.IADD R77, R77, 0x1, -R95 ;  /* 0x000000014d4de824 */ /* 0x000fe200078e0a5f */
[----:B------:R-:W-:Y:S01]  /*8740*/  ISETP.GE.AND P6, PT, R79, RZ, PT ;  /* 0x000000ff4f00720c */ /* 0x000fe20003fc6270 */
[----:B------:R-:W-:Y:S01]  /*8750*/  IMAD R79, R95, R193, R163 ;  /* 0x000000c15f4f7224 */ /* 0x000fe200078e02a3 */
[----:B------:R-:W-:-:S05]  /*8760*/  LOP3.LUT R163, R94, 0x164, RZ, 0xfc, !PT ;  /* 0x000001645ea37812 */ /* 0x000fca00078efcff */
[----:B------:R-:W-:Y:S01]  /*8770*/  @!P4 IMAD.IADD R78, R78, 0x1, -R95 ;  /* 0x000000014e4ec824 */ /* 0x000fe200078e0a5f */
[----:B------:R-:W-:Y:S02]  /*8780*/  ISETP.GT.U32.AND P4, PT, R95, R79, PT ;  /* 0x0000004f5f00720c */ /* 0x000fe40003f84070 */
[----:B------:R-:W-:Y:S01]  /*8790*/  IABS R192, R163 ;  /* 0x000000a300c07213 */ /* 0x000fe20000000000 */
[----:B--2---:R2:W-:Y:S04]  /*87a0*/  STS.U8 [R160+UR11+0x8400], R118 ;  /* 0x00840076a0007988 */ /* 0x0045e8000800000b */
[----:B------:R-:W-:-:S04]  /*87b0*/  IMAD.HI.U32 R193, R93, R192, RZ ;  /* 0x000000c05dc17227 */ /* 0x000fc800078e00ff */
[----:B------:R-:W-:Y:S02]  /*87c0*/  IMAD.MOV R193, RZ, RZ, -R193 ;  /* 0x000000ffffc17224 */ /* 0x000fe400078e0ac1 */
[----:B--2---:R-:W-:Y:S02]  /*87d0*/  IMAD.MOV.U32 R118, RZ, RZ, R77 ;  /* 0x000000ffff767224 */ /* 0x004fe400078e004d */
[----:B------:R-:W-:Y:S02]  /*87e0*/  @!P4 IMAD.IADD R79, R79, 0x1, -R95 ;  /* 0x000000014f4fc824 */ /* 0x000fe400078e0a5f */
[----:B------:R-:W-:Y:S01]  /*87f0*/  @!P3 IMAD.MOV R118, RZ, RZ, -R118 ;  /* 0x000000ffff76b224 */ /* 0x000fe200078e0a76 */
[----:B------:R-:W-:Y:S01]  /*8800*/  ISETP.GE.AND P3, PT, R163, RZ, PT ;  /* 0x000000ffa300720c */ /* 0x000fe20003f66270 */
[C---:B------:R-:W-:Y:S01]  /*8810*/  IMAD R163, R95.reuse, R193, R192 ;  /* 0x000000c15fa37224 */ /* 0x040fe200078e02c0 */
[----:B------:R-:W-:Y:S02]  /*8820*/  LOP3.LUT R192, R94, 0x16c, RZ, 0xfc, !PT ;  /* 0x0000016c5ec07812 */ /* 0x000fe400078efcff */
[----:B------:R-:W-:-:S02]  /*8830*/  ISETP.GT.U32.AND P4, PT, R95, R79, PT ;  /* 0x0000004f5f00720c */ /* 0x000fc40003f84070 */
[----:B------:R-:W-:Y:S01]  /*8840*/  IABS R193, R192 ;  /* 0x000000c000c17213 */ /* 0x000fe20000000000 */
[----:B------:R2:W-:Y:S01]  /*8850*/  STS.U8 [R160+UR11+0x8600], R117 ;  /* 0x00860075a0007988 */ /* 0x0005e2000800000b */
[----:B------:R-:W-:Y:S01]  /*8860*/  LOP3.LUT R77, R160, 0x10, RZ, 0x3c, !PT ;  /* 0x00000010a04d7812 */ /* 0x000fe200078e3cff */
[----:B--2---:R-:W-:Y:S02]  /*8870*/  IMAD.MOV.U32 R117, RZ, RZ, R78 ;  /* 0x000000ffff757224 */ /* 0x004fe400078e004e */
[----:B------:R-:W-:Y:S02]  /*8880*/  IMAD.HI.U32 R78, R93, R193, RZ ;  /* 0x000000c15d4e7227 */ /* 0x000fe400078e00ff */
[----:B------:R2:W-:Y:S02]  /*8890*/  STS.U8 [R77+UR11+0x8280], R143 ;  /* 0x0082808f4d007988 */ /* 0x0005e4000800000b */
[----:B------:R-:W-:Y:S02]  /*88a0*/  IMAD.MOV R78, RZ, RZ, -R78 ;  /* 0x000000ffff4e7224 */ /* 0x000fe400078e0a4e */
[----:B------:R-:W-:-:S02]  /*88b0*/  @!P4 IMAD.IADD R79, R79, 0x1, -R95 ;  /* 0x000000014f4fc824 */ /* 0x000fc400078e0a5f */
[----:B------:R-:W-:Y:S02]  /*88c0*/  IMAD R78, R95, R78, R193 ;  /* 0x0000004e5f4e7224 */ /* 0x000fe400078e02c1 */
[----:B--2---:R-:W-:-:S04]  /*88d0*/  IMAD.MOV.U32 R143, RZ, RZ, R79 ;  /* 0x000000ffff8f7224 */ /* 0x004fc800078e004f */
[----:B------:R-:W-:Y:S01]  /*88e0*/  @!P6 IMAD.MOV R143, RZ, RZ, -R143 ;  /* 0x000000ffff8fe224 */ /* 0x000fe200078e0a8f */
[C---:B------:R-:W-:Y:S01]  /*88f0*/  ISETP.GT.U32.AND P6, PT, R95.reuse, R78, PT ;  /* 0x0000004e5f00720c */ /* 0x040fe20003fc4070 */
[----:B------:R-:W-:Y:S01]  /*8900*/  @!P5 IMAD.MOV R117, RZ, RZ, -R117 ;  /* 0x000000ffff75d224 */ /* 0x000fe200078e0a75 */
[----:B------:R2:W-:Y:S01]  /*8910*/  STS.U8 [R77+UR11+0x8080], R150 ;  /* 0x008080964d007988 */ /* 0x0005e2000800000b */
[----:B------:R-:W-:Y:S02]  /*8920*/  ISETP.GT.U32.AND P5, PT, R95, R163, PT ;  /* 0x000000a35f00720c */ /* 0x000fe40003fa4070 */
[----:B------:R-:W-:Y:S02]  /*8930*/  ISETP.GE.AND P4, PT, R192, RZ, PT ;  /* 0x000000ffc000720c */ /* 0x000fe40003f86270 */
[----:B--2---:R-:W-:-:S06]  /*8940*/  LOP3.LUT R150, R94, 0x174, RZ, 0xfc, !PT ;  /* 0x000001745e967812 */ /* 0x004fcc00078efcff */
[----:B------:R-:W-:Y:S01]  /*8950*/  @!P6 IMAD.IADD R78, R78, 0x1, -R95 ;  /* 0x000000014e4ee824 */ /* 0x000fe200078e0a5f */
[----:B------:R-:W-:-:S04]  /*8960*/  IABS R192, R150 ;  /* 0x0000009600c07213 */ /* 0x000fc80000000000 */
[----:B------:R-:W-:Y:S01]  /*8970*/  ISETP.GT.U32.AND P6, PT, R95, R78, PT ;  /* 0x0000004e5f00720c */ /* 0x000fe20003fc4070 */
[----:B------:R-:W-:-:S04]  /*8980*/  IMAD.HI.U32 R193, R93, R192, RZ ;  /* 0x000000c05dc17227 */ /* 0x000fc800078e00ff */
[----:B------:R-:W-:Y:S02]  /*8990*/  @!P5 IMAD.IADD R163, R163, 0x1, -R95 ;  /* 0x00000001a3a3d824 */ /* 0x000fe400078e0a5f */
[----:B------:R-:W-:-:S03]  /*89a0*/  IMAD.MOV R193, RZ, RZ, -R193 ;  /* 0x000000ffffc17224 */ /* 0x000fc600078e0ac1 */
[C---:B------:R-:W-:Y:S01]  /*89b0*/  ISETP.GT.U32.AND P5, PT, R95.reuse, R163, PT ;  /* 0x000000a35f00720c */ /* 0x040fe20003fa4070 */
[----:B------:R-:W-:Y:S02]  /*89c0*/  IMAD R192, R95, R193, R192 ;  /* 0x000000c15fc07224 */ /* 0x000fe400078e02c0 */
[----:B------:R-:W-:-:S03]  /*89d0*/  @!P6 IMAD.IADD R78, R78, 0x1, -R95 ;  /* 0x000000014e4ee824 */ /* 0x000fc600078e0a5f */
[----:B------:R-:W-:Y:S01]  /*89e0*/  ISETP.GT.U32.AND P6, PT, R95, R192, PT ;  /* 0x000000c05f00720c */ /* 0x000fe20003fc4070 */
[----:B------:R2:W-:Y:S01]  /*89f0*/  STS.U8 [R77+UR11+0x8480], R138 ;  /* 0x0084808a4d007988 */ /* 0x0005e2000800000b */
[----:B------:R-:W-:-:S05]  /*8a00*/  LOP3.LUT R79, R94, 0x17c, RZ, 0xfc, !PT ;  /* 0x0000017c5e4f7812 */ /* 0x000fca00078efcff */
[----:B------:R-:W-:Y:S01]  /*8a10*/  @!P5 IMAD.IADD R163, R163, 0x1, -R95 ;  /* 0x00000001a3a3d824 */ /* 0x000fe200078e0a5f */
[----:B------:R-:W-:-:S03]  /*8a20*/  ISETP.GE.AND P5, PT, R150, RZ, PT ;  /* 0x000000ff9600720c */ /* 0x000fc60003fa6270 */
[----:B--2---:R-:W-:Y:S02]  /*8a30*/  IMAD.MOV.U32 R138, RZ, RZ, R163 ;  /* 0x000000ffff8a7224 */ /* 0x004fe400078e00a3 */
[----:B------:R-:W-:Y:S01]  /*8a40*/  @!P6 IMAD.IADD R192, R192, 0x1, -R95 ;  /* 0x00000001c0c0e824 */ /* 0x000fe200078e0a5f */
[----:B------:R-:W-:Y:S01]  /*8a50*/  IABS R150, R79 ;  /* 0x0000004f00967213 */ /* 0x000fe20000000000 */
[----:B------:R-:W-:Y:S01]  /*8a60*/  @!P3 IMAD.MOV R138, RZ, RZ, -R138 ;  /* 0x000000ffff8ab224 */ /* 0x000fe200078e0a8a */
[----:B------:R-:W-:Y:S02]  /*8a70*/  ISETP.GE.AND P3, PT, R79, RZ, PT ;  /* 0x000000ff4f00720c */ /* 0x000fe40003f66270 */
[----:B------:R-:W-:Y:S02]  /*8a80*/  LOP3.LUT R79, R94, 0x184, RZ, 0xfc, !PT ;  /* 0x000001845e4f7812 */ /* 0x000fe400078efcff */
[----:B------:R-:W-:Y:S01]  /*8a90*/  ISETP.GT.U32.AND P6, PT, R95, R192, PT ;  /* 0x000000c05f00720c */ /* 0x000fe20003fc4070 */
[----:B------:R-:W-:Y:S01]  /*8aa0*/  IMAD.HI.U32 R193, R93, R150, RZ ;  /* 0x000000965dc17227 */ /* 0x000fe200078e00ff */
[----:B------:R-:W-:Y:S01]  /*8ab0*/  IABS R163, R79 ;  /* 0x0000004f00a37213 */ /* 0x000fe20000000000 */
[----:B------:R2:W-:Y:S02]  /*8ac0*/  STS.U8 [R77+UR11+0x8680], R131 ;  /* 0x008680834d007988 */ /* 0x0005e4000800000b */
[----:B------:R-:W-:Y:S01]  /*8ad0*/  IMAD.MOV R193, RZ, RZ, -R193 ;  /* 0x000000ffffc17224 */ /* 0x000fe200078e0ac1 */
[----:B------:R-:W-:-:S03]  /*8ae0*/  LOP3.LUT R199, R160, 0x20, RZ, 0x3c, !PT ;  /* 0x00000020a0c77812 */ /* 0x000fc600078e3cff */
[----:B------:R-:W-:Y:S02]  /*8af0*/  IMAD R150, R95, R193, R150 ;  /* 0x000000c15f967224 */ /* 0x000fe400078e0296 */
[----:B--2---:R-:W-:Y:S02]  /*8b00*/  IMAD.MOV.U32 R131, RZ, RZ, R78 ;  /* 0x000000ffff837224 */ /* 0x004fe400078e004e */
[----:B------:R-:W-:Y:S01]  /*8b10*/  IMAD.HI.U32 R78, R93, R163, RZ ;  /* 0x000000a35d4e7227 */ /* 0x000fe200078e00ff */
[----:B------:R-:W-:Y:S03]  /*8b20*/  STS.U8 [R199+UR11+0x8100], R147 ;  /* 0x00810093c7007988 */ /* 0x000fe6000800000b */
[----:B------:R-:W-:Y:S02]  /*8b30*/  IMAD.MOV R78, RZ, RZ, -R78 ;  /* 0x000000ffff4e7224 */ /* 0x000fe400078e0a4e */
[----:B------:R-:W-:Y:S01]  /*8b40*/  @!P6 IMAD.IADD R192, R192, 0x1, -R95 ;  /* 0x00000001c0c0e824 */ /* 0x000fe200078e0a5f */
[----:B------:R2:W-:Y:S01]  /*8b50*/  STS.U8 [R199+UR11+0x8300], R142 ;  /* 0x0083008ec7007988 */ /* 0x0005e2000800000b */
[----:B------:R-:W-:Y:S01]  /*8b60*/  @!P4 IMAD.MOV R131, RZ, RZ, -R131 ;  /* 0x000000ffff83c224 */ /* 0x000fe200078e0a83 */
[C---:B------:R-:W-:Y:S01]  /*8b70*/  ISETP.GT.U32.AND P4, PT, R95.reuse, R150, PT ;  /* 0x000000965f00720c */ /* 0x040fe20003f84070 */
[----:B------:R-:W-:-:S02]  /*8b80*/  IMAD R78, R95, R78, R163 ;  /* 0x0000004e5f4e7224 */ /* 0x000fc400078e02a3 */
[----:B--2---:R-:W-:-:S04]  /*8b90*/  IMAD.MOV.U32 R142, RZ, RZ, R192 ;  /* 0x000000ffff8e7224 */ /* 0x004fc800078e00c0 */
[----:B------:R-:W-:Y:S01]  /*8ba0*/  @!P5 IMAD.MOV R142, RZ, RZ, -R142 ;  /* 0x000000ffff8ed224 */ /* 0x000fe200078e0a8e */
[----:B------:R-:W-:-:S05]  /*8bb0*/  ISETP.GT.U32.AND P5, PT, R95, R78, PT ;  /* 0x0000004e5f00720c */ /* 0x000fca0003fa4070 */
[--C-:B------:R-:W-:Y:S01]  /*8bc0*/  @!P4 IMAD.IADD R150, R150, 0x1, -R95.reuse ;  /* 0x000000019696c824 */ /* 0x100fe200078e0a5f */
[----:B------:R-:W-:Y:S02]  /*8bd0*/  ISETP.GE.AND P6, PT, R79, RZ, PT ;  /* 0x000000ff4f00720c */ /* 0x000fe40003fc6270 */
[----:B------:R-:W-:Y:S02]  /*8be0*/  LOP3.LUT R79, R94, 0x18c, RZ, 0xfc, !PT ;  /* 0x0000018c5e4f7812 */ /* 0x000fe400078efcff */
        /* <DEDUP_REMOVED lines=13> */
[----:B------:R2:W-:Y:S04]  /*8cc0*/  STS.U8 [R199+UR11+0x8500], R135 ;  /* 0x00850087c7007988 */ /* 0x0005e8000800000b */
[----:B------:R-:W-:Y:S01]  /*8cd0*/  IMAD.HI.U32 R192, R93, R163, RZ ;  /* 0x000000a35dc07227 */ /* 0x000fe200078e00ff */
[----:B------:R3:W-:Y:S03]  /*8ce0*/  STS.U8 [R199+UR11+0x8700], R130 ;  /* 0x00870082c7007988 */ /* 0x0007e6000800000b */
[----:B------:R-:W-:-:S02]  /*8cf0*/  IMAD.MOV R192, RZ, RZ, -R192 ;  /* 0x000000ffffc07224 */ /* 0x000fc400078e0ac0 */
[----:B--2---:R-:W-:Y:S02]  /*8d00*/  IMAD.MOV.U32 R135, RZ, RZ, R150 ;  /* 0x000000ffff877224 */ /* 0x004fe400078e0096 */
[----:B------:R-:W-:Y:S01]  /*8d10*/  @!P5 IMAD.IADD R79, R79, 0x1, -R95 ;  /* 0x000000014f4fd824 */ /* 0x000fe200078e0a5f */
[----:B------:R-:W-:Y:S01]  /*8d20*/  LOP3.LUT R150, R94, 0x19c, RZ, 0xfc, !PT ;  /* 0x0000019c5e967812 */ /* 0x000fe200078efcff */
[----:B------:R-:W-:Y:S01]  /*8d30*/  @!P3 IMAD.MOV R135, RZ, RZ, -R135 ;  /* 0x000000ffff87b224 */ /* 0x000fe200078e0a87 */
[----:B------:R-:W-:Y:S01]  /*8d40*/  ISETP.GE.AND P3, PT, R147, RZ, PT ;  /* 0x000000ff9300720c */ /* 0x000fe20003f66270 */
[C---:B------:R-:W-:Y:S01]  /*8d50*/  IMAD R147, R95.reuse, R192, R163 ;  /* 0x000000c05f937224 */ /* 0x040fe200078e02a3 */
[C---:B------:R-:W-:Y:S01]  /*8d60*/  ISETP.GT.U32.AND P5, PT, R95.reuse, R79, PT ;  /* 0x0000004f5f00720c */ /* 0x040fe20003fa4070 */
[----:B---3--:R-:W-:Y:S01]  /*8d70*/  IMAD.MOV.U32 R130, RZ, RZ, R78 ;  /* 0x000000ffff827224 */ /* 0x008fe200078e004e */
[----:B------:R-:W-:Y:S02]  /*8d80*/  LOP3.LUT R192, R160, 0x30, RZ, 0x3c, !PT ;  /* 0x00000030a0c07812 */ /* 0x000fe400078e3cff */
[----:B------:R-:W-:Y:S01]  /*8d90*/  IABS R163, R150 ;  /* 0x0000009600a37213 */ /* 0x000fe20000000000 */
[----:B------:R-:W-:Y:S01]  /*8da0*/  @!P6 IMAD.MOV R130, RZ, RZ, -R130 ;  /* 0x000000ffff82e224 */ /* 0x000fe200078e0a82 */
[----:B------:R-:W-:Y:S01]  /*8db0*/  ISETP.GT.U32.AND P6, PT, R95, R147, PT ;  /* 0x000000935f00720c */ /* 0x000fe20003fc4070 */
[----:B------:R2:W-:Y:S06]  /*8dc0*/  STS.U8 [R192+UR11+0x8380], R139 ;  /* 0x0083808bc0007988 */ /* 0x0005ec000800000b */
[----:B------:R-:W-:-:S02]  /*8dd0*/  @!P5 IMAD.IADD R79, R79, 0x1, -R95 ;  /* 0x000000014f4fd824 */ /* 0x000fc400078e0a5f */
[----:B--2---:R-:W-:Y:S01]  /*8de0*/  IMAD.HI.U32 R139, R93, R163, RZ ;  /* 0x000000a35d8b7227 */ /* 0x004fe200078e00ff */
[----:B------:R2:W-:Y:S03]  /*8df0*/  STS.U8 [R192+UR11+0x8780], R125 ;  /* 0x0087807dc0007988 */ /* 0x0005e6000800000b */
[----:B------:R-:W-:Y:S02]  /*8e00*/  IMAD.MOV R139, RZ, RZ, -R139 ;  /* 0x000000ffff8b7224 */ /* 0x000fe400078e0a8b */
[----:B------:R-:W-:Y:S02]  /*8e10*/  @!P6 IMAD.IADD R147, R147, 0x1, -R95 ;  /* 0x000000019393e824 */ /* 0x000fe400078e0a5f */
[----:B------:R-:W-:Y:S02]  /*8e20*/  IMAD R78, R95, R139, R163 ;  /* 0x0000008b5f4e7224 */ /* 0x000fe400078e02a3 */
[----:B--2---:R-:W-:Y:S01]  /*8e30*/  IMAD.MOV.U32 R125, RZ, RZ, R79 ;  /* 0x000000ffff7d7224 */ /* 0x004fe200078e004f */
[----:B------:R-:W-:-:S03]  /*8e40*/  LOP3.LUT R139, R94, 0x1a4, RZ, 0xfc, !PT ;  /* 0x000001a45e8b7812 */ /* 0x000fc600078efcff */
[----:B------:R-:W-:Y:S01]  /*8e50*/  @!P4 IMAD.MOV R125, RZ, RZ, -R125 ;  /* 0x000000ffff7dc224 */ /* 0x000fe200078e0a7d */
[C---:B------:R-:W-:Y:S02]  /*8e60*/  ISETP.GT.U32.AND P4, PT, R95.reuse, R78, PT ;  /* 0x0000004e5f00720c */ /* 0x040fe40003f84070 */
[----:B------:R-:W-:Y:S02]  /*8e70*/  ISETP.GT.U32.AND P6, PT, R95, R147, PT ;  /* 0x000000935f00720c */ /* 0x000fe40003fc4070 */
[----:B------:R-:W-:Y:S02]  /*8e80*/  ISETP.GE.AND P5, PT, R150, RZ, PT ;  /* 0x000000ff9600720c */ /* 0x000fe40003fa6270 */
[----:B------:R-:W-:-:S05]  /*8e90*/  IABS R150, R139 ;  /* 0x0000008b00967213 */ /* 0x000fca0000000000 */
[----:B------:R-:W-:-:S04]  /*8ea0*/  IMAD.HI.U32 R163, R93, R150, RZ ;  /* 0x000000965da37227 */ /* 0x000fc800078e00ff */
[----:B------:R-:W-:Y:S02]  /*8eb0*/  @!P4 IMAD.IADD R78, R78, 0x1, -R95 ;  /* 0x000000014e4ec824 */ /* 0x000fe400078e0a5f */
[----:B------:R-:W-:Y:S02]  /*8ec0*/  IMAD.MOV R163, RZ, RZ, -R163 ;  /* 0x000000ffffa37224 */ /* 0x000fe400078e0aa3 */
[----:B------:R-:W-:Y:S01]  /*8ed0*/  @!P6 IMAD.IADD R147, R147, 0x1, -R95 ;  /* 0x000000019393e824 */ /* 0x000fe200078e0a5f */
[----:B------:R2:W-:Y:S01]  /*8ee0*/  STS.U8 [R192+UR11+0x8180], R146 ;  /* 0x00818092c0007988 */ /* 0x0005e2000800000b */
[----:B------:R-:W-:Y:S01]  /*8ef0*/  ISETP.GE.AND P6, PT, R139, RZ, PT ;  /* 0x000000ff8b00720c */ /* 0x000fe20003fc6270 */
[C---:B------:R-:W-:Y:S01]  /*8f00*/  IMAD R79, R95.reuse, R163, R150 ;  /* 0x000000a35f4f7224 */ /* 0x040fe200078e0296 */
[----:B------:R-:W-:Y:S01]  /*8f10*/  ISETP.GT.U32.AND P4, PT, R95, R78, PT ;  /* 0x0000004e5f00720c */ /* 0x000fe20003f84070 */
[----:B------:R-:W-:Y:S01]  /*8f20*/  IMAD.MOV.U32 R139, RZ, RZ, R147 ;  /* 0x000000ffff8b7224 */ /* 0x000fe200078e0093 */
[----:B--2---:R-:W-:-:S03]  /*8f30*/  LOP3.LUT R146, R94, 0x1ac, RZ, 0xfc, !PT ;  /* 0x000001ac5e927812 */ /* 0x004fc600078efcff */
[----:B------:R-:W-:Y:S01]  /*8f40*/  @!P3 IMAD.MOV R139, RZ, RZ, -R139 ;  /* 0x000000ffff8bb224 */ /* 0x000fe200078e0a8b */
[----:B------:R-:W-:Y:S02]  /*8f50*/  ISETP.GT.U32.AND P3, PT, R95, R79, PT ;  /* 0x0000004f5f00720c */ /* 0x000fe40003f64070 */
[----:B------:R-:W-:-:S05]  /*8f60*/  IABS R150, R146 ;  /* 0x0000009200967213 */ /* 0x000fca0000000000 */
[----:B------:R-:W-:Y:S01]  /*8f70*/  IMAD.HI.U32 R163, R93, R150, RZ ;  /* 0x000000965da37227 */ /* 0x000fe200078e00ff */
[----:B------:R2:W-:Y:S03]  /*8f80*/  STS.U8 [R192+UR11+0x8580], R134 ;  /* 0x00858086c0007988 */ /* 0x0005e6000800000b */
[----:B------:R-:W-:Y:S02]  /*8f90*/  IMAD.MOV R163, RZ, RZ, -R163 ;  /* 0x000000ffffa37224 */ /* 0x000fe400078e0aa3 */
[----:B------:R-:W-:Y:S01]  /*8fa0*/  @!P4 IMAD.IADD R78, R78, 0x1, -R95 ;  /* 0x000000014e4ec824 */ /* 0x000fe200078e0a5f */
[----:B------:R-:W-:Y:S01]  /*8fb0*/  ISETP.GE.AND P4, PT, R146, RZ, PT ;  /* 0x000000ff9200720c */ /* 0x000fe20003f86270 */
[----:B------:R-:W-:Y:S02]  /*8fc0*/  IMAD R146, R95, R163, R150 ;  /* 0x000000a35f927224 */ /* 0x000fe400078e0296 */
[----:B--2---:R-:W-:-:S02]  /*8fd0*/  IMAD.MOV.U32 R134, RZ, RZ, R78 ;  /* 0x000000ffff867224 */ /* 0x004fc400078e004e */
[----:B------:R-:W-:Y:S02]  /*8fe0*/  @!P3 IMAD.IADD R79, R79, 0x1, -R95 ;  /* 0x000000014f4fb824 */ /* 0x000fe400078e0a5f */
[----:B------:R-:W-:Y:S01]  /*8ff0*/  @!P5 IMAD.MOV R134, RZ, RZ, -R134 ;  /* 0x000000ffff86d224 */ /* 0x000fe200078e0a86 */
[C---:B------:R-:W-:Y:S02]  /*9000*/  ISETP.GT.U32.AND P5, PT, R95.reuse, R146, PT ;  /* 0x000000925f00720c */ /* 0x040fe40003fa4070 */
[----:B------:R-:W-:Y:S02]  /*9010*/  LOP3.LUT R147, R94, 0x1b4, RZ, 0xfc, !PT ;  /* 0x000001b45e937812 */ /* 0x000fe400078efcff */
[----:B------:R-:W-:Y:S02]  /*9020*/  ISETP.GT.U32.AND P3, PT, R95, R79, PT ;  /* 0x0000004f5f00720c */ /* 0x000fe40003f64070 */
[----:B------:R-:W-:-:S05]  /*9030*/  IABS R150, R147 ;  /* 0x0000009300967213 */ /* 0x000fca0000000000 */
[----:B------:R-:W-:-:S04]  /*9040*/  IMAD.HI.U32 R163, R93, R150, RZ ;  /* 0x000000965da37227 */ /* 0x000fc800078e00ff */
[----:B------:R-:W-:Y:S02]  /*9050*/  @!P5 IMAD.IADD R146, R146, 0x1, -R95 ;  /* 0x000000019292d824 */ /* 0x000fe400078e0a5f */
[----:B------:R-:W-:Y:S02]  /*9060*/  IMAD.MOV R163, RZ, RZ, -R163 ;  /* 0x000000ffffa37224 */ /* 0x000fe400078e0aa3 */
[----:B------:R-:W-:Y:S01]  /*9070*/  @!P3 IMAD.IADD R79, R79, 0x1, -R95 ;  /* 0x000000014f4fb824 */ /* 0x000fe200078e0a5f */
[----:B------:R-:W-:Y:S01]  /*9080*/  ISETP.GE.AND P3, PT, R147, RZ, PT ;  /* 0x000000ff9300720c */ /* 0x000fe20003f66270 */
[----:B------:R2:W-:Y:S01]  /*9090*/  STS.U8 [R160+UR11], R124 ;  /* 0x0000007ca0007988 */ /* 0x0005e2000800000b */
[----:B------:R-:W-:Y:S01]  /*90a0*/  LOP3.LUT R147, R94, 0x1bc, RZ, 0xfc, !PT ;  /* 0x000001bc5e937812 */ /* 0x000fe200078efcff */
[C---:B------:R-:W-:Y:S01]  /*90b0*/  IMAD R78, R95.reuse, R163, R150 ;  /* 0x000000a35f4e7224 */ /* 0x040fe200078e0296 */
[----:B------:R-:W-:Y:S02]  /*90c0*/  ISETP.GT.U32.AND P5, PT, R95, R146, PT ;  /* 0x000000925f00720c */ /* 0x000fe40003fa4070 */
[----:B------:R-:W-:Y:S01]  /*90d0*/  IABS R150, R147 ;  /* 0x0000009300967213 */ /* 0x000fe20000000000 */
[----:B--2---:R-:W-:-:S04]  /*90e0*/  IMAD.MOV.U32 R124, RZ, RZ, R79 ;  /* 0x000000ffff7c7224 */ /* 0x004fc800078e004f */
[----:B------:R-:W-:Y:S01]  /*90f0*/  @!P6 IMAD.MOV R124, RZ, RZ, -R124 ;  /* 0x000000ffff7ce224 */ /* 0x000fe200078e0a7c */
[----:B------:R-:W-:Y:S01]  /*9100*/  ISETP.GT.U32.AND P6, PT, R95, R78, PT ;  /* 0x0000004e5f00720c */ /* 0x000fe20003fc4070 */
[----:B------:R-:W-:Y:S01]  /*9110*/  IMAD.HI.U32 R163, R93, R150, RZ ;  /* 0x000000965da37227 */ /* 0x000fe200078e00ff */
[----:B------:R2:W-:Y:S03]  /*9120*/  STS.U8 [R160+UR11+0x100], R115 ;  /* 0x00010073a0007988 */ /* 0x0005e6000800000b */
[----:B------:R-:W-:Y:S02]  /*9130*/  IMAD.MOV R163, RZ, RZ, -R163 ;  /* 0x000000ffffa37224 */ /* 0x000fe400078e0aa3 */
[----:B------:R-:W-:Y:S02]  /*9140*/  @!P5 IMAD.IADD R146, R146, 0x1, -R95 ;  /* 0x000000019292d824 */ /* 0x000fe400078e0a5f */
[----:B------:R-:W-:-:S02]  /*9150*/  IMAD R79, R95, R163, R150 ;  /* 0x000000a35f4f7224 */ /* 0x000fc400078e0296 */
[----:B--2---:R-:W-:Y:S02]  /*9160*/  IMAD.MOV.U32 R115, RZ, RZ, R146 ;  /* 0x000000ffff737224 */ /* 0x004fe400078e0092 */
[----:B------:R-:W-:Y:S02]  /*9170*/  @!P6 IMAD.IADD R78, R78, 0x1, -R95 ;  /* 0x000000014e4ee824 */ /* 0x000fe400078e0a5f */
[----:B------:R-:W-:Y:S01]  /*9180*/  @!P4 IMAD.MOV R115, RZ, RZ, -R115 ;  /* 0x000000ffff73c224 */ /* 0x000fe200078e0a73 */
[----:B------:R-:W-:Y:S02]  /*9190*/  ISETP.GT.U32.AND P4, PT, R95, R79, PT ;  /* 0x0000004f5f00720c */ /* 0x000fe40003f84070 */
[----:B------:R-:W-:Y:S02]  /*91a0*/  ISETP.GE.AND P5, PT, R147, RZ, PT ;  /* 0x000000ff9300720c */ /* 0x000fe40003fa6270 */
[----:B------:R-:W-:Y:S02]  /*91b0*/  LOP3.LUT R147, R94, 0x1c4, RZ, 0xfc, !PT ;  /* 0x000001c45e937812 */ /* 0x000fe400078efcff */
[----:B------:R-:W-:-:S02]  /*91c0*/  ISETP.GT.U32.AND P6, PT, R95, R78, PT ;  /* 0x0000004e5f00720c */ /* 0x000fc40003fc4070 */
[----:B------:R-:W-:-:S05]  /*91d0*/  IABS R150, R147 ;  /* 0x0000009300967213 */ /* 0x000fca0000000000 */
[----:B------:R-:W-:-:S04]  /*91e0*/  IMAD.HI.U32 R163, R93, R150, RZ ;  /* 0x000000965da37227 */ /* 0x000fc800078e00ff */
[----:B------:R-:W-:Y:S02]  /*91f0*/  @!P4 IMAD.IADD R79, R79, 0x1, -R95 ;  /* 0x000000014f4fc824 */ /* 0x000fe400078e0a5f */
[----:B------:R-:W-:Y:S02]  /*9200*/  IMAD.MOV R163, RZ, RZ, -R163 ;  /* 0x000000ffffa37224 */ /* 0x000fe400078e0aa3 */
[----:B------:R-:W-:Y:S01]  /*9210*/  @!P6 IMAD.IADD R78, R78, 0x1, -R95 ;  /* 0x000000014e4ee824 */ /* 0x000fe200078e0a5f */
[----:B------:R-:W-:Y:S01]  /*9220*/  ISETP.GE.AND P6, PT, R147, RZ, PT ;  /* 0x000000ff9300720c */ /* 0x000fe20003fc6270 */
[----:B------:R2:W-:Y:S01]  /*9230*/  STS.U8 [R160+UR11+0x200], R114 ;  /* 0x00020072a0007988 */ /* 0x0005e2000800000b */
[----:B------:R-:W-:Y:S01]  /*9240*/  LOP3.LUT R146, R94, 0x1cc, RZ, 0xfc, !PT ;  /* 0x000001cc5e927812 */ /* 0x000fe200078efcff */
[C---:B------:R-:W-:Y:S01]  /*9250*/  IMAD R147, R95.reuse, R163, R150 ;  /* 0x000000a35f937224 */ /* 0x040fe200078e0296 */
[----:B------:R-:W-:Y:S02]  /*9260*/  ISETP.GT.U32.AND P4, PT, R95, R79, PT ;  /* 0x0000004f5f00720c */ /* 0x000fe40003f84070 */
[----:B------:R-:W-:Y:S01]  /*9270*/  IABS R150, R146 ;  /* 0x0000009200967213 */ /* 0x000fe20000000000 */
[----:B--2---:R-:W-:-:S04]  /*9280*/  IMAD.MOV.U32 R114, RZ, RZ, R78 ;  /* 0x000000ffff727224 */ /* 0x004fc800078e004e */
[----:B------:R-:W-:Y:S01]  /*9290*/  @!P3 IMAD.MOV R114, RZ, RZ, -R114 ;  /* 0x000000ffff72b224 */ /* 0x000fe200078e0a72 */
[----:B------:R-:W-:Y:S01]  /*92a0*/  ISETP.GT.U32.AND P3, PT, R95, R147, PT ;  /* 0x000000935f00720c */ /* 0x000fe20003f64070 */
[----:B------:R-:W-:-:S04]  /*92b0*/  IMAD.HI.U32 R163, R93, R150, RZ ;  /* 0x000000965da37227 */ /* 0x000fc800078e00ff */
[----:B------:R-:W-:Y:S02]  /*92c0*/  IMAD.MOV R163, RZ, RZ, -R163 ;  /* 0x000000ffffa37224 */ /* 0x000fe400078e0aa3 */
[----:B------:R-:W-:Y:S01]  /*92d0*/  @!P4 IMAD.IADD R79, R79, 0x1, -R95 ;  /* 0x000000014f4fc824 */ /* 0x000fe200078e0a5f */
[----:B------:R-:W-:Y:S01]  /*92e0*/  ISETP.GE.AND P4, PT, R146, RZ, PT ;  /* 0x000000ff9200720c */ /* 0x000fe20003f86270 */
[----:B------:R-:W-:Y:S02]  /*92f0*/  IMAD R150, R95, R163, R150 ;  /* 0x000000a35f967224 */ /* 0x000fe400078e0296 */
[----:B------:R-:W-:Y:S02]  /*9300*/  IMAD.MOV.U32 R146, RZ, RZ, R79 ;  /* 0x000000ffff927224 */ /* 0x000fe400078e004f */
[----:B------:R-:W-:Y:S01]  /*9310*/  @!P3 IMAD.IADD R147, R147, 0x1, -R95 ;  /* 0x000000019393b824 */ /* 0x000fe200078e0a5f */
[----:B------:R-:W-:Y:S01]  /*9320*/  LOP3.LUT R78, R94, 0x1d4, RZ, 0xfc, !PT ;  /* 0x000001d45e4e7812 */ /* 0x000fe200078efcff */
[----:B------:R-:W-:Y:S01]  /*9330*/  @!P5 IMAD.MOV R146, RZ, RZ, -R146 ;  /* 0x000000ffff92d224 */ /* 0x000fe200078e0a92 */
[C---:B------:R-:W-:Y:S01]  /*9340*/  ISETP.GT.U32.AND P5, PT, R95.reuse, R150, PT ;  /* 0x000000965f00720c */ /* 0x040fe20003fa4070 */
[----:B------:R2:W-:Y:S01]  /*9350*/  STS.U8 [R160+UR11+0x300], R109 ;  /* 0x0003006da0007988 */ /* 0x0005e2000800000b */
[----:B------:R-:W-:-:S02]  /*9360*/  ISETP.GT.U32.AND P3, PT, R95, R147, PT ;  /* 0x000000935f00720c */ /* 0x000fc40003f64070 */
[----:B--2---:R-:W-:-:S05]  /*9370*/  IABS R109, R78 ;  /* 0x0000004e006d7213 */ /* 0x004fca0000000000 */
[----:B------:R-:W-:-:S04]  /*9380*/  IMAD.HI.U32 R79, R93, R109, RZ ;  /* 0x0000006d5d4f7227 */ /* 0x000fc800078e00ff */
[----:B------:R-:W-:Y:S02]  /*9390*/  IMAD.MOV R79, RZ, RZ, -R79 ;  /* 0x000000ffff4f7224 */ /* 0x000fe400078e0a4f */
[--C-:B------:R-:W-:Y:S02]  /*93a0*/  @!P5 IMAD.IADD R150, R150, 0x1, -R95.reuse ;  /* 0x000000019696d824 */ /* 0x100fe400078e0a5f */
[----:B------:R-:W-:Y:S01]  /*93b0*/  @!P3 IMAD.IADD R147, R147, 0x1, -R95 ;  /* 0x000000019393b824 */ /* 0x000fe200078e0a5f */
[----:B------:R-:W-:Y:S01]  /*93c0*/  ISETP.GE.AND P3, PT, R78, RZ, PT ;  /* 0x000000ff4e00720c */ /* 0x000fe20003f66270 */
[C---:B------:R-:W-:Y:S01]  /*93d0*/  IMAD R78, R95.reuse, R79, R109 ;  /* 0x0000004f5f4e7224 */ /* 0x040fe200078e026d */
[----:B------:R-:W-:Y:S02]  /*93e0*/  LOP3.LUT R79, R94, 0x1dc, RZ, 0xfc, !PT ;  /* 0x000001dc5e4f7812 */ /* 0x000fe400078efcff */
[----:B------:R-:W-:Y:S02]  /*93f0*/  ISETP.GT.U32.AND P5, PT, R95, R150, PT ;  /* 0x000000965f00720c */ /* 0x000fe40003fa4070 */
[----:B------:R-:W-:Y:S01]  /*9400*/  IABS R163, R79 ;  /* 0x0000004f00a37213 */ /* 0x000fe20000000000 */
[----:B------:R2:W-:Y:S04]  /*9410*/  STS.U8 [R160+UR11+0x400], R105 ;  /* 0x00040069a0007988 */ /* 0x0005e8000800000b */
[----:B--2---:R-:W-:Y:S01]  /*9420*/  IMAD.HI.U32 R105, R93, R163, RZ ;  /* 0x000000a35d697227 */ /* 0x004fe200078e00ff */
[----:B------:R2:W-:Y:S03]  /*9430*/  STS.U8 [R160+UR11+0x500], R102 ;  /* 0x00050066a0007988 */ /* 0x0005e6000800000b */
[----:B------:R-:W-:-:S02]  /*9440*/  IMAD.MOV R105, RZ, RZ, -R105 ;  /* 0x000000ffff697224 */ /* 0x000fc400078e0a69 */
[----:B------:R-:W-:Y:S02]  /*9450*/  @!P5 IMAD.IADD R150, R150, 0x1, -R95 ;  /* 0x000000019696d824 */ /* 0x000fe400078e0a5f */
[----:B------:R-:W-:Y:S02]  /*9460*/  IMAD R105, R95, R105, R163 ;  /* 0x000000695f697224 */ /* 0x000fe400078e02a3 */
[----:B--2---:R-:W-:-:S04]  /*9470*/  IMAD.MOV.U32 R102, RZ, RZ, R150 ;  /* 0x000000ffff667224 */ /* 0x004fc800078e0096 */
[----:B------:R-:W-:Y:S01]  /*9480*/  @!P4 IMAD.MOV R102, RZ, RZ, -R102 ;  /* 0x000000ffff66c224 */ /* 0x000fe200078e0a66 */
[----:B------:R-:W-:Y:S01]  /*9490*/  ISETP.GT.U32.AND P4, PT, R95, R105, PT ;  /* 0x000000695f00720c */ /* 0x000fe20003f84070 */
[----:B------:R-:W-:Y:S01]  /*94a0*/  IMAD.MOV.U32 R109, RZ, RZ, R147 ;  /* 0x000000ffff6d7224 */ /* 0x000fe200078e0093 */
[----:B------:R-:W-:-:S03]  /*94b0*/  ISETP.GE.AND P5, PT, R79, RZ, PT ;  /* 0x000000ff4f00720c */ /* 0x000fc60003fa6270 */
[----:B------:R-:W-:Y:S01]  /*94c0*/  @!P6 IMAD.MOV R109, RZ, RZ, -R109 ;  /* 0x000000ffff6de224 */ /* 0x000fe200078e0a6d */
[----:B------:R-:W-:Y:S02]  /*94d0*/  ISETP.GT.U32.AND P6, PT, R95, R78, PT ;  /* 0x0000004e5f00720c */ /* 0x000fe40003fc4070 */
[----:B------:R-:W-:-:S04]  /*94e0*/  LOP3.LUT R79, R94, 0x1e4, RZ, 0xfc, !PT ;  /* 0x000001e45e4f7812 */ /* 0x000fc800078efcff */
[----:B------:R-:W-:Y:S01]  /*94f0*/  IABS R147, R79 ;  /* 0x0000004f00937213 */ /* 0x000fe20000000000 */
[----:B------:R-:W-:-:S04]  /*9500*/  @!P4 IMAD.IADD R105, R105, 0x1, -R95 ;  /* 0x000000016969c824 */ /* 0x000fc800078e0a5f */
[----:B------:R-:W-:Y:S01]  /*9510*/  IMAD.HI.U32 R150, R93, R147, RZ ;  /* 0x000000935d967227 */ /* 0x000fe200078e00ff */
[----:B------:R-:W-:-:S03]  /*9520*/  ISETP.GT.U32.AND P4, PT, R95, R105, PT ;  /* 0x000000695f00720c */ /* 0x000fc60003f84070 */
[----:B------:R-:W-:Y:S02]  /*9530*/  @!P6 IMAD.IADD R78, R78, 0x1, -R95 ;  /* 0x000000014e4ee824 */ /* 0x000fe400078e0a5f */
[----:B------:R-:W-:-:S03]  /*9540*/  IMAD.MOV R150, RZ, RZ, -R150 ;  /* 0x000000ffff967224 */ /* 0x000fc600078e0a96 */
[C---:B------:R-:W-:Y:S01]  /*9550*/  ISETP.GT.U32.AND P6, PT, R95.reuse, R78, PT ;  /* 0x0000004e5f00720c */ /* 0x040fe20003fc4070 */
[----:B------:R-:W-:-:S04]  /*9560*/  IMAD R147, R95, R150, R147 ;  /* 0x000000965f937224 */ /* 0x000fc800078e0293 */
[----:B------:R-:W-:Y:S01]  /*9570*/  @!P4 IMAD.IADD R105, R105, 0x1, -R95 ;  /* 0x000000016969c824 */ /* 0x000fe200078e0a5f */
[----:B------:R-:W-:-:S07]  /*9580*/  ISETP.GT.U32.AND P4, PT, R95, R147, PT ;  /* 0x000000935f00720c */ /* 0x000fce0003f84070 */
[----:B------:R-:W-:Y:S01]  /*9590*/  @!P6 IMAD.IADD R78, R78, 0x1, -R95 ;  /* 0x000000014e4ee824 */ /* 0x000fe200078e0a5f */
[----:B------:R-:W-:Y:S02]  /*95a0*/  ISETP.GE.AND P6, PT, R79, RZ, PT ;  /* 0x000000ff4f00720c */ /* 0x000fe40003fc6270 */
[----:B------:R-:W-:-:S03]  /*95b0*/  LOP3.LUT R79, R94, 0x1ec, RZ, 0xfc, !PT ;  /* 0x000001ec5e4f7812 */ /* 0x000fc600078efcff */
[----:B------:R-:W-:Y:S01]  /*95c0*/  @!P4 IMAD.IADD R147, R147, 0x1, -R95 ;  /* 0x000000019393c824 */ /* 0x000fe200078e0a5f */
[----:B------:R-:W-:Y:S01]  /*95d0*/  IABS R150, R79 ;  /* 0x0000004f00967213 */ /* 0x000fe20000000000 */
[----:B------:R2:W-:Y:S03]  /*95e0*/  STS.U8 [R160+UR11+0x600], R101 ;  /* 0x00060065a0007988 */ /* 0x0005e6000800000b */
[----:B------:R-:W-:Y:S02]  /*95f0*/  ISETP.GT.U32.AND P4, PT, R95, R147, PT ;  /* 0x000000935f00720c */ /* 0x000fe40003f84070 */
[----:B------:R-:W-:Y:S01]  /*9600*/  LOP3.LUT R94, R94, 0x1f4, RZ, 0xfc, !PT ;  /* 0x000001f45e5e7812 */ /* 0x000fe200078efcff */
[----:B--2---:R-:W-:-:S04]  /*9610*/  IMAD.HI.U32 R101, R93, R150, RZ ;  /* 0x000000965d657227 */ /* 0x004fc800078e00ff */
[----:B------:R-:W-:-:S04]  /*9620*/  IMAD.MOV R101, RZ, RZ, -R101 ;  /* 0x000000ffff657224 */ /* 0x000fc800078e0a65 */
[----:B------:R-:W-:Y:S01]  /*9630*/  IMAD R150, R95, R101, R150 ;  /* 0x000000655f967224 */ /* 0x000fe200078e0296 */
[----:B------:R-:W-:Y:S01]  /*9640*/  IABS R101, R94 ;  /* 0x0000005e00657213 */ /* 0x000fe20000000000 */
[----:B------:R-:W-:-:S03]  /*9650*/  @!P4 IMAD.IADD R147, R147, 0x1, -R95 ;  /* 0x000000019393c824 */ /* 0x000fc600078e0a5f */
[----:B------:R-:W-:Y:S01]  /*9660*/  ISETP.GT.U32.AND P4, PT, R95, R150, PT ;  /* 0x000000965f00720c */ /* 0x000fe20003f84070 */
[----:B------:R-:W-:-:S04]  /*9670*/  IMAD.HI.U32 R93, R93, R101, RZ ;  /* 0x000000655d5d7227 */ /* 0x000fc800078e00ff */
[----:B------:R-:W-:-:S04]  /*9680*/  IMAD.MOV R93, RZ, RZ, -R93 ;  /* 0x000000ffff5d7224 */ /* 0x000fc800078e0a5d */
[----:B------:R-:W-:-:S04]  /*9690*/  IMAD R93, R95, R93, R101 ;  /* 0x0000005d5f5d7224 */ /* 0x000fc800078e0265 */
[----:B------:R-:W-:Y:S01]  /*96a0*/  @!P4 IMAD.IADD R150, R150, 0x1, -R95 ;  /* 0x000000019696c824 */ /* 0x000fe200078e0a5f */
[----:B------:R-:W-:Y:S01]  /*96b0*/  ISETP.GT.U32.AND P4, PT, R95, R93, PT ;  /* 0x0000005d5f00720c */ /* 0x000fe20003f84070 */
[----:B------:R-:W-:-:S04]  /*96c0*/  IMAD.MOV.U32 R101, RZ, RZ, R78 ;  /* 0x000000ffff657224 */ /* 0x000fc800078e004e */
[----:B------:R-:W-:-:S08]  /*96d0*/  @!P3 IMAD.MOV R101, RZ, RZ, -R101 ;  /* 0x000000ffff65b224 */ /* 0x000fd000078e0a65 */
[----:B------:R-:W-:Y:S01]  /*96e0*/  @!P4 IMAD.IADD R93, R93, 0x1, -R95 ;  /* 0x000000015d5dc824 */ /* 0x000fe200078e0a5f */
[----:B------:R-:W-:-:S04]  /*96f0*/  ISETP.GT.U32.AND P4, PT, R95, R150, PT ;  /* 0x000000965f00720c */ /* 0x000fc80003f84070 */
[----:B------:R-:W-:Y:S02]  /*9700*/  ISETP.GT.U32.AND P3, PT, R95, R93, PT ;  /* 0x0000005d5f00720c */ /* 0x000fe40003f64070 */
[C---:B------:R-:W-:Y:S02]  /*9710*/  SEL R96, R80.reuse, R96, !P2 ;  /* 0x0000006050607207 */ /* 0x040fe40005000000 */
[----:B------:R-:W-:Y:S01]  /*9720*/  SEL R193, R80, R87, !P2 ;  /* 0x0000005750c17207 */ /* 0x000fe20005000000 */
[----:B------:R-:W-:Y:S02]  /*9730*/  IMAD.MOV.U32 R87, RZ, RZ, R194 ;  /* 0x000000ffff577224 */ /* 0x000fe400078e00c2 */
[----:B------:R-:W-:Y:S01]  /*9740*/  IMAD R96, R96, UR8, RZ ;  /* 0x0000000860607c24 */ /* 0x000fe2000f8e02ff */
[C---:B------:R-:W-:Y:S01]  /*9750*/  SEL R194, R80.reuse, R88, !P2 ;  /* 0x0000005850c27207 */ /* 0x040fe20005000000 */
[----:B------:R-:W-:Y:S01]  /*9760*/  IMAD.MOV.U32 R88, RZ, RZ, R195 ;  /* 0x000000ffff587224 */ /* 0x000fe200078e00c3 */
[----:B------:R-:W-:Y:S01]  /*9770*/  SEL R195, R80, R89, !P2 ;  /* 0x0000005950c37207 */ /* 0x000fe20005000000 */
[----:B------:R-:W-:-:S02]  /*9780*/  IMAD.MOV.U32 R89, RZ, RZ, R196 ;  /* 0x000000ffff597224 */ /* 0x000fc400078e00c4 */
[--C-:B------:R-:W-:Y:S01]  /*9790*/  @!P3 IMAD.IADD R93, R93, 0x1, -R95.reuse ;  /* 0x000000015d5db824 */ /* 0x100fe200078e0a5f */
[----:B------:R-:W-:Y:S01]  /*97a0*/  IADD3 R78, P3, PT, R96, R122, RZ ;  /* 0x0000007a604e7210 */ /* 0x000fe20007f7e0ff */
[----:B------:R-:W-:Y:S01]  /*97b0*/  @!P4 IMAD.IADD R150, R150, 0x1, -R95 ;  /* 0x000000019696c824 */ /* 0x000fe200078e0a5f */
[----:B------:R-:W-:Y:S01]  /*97c0*/  SEL R196, R80, R90, !P2 ;  /* 0x0000005a50c47207 */ /* 0x000fe20005000000 */
[----:B------:R-:W-:Y:S01]  /*97d0*/  IMAD.MOV.U32 R90, RZ, RZ, R5 ;  /* 0x000000ffff5a7224 */ /* 0x000fe200078e0005 */
[----:B------:R-:W-:Y:S02]  /*97e0*/  ISETP.GE.AND P4, PT, R79, RZ, PT ;  /* 0x000000ff4f00720c */ /* 0x000fe40003f86270 */
[----:B------:R-:W-:Y:S02]  /*97f0*/  LEA.HI.X.SX32 R79, R96, R121, 0x1, P3 ;  /* 0x00000079604f7211 */ /* 0x000fe400018f0eff */
[C---:B------:R-:W-:Y:S01]  /*9800*/  SEL R95, R80.reuse, R84, !P2 ;  /* 0x00000054505f7207 */ /* 0x040fe20005000000 */
[----:B------:R-:W-:Y:S01]  /*9810*/  IMAD.MOV.U32 R84, RZ, RZ, R9 ;  /* 0x000000ffff547224 */ /* 0x000fe200078e0009 */
[----:B------:R-:W-:Y:S01]  /*9820*/  SEL R5, R80, R187, !P2 ;  /* 0x000000bb50057207 */ /* 0x000fe20005000000 */
[----:B------:R-:W-:Y:S01]  /*9830*/  IMAD.MOV.U32 R192, RZ, RZ, R93 ;  /* 0x000000ffffc07224 */ /* 0x000fe200078e005d */
[----:B------:R-:W-:-:S02]  /*9840*/  ISETP.GE.AND P3, PT, R94, RZ, PT ;  /* 0x000000ff5e00720c */ /* 0x000fc40003f66270 */
[C---:B------:R-:W-:Y:S01]  /*9850*/  SEL R94, R80.reuse, R85, !P2 ;  /* 0x00000055505e7207 */ /* 0x040fe20005000000 */
[----:B------:R-:W-:Y:S01]  /*9860*/  IMAD.MOV.U32 R85, RZ, RZ, R7 ;  /* 0x000000ffff557224 */ /* 0x000fe200078e0007 */
[C---:B------:R-:W-:Y:S02]  /*9870*/  SEL R9, R80.reuse, R190, !P2 ;  /* 0x000000be50097207 */ /* 0x040fe40005000000 */
[C---:B------:R-:W-:Y:S01]  /*9880*/  SEL R93, R80.reuse, R86, !P2 ;  /* 0x00000056505d7207 */ /* 0x040fe20005000000 */
[----:B------:R-:W-:Y:S01]  /*9890*/  IMAD.MOV.U32 R86, RZ, RZ, R198 ;  /* 0x000000ffff567224 */ /* 0x000fe200078e00c6 */
[C---:B------:R-:W-:Y:S01]  /*98a0*/  SEL R7, R80.reuse, R120, !P2 ;  /* 0x0000007850077207 */ /* 0x040fe20005000000 */
[----:B------:R-:W-:Y:S01]  /*98b0*/  IMAD.MOV.U32 R120, RZ, RZ, R5 ;  /* 0x000000ffff787224 */ /* 0x000fe200078e0005 */
[C---:B------:R-:W-:Y:S01]  /*98c0*/  SEL R198, R80.reuse, R91, !P2 ;  /* 0x0000005b50c67207 */ /* 0x040fe20005000000 */
[----:B------:R-:W-:Y:S01]  /*98d0*/  IMAD.MOV.U32 R91, RZ, RZ, R201 ;  /* 0x000000ffff5b7224 */ /* 0x000fe200078e00c9 */
[C---:B------:R-:W-:Y:S01]  /*98e0*/  SEL R203, R80.reuse, R97, !P2 ;  /* 0x0000006150cb7207 */ /* 0x040fe20005000000 */
[----:B------:R-:W-:Y:S01]  /*98f0*/  @!P5 IMAD.MOV R105, RZ, RZ, -R105 ;  /* 0x000000ffff69d224 */ /* 0x000fe200078e0a69 */
[----:B------:R-:W-:-:S02]  /*9900*/  SEL R5, R80, R117, !P2 ;  /* 0x0000007550057207 */ /* 0x000fc40005000000 */
[C---:B------:R-:W-:Y:S01]  /*9910*/  SEL R97, R80.reuse, R138, !P2 ;  /* 0x0000008a50617207 */ /* 0x040fe20005000000 */
[----:B------:R-:W-:Y:S01]  /*9920*/  IMAD.MOV.U32 R138, RZ, RZ, R9 ;  /* 0x000000ffff8a7224 */ /* 0x000fe200078e0009 */
        /* <DEDUP_REMOVED lines=10> */
[----:B------:R-:W-:Y:S01]  /*99d0*/  IMAD.MOV.U32 R119, RZ, RZ, R91 ;  /* 0x000000ffff777224 */ /* 0x000fe200078e005b */
[----:B------:R-:W-:-:S02]  /*99e0*/  SEL R12, R80, R143, !P2 ;  /* 0x0000008f500c7207 */ /* 0x000fc40005000000 */
[C---:B------:R-:W-:Y:S02]  /*99f0*/  SEL R81, R80.reuse, R81, !P2 ;  /* 0x0000005150517207 */ /* 0x040fe40005000000 */
[C---:B------:R-:W-:Y:S01]  /*9a00*/  SEL R143, R80.reuse, R139, !P2 ;  /* 0x0000008b508f7207 */ /* 0x040fe20005000000 */
[----:B------:R-:W-:Y:S01]  /*9a10*/  IMAD.MOV.U32 R139, RZ, RZ, R7 ;  /* 0x000000ffff8b7224 */ /* 0x000fe200078e0007 */
[C---:B------:R-:W-:Y:S01]  /*9a20*/  SEL R10, R80.reuse, R115, !P2 ;  /* 0x00000073500a7207 */ /* 0x040fe20005000000 */
[----:B------:R-:W-:Y:S01]  /*9a30*/  IMAD.MOV.U32 R115, RZ, RZ, R5 ;  /* 0x000000ffff737224 */ /* 0x000fe200078e0005 */
[----:B------:R-:W-:Y:S02]  /*9a40*/  PRMT R163, RZ, 0x7610, R163 ;  /* 0x00007610ffa37816 */ /* 0x000fe400000000a3 */
[C---:B------:R-:W-:Y:S02]  /*9a50*/  SEL R91, R80.reuse, R118, !P2 ;  /* 0x00000076505b7207 */ /* 0x040fe40005000000 */
[----:B------:R-:W-:-:S02]  /*9a60*/  SEL R118, R80, R142, !P2 ;  /* 0x0000008e50767207 */ /* 0x000fc40005000000 */
[C---:B------:R-:W-:Y:S01]  /*9a70*/  SEL R7, R80.reuse, R114, !P2 ;  /* 0x0000007250077207 */ /* 0x040fe20005000000 */
[----:B------:R-:W-:Y:S01]  /*9a80*/  IMAD.MOV.U32 R114, RZ, RZ, R4 ;  /* 0x000000ffff727224 */ /* 0x000fe200078e0004 */
[C---:B------:R-:W-:Y:S01]  /*9a90*/  SEL R5, R80.reuse, R105, !P2 ;  /* 0x0000006950057207 */ /* 0x040fe20005000000 */
[----:B------:R-:W-:Y:S01]  /*9aa0*/  IMAD.MOV.U32 R105, RZ, RZ, R146 ;  /* 0x000000ffff697224 */ /* 0x000fe200078e0092 */
[C---:B------:R-:W-:Y:S01]  /*9ab0*/  SEL R142, R80.reuse, R135, !P2 ;  /* 0x00000087508e7207 */ /* 0x040fe20005000000 */
[----:B------:R-:W-:Y:S01]  /*9ac0*/  @!P6 IMAD.MOV R147, RZ, RZ, -R147 ;  /* 0x000000ffff93e224 */ /* 0x000fe200078e0a93 */
[C---:B------:R-:W-:Y:S01]  /*9ad0*/  SEL R117, R80.reuse, R130, !P2 ;  /* 0x0000008250757207 */ /* 0x040fe20005000000 */
[----:B------:R-:W-:Y:S01]  /*9ae0*/  @!P4 IMAD.MOV R150, RZ, RZ, -R150 ;  /* 0x000000ffff96c224 */ /* 0x000fe200078e0a96 */
[C---:B------:R-:W-:Y:S01]  /*9af0*/  SEL R135, R80.reuse, R125, !P2 ;  /* 0x0000007d50877207 */ /* 0x040fe20005000000 */
[----:B------:R-:W-:Y:S01]  /*9b00*/  @!P3 IMAD.MOV R192, RZ, RZ, -R192 ;  /* 0x000000ffffc0b224 */ /* 0x000fe200078e0ac0 */
[C---:B------:R-:W-:Y:S01]  /*9b10*/  SEL R82, R80.reuse, R82, !P2 ;  /* 0x0000005250527207 */ /* 0x040fe20005000000 */
[----:B------:R-:W-:Y:S01]  /*9b20*/  IMAD.MOV.U32 R130, RZ, RZ, R8 ;  /* 0x000000ffff827224 */ /* 0x000fe200078e0008 */
[C---:B------:R-:W-:Y:S01]  /*9b30*/  SEL R125, R80.reuse, R134, !P2 ;  /* 0x00000086507d7207 */ /* 0x040fe20005000000 */
[----:B------:R-:W-:Y:S01]  /*9b40*/  IMAD.MOV.U32 R146, RZ, RZ, R100 ;  /* 0x000000ffff927224 */ /* 0x000fe200078e0064 */
[C---:B------:R-:W-:Y:S01]  /*9b50*/  SEL R4, R80.reuse, R109, !P2 ;  /* 0x0000006d50047207 */ /* 0x040fe20005000000 */
[----:B------:R-:W-:Y:S01]  /*9b60*/  IMAD.MOV.U32 R100, RZ, RZ, R89 ;  /* 0x000000ffff647224 */ /* 0x000fe200078e0059 */
[C---:B------:R-:W-:Y:S01]  /*9b70*/  SEL R3, R80.reuse, R101, !P2 ;  /* 0x0000006550037207 */ /* 0x040fe20005000000 */
[----:B------:R-:W-:Y:S01]  /*9b80*/  IMAD R81, R81, UR8, RZ ;  /* 0x0000000851517c24 */ /* 0x000fe2000f8e02ff */
[----:B------:R-:W2:Y:S01]  /*9b90*/  @P0 LDG.E.U8 R163, desc[UR24][R78.64] ;  /* 0x000000184ea30981 */ /* 0x000ea2000c1e1100 */
[----:B------:R-:W-:Y:S01]  /*9ba0*/  IMAD.MOV.U32 R134, RZ, RZ, R6 ;  /* 0x000000ffff867224 */ /* 0x000fe200078e0006 */
[----:B------:R-:W-:Y:S01]  /*9bb0*/  SEL R6, R80, R102, !P2 ;  /* 0x0000006650067207 */ /* 0x000fe20005000000 */
[----:B------:R-:W-:-:S02]  /*9bc0*/  IMAD.MOV.U32 R109, RZ, RZ, R119 ;  /* 0x000000ffff6d7224 */ /* 0x000fc400078e0077 */
[----:B------:R-:W-:Y:S01]  /*9bd0*/  IMAD.MOV.U32 R89, RZ, RZ, R88 ;  /* 0x000000ffff597224 */ /* 0x000fe200078e0058 */
[C---:B------:R-:W-:Y:S01]  /*9be0*/  SEL R202, R80.reuse, R98, !P2 ;  /* 0x0000006250ca7207 */ /* 0x040fe20005000000 */
[----:B------:R-:W-:Y:S02]  /*9bf0*/  IMAD.MOV.U32 R101, RZ, RZ, R114 ;  /* 0x000000ffff657224 */ /* 0x000fe400078e0072 */
[----:B------:R-:W-:Y:S02]  /*9c00*/  IMAD.MOV.U32 R88, RZ, RZ, R87 ;  /* 0x000000ffff587224 */ /* 0x000fe400078e0057 */
[----:B------:R-:W-:Y:S01]  /*9c10*/  IMAD.MOV.U32 R119, RZ, RZ, R86 ;  /* 0x000000ffff777224 */ /* 0x000fe200078e0056 */
        /* <DEDUP_REMOVED lines=10> */
[----:B------:R-:W-:Y:S01]  /*9cc0*/  SEL R158, R80, R158, !P2 ;  /* 0x0000009e509e7207 */ /* 0x000fe20005000000 */
[----:B------:R-:W-:Y:S01]  /*9cd0*/  IMAD R83, R82, UR8, RZ ;  /* 0x0000000852537c24 */ /* 0x000fe2000f8e02ff */
[----:B------:R-:W-:-:S02]  /*9ce0*/  SEL R204, R80, R167, !P2 ;  /* 0x000000a750cc7207 */ /* 0x000fc40005000000 */
[C---:B------:R-:W-:Y:S02]  /*9cf0*/  SEL R164, R80.reuse, R164, !P2 ;  /* 0x000000a450a47207 */ /* 0x040fe40005000000 */
[C---:B------:R-:W-:Y:S02]  /*9d00*/  SEL R206, R80.reuse, R171, !P2 ;  /* 0x000000ab50ce7207 */ /* 0x040fe40005000000 */
[C---:B------:R-:W-:Y:S02]  /*9d10*/  SEL R207, R80.reuse, R168, !P2 ;  /* 0x000000a850cf7207 */ /* 0x040fe40005000000 */
[C---:B------:R-:W-:Y:S02]  /*9d20*/  SEL R208, R80.reuse, R175, !P2 ;  /* 0x000000af50d07207 */ /* 0x040fe40005000000 */
[C---:B------:R-:W-:Y:S02]  /*9d30*/  SEL R211, R80.reuse, R172, !P2 ;  /* 0x000000ac50d37207 */ /* 0x040fe40005000000 */
        /* <DEDUP_REMOVED lines=13> */
[----:B------:R-:W-:-:S04]  /*9e10*/  IADD3 R80, P2, PT, R81, R122, RZ ;  /* 0x0000007a51507210 */ /* 0x000fc80007f5e0ff */
[-C--:B------:R-:W-:Y:S02]  /*9e20*/  LEA.HI.X.SX32 R81, R81, R121.reuse, 0x1, P2 ;  /* 0x0000007951517211 */ /* 0x080fe400010f0eff */
[C---:B------:R-:W-:Y:S02]  /*9e30*/  IADD3 R82, P2, PT, R83.reuse, R122, RZ ;  /* 0x0000007a53527210 */ /* 0x040fe40007f5e0ff */
[----:B------:R-:W-:Y:S02]  /*9e40*/  PRMT R168, RZ, 0x7610, R168 ;  /* 0x00007610ffa87816 */ /* 0x000fe400000000a8 */
[----:B------:R-:W-:Y:S02]  /*9e50*/  LEA.HI.X.SX32 R83, R83, R121, 0x1, P2 ;  /* 0x0000007953537211 */ /* 0x000fe400010f0eff */
[----:B------:R-:W-:Y:S01]  /*9e60*/  PRMT R167, RZ, 0x7610, R167 ;  /* 0x00007610ffa77816 */ /* 0x000fe200000000a7 */
[----:B------:R-:W-:Y:S02]  /*9e70*/  IMAD R96, R96, UR8, RZ ;  /* 0x0000000860607c24 */ /* 0x000fe4000f8e02ff */
[----:B------:R-:W3:Y:S01]  /*9e80*/  @P0 LDG.E.U8 R168, desc[UR24][R82.64] ;  /* 0x0000001852a80981 */ /* 0x000ee2000c1e1100 */
[----:B------:R-:W-:-:S02]  /*9e90*/  IMAD.MOV.U32 R150, RZ, RZ, R142 ;  /* 0x000000ffff967224 */ /* 0x000fc400078e008e */
[----:B------:R-:W-:Y:S01]  /*9ea0*/  IMAD.MOV.U32 R142, RZ, RZ, R119 ;  /* 0x000000ffff8e7224 */ /* 0x000fe200078e0077 */
[----:B------:R-:W4:Y:S01]  /*9eb0*/  @P0 LDG.E.U8 R167, desc[UR24][R80.64] ;  /* 0x0000001850a70981 */ /* 0x000f22000c1e1100 */
[----:B------:R-:W-:Y:S01]  /*9ec0*/  IMAD.MOV.U32 R119, RZ, RZ, R84 ;  /* 0x000000ffff777224 */ /* 0x000fe200078e0054 */
[----:B------:R-:W-:Y:S01]  /*9ed0*/  IADD3 R84, P2, PT, R96, R122, RZ ;  /* 0x0000007a60547210 */ /* 0x000fe20007f5e0ff */
[----:B------:R-:W-:Y:S01]  /*9ee0*/  IMAD R95, R95, UR8, RZ ;  /* 0x000000085f5f7c24 */ /* 0x000fe2000f8e02ff */
[----:B------:R0:W-:Y:S04]  /*9ef0*/  STS.U8 [R160+UR11+0xb00], R106 ;  /* 0x000b006aa0007988 */ /* 0x0001e8000800000b */
[----:B------:R1:W-:Y:S01]  /*9f00*/  STS.U8 [R160+UR11+0xc00], R113 ;  /* 0x000c0071a0007988 */ /* 0x0003e2000800000b */
[----:B------:R-:W-:-:S02]  /*9f10*/  IMAD R94, R94, UR8, RZ ;  /* 0x000000085e5e7c24 */ /* 0x000fc4000f8e02ff */
[----:B0-----:R-:W-:Y:S02]  /*9f20*/  IMAD.MOV.U32 R106, RZ, RZ, R130 ;  /* 0x000000ffff6a7224 */ /* 0x001fe400078e0082 */
[----:B------:R-:W-:Y:S02]  /*9f30*/  IMAD.MOV.U32 R130, RZ, RZ, R92 ;  /* 0x000000ffff827224 */ /* 0x000fe400078e005c */
[----:B-1----:R-:W-:Y:S01]  /*9f40*/  IMAD.MOV.U32 R113, RZ, RZ, R109 ;  /* 0x000000ffff717224 */ /* 0x002fe200078e006d */
[----:B------:R0:W-:Y:S01]  /*9f50*/  STS.U8 [R160+UR11+0xa00], R111 ;  /* 0x000a006fa0007988 */ /* 0x0001e2000800000b */
[----:B------:R-:W-:Y:S01]  /*9f60*/  IMAD.MOV.U32 R92, RZ, RZ, R85 ;  /* 0x000000ffff5c7224 */ /* 0x000fe200078e0055 */
[----:B------:R-:W-:Y:S01]  /*9f70*/  LEA.HI.X.SX32 R85, R96, R121, 0x1, P2 ;  /* 0x0000007960557211 */ /* 0x000fe200010f0eff */
[----:B------:R-:W-:Y:S01]  /*9f80*/  IMAD.MOV.U32 R109, RZ, RZ, R134 ;  /* 0x000000ffff6d7224 */ /* 0x000fe200078e0086 */
[----:B------:R1:W-:Y:S01]  /*9f90*/  STS.U8 [R160+UR11+0xd00], R107 ;  /* 0x000d006ba0007988 */ /* 0x0003e2000800000b */
[----:B------:R-:W-:Y:S01]  /*9fa0*/  IMAD.MOV.U32 R134, RZ, RZ, R86 ;  /* 0x000000ffff867224 */ /* 0x000fe200078e0056 */
[----:B------:R-:W-:Y:S01]  /*9fb0*/  IADD3 R86, P2, PT, R95, R122, RZ ;  /* 0x0000007a5f567210 */ /* 0x000fe20007f5e0ff */
[----:B0-----:R-:W-:-:S02]  /*9fc0*/  IMAD.MOV.U32 R111, RZ, RZ, R102 ;  /* 0x000000ffff6f7224 */ /* 0x001fc400078e0066 */
[----:B------:R-:W-:Y:S02]  /*9fd0*/  IMAD.MOV.U32 R102, RZ, RZ, R114 ;  /* 0x000000ffff667224 */ /* 0x000fe400078e0072 */
[----:B-1----:R-:W-:Y:S02]  /*9fe0*/  IMAD.MOV.U32 R107, RZ, RZ, R146 ;  /* 0x000000ffff6b7224 */ /* 0x002fe400078e0092 */
[----:B------:R-:W-:Y:S01]  /*9ff0*/  IMAD.MOV.U32 R146, RZ, RZ, R115 ;  /* 0x000000ffff927224 */ /* 0x000fe200078e0073 */
[----:B------:R-:W-:Y:S01]  /*a000*/  PRMT R172, RZ, 0x7610, R172 ;  /* 0x00007610ffac7816 */ /* 0x000fe200000000ac */
[----:B------:R-:W-:Y:S02]  /*a010*/  IMAD.MOV.U32 R114, RZ, RZ, R117 ;  /* 0x000000ffff727224 */ /* 0x000fe400078e0075 */
[----:B------:R-:W-:Y:S02]  /*a020*/  IMAD.MOV.U32 R115, RZ, RZ, R99 ;  /* 0x000000ffff737224 */ /* 0x000fe400078e0063 */
[----:B------:R-:W-:Y:S01]  /*a030*/  IMAD.MOV.U32 R117, RZ, RZ, R87 ;  /* 0x000000ffff757224 */ /* 0x000fe200078e0057 */
[----:B------:R-:W-:Y:S01]  /*a040*/  LEA.HI.X.SX32 R87, R95, R121, 0x1, P2 ;  /* 0x000000795f577211 */ /* 0x000fe200010f0eff */
[----:B------:R-:W-:Y:S01]  /*a050*/  IMAD.MOV.U32 R99, RZ, RZ, R100 ;  /* 0x000000ffff637224 */ /* 0x000fe200078e0064 */
[----:B------:R0:W-:Y:S01]  /*a060*/  STS.U8 [R160+UR11+0xf00], R110 ;  /* 0x000f006ea0007988 */ /* 0x0001e2000800000b */
[----:B------:R-:W-:Y:S01]  /*a070*/  IMAD.MOV.U32 R100, RZ, RZ, R88 ;  /* 0x000000ffff647224 */ /* 0x000fe200078e0058 */
[----:B------:R-:W-:Y:S01]  /*a080*/  IADD3 R88, P2, PT, R94, R122, RZ ;  /* 0x0000007a5e587210 */ /* 0x000fe20007f5e0ff */
[----:B------:R-:W-:Y:S01]  /*a090*/  IMAD R93, R93, UR8, RZ ;  /* 0x000000085d5d7c24 */ /* 0x000fe2000f8e02ff */
[----:B------:R-:W-:Y:S01]  /*a0a0*/  PRMT R171, RZ, 0x7610, R171 ;  /* 0x00007610ffab7816 */ /* 0x000fe200000000ab */
[----:B------:R1:W-:Y:S04]  /*a0b0*/  STS.U8 [R160+UR11+0x1100], R112 ;  /* 0x00110070a0007988 */ /* 0x0003e8000800000b */
[----:B------:R1:W-:Y:S01]  /*a0c0*/  STS.U8 [R160+UR11+0x1000], R210 ;  /* 0x001000d2a0007988 */ /* 0x0003e2000800000b */
[----:B0-----:R-:W-:-:S02]  /*a0d0*/  IMAD.MOV.U32 R110, RZ, RZ, R130 ;  /* 0x000000ffff6e7224 */ /* 0x001fc400078e0082 */
[----:B------:R-:W-:Y:S01]  /*a0e0*/  IMAD.MOV.U32 R130, RZ, RZ, R89 ;  /* 0x000000ffff827224 */ /* 0x000fe200078e0059 */
[----:B------:R-:W2:Y:S01]  /*a0f0*/  @P0 LDG.E.U8 R172, desc[UR24][R84.64] ;  /* 0x0000001854ac0981 */ /* 0x000ea2000c1e1100 */
[----:B------:R-:W-:Y:S01]  /*a100*/  LEA.HI.X.SX32 R89, R94, R121, 0x1, P2 ;  /* 0x000000795e597211 */ /* 0x000fe200010f0eff */
[----:B-1----:R-:W-:Y:S02]  /*a110*/  IMAD.MOV.U32 R112, RZ, RZ, R134 ;  /* 0x000000ffff707224 */ /* 0x002fe400078e0086 */
[----:B------:R-:W-:Y:S01]  /*a120*/  IMAD.MOV.U32 R134, RZ, RZ, R90 ;  /* 0x000000ffff867224 */ /* 0x000fe200078e005a */
[----:B------:R-:W-:Y:S01]  /*a130*/  IADD3 R90, P2, PT, R93, R122, RZ ;  /* 0x0000007a5d5a7210 */ /* 0x000fe20007f5e0ff */
[----:B------:R-:W-:Y:S01]  /*a140*/  IMAD.MOV.U32 R210, RZ, RZ, R102 ;  /* 0x000000ffffd27224 */ /* 0x000fe200078e0066 */
[----:B------:R-:W2:Y:S01]  /*a150*/  @P0 LDG.E.U8 R171, desc[UR24][R86.64] ;  /* 0x0000001856ab0981 */ /* 0x000ea2000c1e1100 */
[----:B------:R-:W-:Y:S02]  /*a160*/  IMAD.MOV.U32 R102, RZ, RZ, R109 ;  /* 0x000000ffff667224 */ /* 0x000fe400078e006d */
[----:B------:R-:W-:Y:S01]  /*a170*/  IMAD.MOV.U32 R109, RZ, RZ, R114 ;  /* 0x000000ffff6d7224 */ /* 0x000fe200078e0072 */
[----:B------:R-:W-:Y:S01]  /*a180*/  PRMT R176, RZ, 0x7610, R176 ;  /* 0x00007610ffb07816 */ /* 0x000fe200000000b0 */
[----:B------:R-:W-:-:S02]  /*a190*/  IMAD.MOV.U32 R114, RZ, RZ, R135 ;  /* 0x000000ffff727224 */ /* 0x000fc400078e0087 */
[----:B------:R-:W-:Y:S01]  /*a1a0*/  IMAD.MOV.U32 R135, RZ, RZ, R91 ;  /* 0x000000ffff877224 */ /* 0x000fe200078e005b */
[----:B------:R-:W-:Y:S02]  /*a1b0*/  LEA.HI.X.SX32 R91, R93, R121, 0x1, P2 ;  /* 0x000000795d5b7211 */ /* 0x000fe400010f0eff */
[----:B------:R-:W-:-:S03]  /*a1c0*/  PRMT R175, RZ, 0x7610, R175 ;  /* 0x00007610ffaf7816 */ /* 0x000fc600000000af */
[----:B------:R-:W2:Y:S04]  /*a1d0*/  @P0 LDG.E.U8 R176, desc[UR24][R90.64] ;  /* 0x000000185ab00981 */ /* 0x000ea8000c1e1100 */
[----:B------:R-:W2:Y:S01]  /*a1e0*/  @P0 LDG.E.U8 R175, desc[UR24][R88.64] ;  /* 0x0000001858af0981 */ /* 0x000ea2000c1e1100 */
[----:B------:R-:W-:-:S03]  /*a1f0*/  IMAD R193, R193, UR8, RZ ;  /* 0x00000008c1c17c24 */ /* 0x000fc6000f8e02ff */
[----:B------:R0:W-:Y:S01]  /*a200*/  STS.U8 [R160+UR11+0x1200], R215 ;  /* 0x001200d7a0007988 */ /* 0x0001e2000800000b */
[----:B------:R-:W-:Y:S02]  /*a210*/  IMAD R194, R194, UR8, RZ ;  /* 0x00000008c2c27c24 */ /* 0x000fe4000f8e02ff */
[----:B0-----:R-:W-:Y:S02]  /*a220*/  IMAD.MOV.U32 R215, RZ, RZ, R115 ;  /* 0x000000ffffd77224 */ /* 0x001fe400078e0073 */
[----:B------:R-:W-:Y:S02]  /*a230*/  IMAD.MOV.U32 R115, RZ, RZ, R130 ;  /* 0x000000ffff737224 */ /* 0x000fe400078e0082 */
[----:B------:R-:W-:Y:S02]  /*a240*/  IMAD.MOV.U32 R130, RZ, RZ, R119 ;  /* 0x000000ffff827224 */ /* 0x000fe400078e0077 */
[----:B------:R-:W-:Y:S01]  /*a250*/  IMAD.MOV.U32 R119, RZ, RZ, R92 ;  /* 0x000000ffff777224 */ /* 0x000fe200078e005c */
[----:B------:R-:W-:Y:S01]  /*a260*/  IADD3 R92, P2, PT, R193, R122, RZ ;  /* 0x0000007ac15c7210 */ /* 0x000fe20007f5e0ff */
[----:B------:R-:W-:-:S03]  /*a270*/  IMAD R195, R195, UR8, RZ ;  /* 0x00000008c3c37c24 */ /* 0x000fc6000f8e02ff */
[-C--:B------:R-:W-:Y:S02]  /*a280*/  LEA.HI.X.SX32 R93, R193, R121.reuse, 0x1, P2 ;  /* 0x00000079c15d7211 */ /* 0x080fe400010f0eff */
[-C--:B------:R-:W-:Y:S01]  /*a290*/  IADD3 R94, P2, PT, R194, R122.reuse, RZ ;  /* 0x0000007ac25e7210 */ /* 0x080fe20007f5e0ff */
[----:B------:R0:W-:Y:S01]  /*a2a0*/  STS.U8 [R160+UR11+0x1700], R214 ;  /* 0x001700d6a0007988 */ /* 0x0001e2000800000b */
[----:B------:R-:W-:Y:S02]  /*a2b0*/  IMAD R196, R196, UR8, RZ ;  /* 0x00000008c4c47c24 */ /* 0x000fe4000f8e02ff */
[----:B------:R-:W-:Y:S01]  /*a2c0*/  LEA.HI.X.SX32 R95, R194, R121, 0x1, P2 ;  /* 0x00000079c25f7211 */ /* 0x000fe200010f0eff */
[----:B------:R1:W-:Y:S01]  /*a2d0*/  STS.U8 [R160+UR11+0x1400], R223 ;  /* 0x001400dfa0007988 */ /* 0x0003e2000800000b */
[----:B------:R-:W-:-:S03]  /*a2e0*/  IADD3 R96, P2, PT, R195, R122, RZ ;  /* 0x0000007ac3607210 */ /* 0x000fc60007f5e0ff */
[----:B------:R1:W-:Y:S01]  /*a2f0*/  STS.U8 [R160+UR11+0x1600], R230 ;  /* 0x001600e6a0007988 */ /* 0x0003e2000800000b */
[----:B0-----:R-:W-:-:S03]  /*a300*/  IMAD.MOV.U32 R214, RZ, RZ, R100 ;  /* 0x000000ffffd67224 */ /* 0x001fc600078e0064 */
[----:B------:R0:W-:Y:S01]  /*a310*/  STS.U8 [R160+UR11+0x800], R108 ;  /* 0x0008006ca0007988 */ /* 0x0001e2000800000b */
[----:B-1----:R-:W-:Y:S02]  /*a320*/  IMAD.MOV.U32 R223, RZ, RZ, R102 ;  /* 0x000000ffffdf7224 */ /* 0x002fe400078e0066 */
[----:B------:R-:W-:Y:S02]  /*a330*/  IMAD.MOV.U32 R230, RZ, RZ, R134 ;  /* 0x000000ffffe67224 */ /* 0x000fe400078e0086 */
[----:B------:R-:W-:Y:S01]  /*a340*/  IMAD.MOV.U32 R134, RZ, RZ, R97 ;  /* 0x000000ffff867224 */ /* 0x000fe200078e0061 */
[----:B------:R-:W-:Y:S01]  /*a350*/  LEA.HI.X.SX32 R97, R195, R121, 0x1, P2 ;  /* 0x00000079c3617211 */ /* 0x000fe200010f0eff */
[----:B0-----:R-:W-:Y:S01]  /*a360*/  IMAD.MOV.U32 R108, RZ, RZ, R135 ;  /* 0x000000ffff6c7224 */ /* 0x001fe200078e0087 */
[----:B------:R0:W-:Y:S01]  /*a370*/  STS.U8 [R160+UR11+0x1800], R235 ;  /* 0x001800eba0007988 */ /* 0x0001e2000800000b */
[----:B------:R-:W-:Y:S01]  /*a380*/  IMAD.MOV.U32 R135, RZ, RZ, R98 ;  /* 0x000000ffff877224 */ /* 0x000fe200078e0062 */
[----:B------:R-:W-:Y:S01]  /*a390*/  IADD3 R98, P2, PT, R196, R122, RZ ;  /* 0x0000007ac4627210 */ /* 0x000fe20007f5e0ff */
[----:B------:R-:W-:Y:S01]  /*a3a0*/  IMAD R198, R198, UR8, RZ ;  /* 0x00000008c6c67c24 */ /* 0x000fe2000f8e02ff */
[----:B------:R1:W-:Y:S01]  /*a3b0*/  STS.U8 [R160+UR11+0x1e00], R214 ;  /* 0x001e00d6a0007988 */ /* 0x0003e2000800000b */
[----:B------:R-:W-:-:S02]  /*a3c0*/  IMAD.MOV.U32 R147, RZ, RZ, R118 ;  /* 0x000000ffff937224 */ /* 0x000fc400078e0076 */
[----:B------:R-:W-:Y:S02]  /*a3d0*/  IMAD.MOV.U32 R118, RZ, RZ, R99 ;  /* 0x000000ffff767224 */ /* 0x000fe400078e0063 */
[----:B0-----:R-:W-:Y:S01]  /*a3e0*/  IMAD.MOV.U32 R235, RZ, RZ, R230 ;  /* 0x000000ffffeb7224 */ /* 0x001fe200078e00e6 */
[----:B------:R0:W-:Y:S01]  /*a3f0*/  STS.U8 [R160+UR11+0x1900], R219 ;  /* 0x001900dba0007988 */ /* 0x0001e2000800000b */
[----:B------:R-:W-:Y:S02]  /*a400*/  IMAD.MOV.U32 R230, RZ, RZ, R215 ;  /* 0x000000ffffe67224 */ /* 0x000fe400078e00d7 */
[----:B-1----:R-:W-:Y:S01]  /*a410*/  IMAD.MOV.U32 R214, RZ, RZ, R223 ;  /* 0x000000ffffd67224 */ /* 0x002fe200078e00df */
[----:B------:R-:W-:Y:S01]  /*a420*/  LEA.HI.X.SX32 R99, R196, R121, 0x1, P2 ;  /* 0x00000079c4637211 */ /* 0x000fe200010f0eff */
[----:B------:R-:W-:Y:S01]  /*a430*/  IMAD.MOV.U32 R223, RZ, RZ, R112 ;  /* 0x000000ffffdf7224 */ /* 0x000fe200078e0070 */
[----:B------:R1:W-:Y:S01]  /*a440*/  STS.U8 [R160+UR11+0x900], R104 ;  /* 0x00090068a0007988 */ /* 0x0003e2000800000b */
[----:B------:R-:W-:Y:S01]  /*a450*/  IADD3 R100, P2, PT, R198, R122, RZ ;  /* 0x0000007ac6647210 */ /* 0x000fe20007f5e0ff */
[----:B------:R-:W-:-:S02]  /*a460*/  IMAD R199, R199, UR8, RZ ;  /* 0x00000008c7c77c24 */ /* 0x000fc4000f8e02ff */
[----:B------:R-:W-:Y:S01]  /*a470*/  IMAD.MOV.U32 R215, RZ, RZ, R210 ;  /* 0x000000ffffd77224 */ /* 0x000fe200078e00d2 */
[----:B------:R1:W-:Y:S01]  /*a480*/  STS.U8 [R160+UR11+0x2000], R235 ;  /* 0x002000eba0007988 */ /* 0x0003e2000800000b */
[----:B------:R-:W-:Y:S02]  /*a490*/  IMAD.MOV.U32 R112, RZ, RZ, R110 ;  /* 0x000000ffff707224 */ /* 0x000fe400078e006e */
[----:B0-----:R-:W-:Y:S02]  /*a4a0*/  IMAD.MOV.U32 R219, RZ, RZ, R214 ;  /* 0x000000ffffdb7224 */ /* 0x001fe400078e00d6 */
[----:B-1----:R-:W-:Y:S02]  /*a4b0*/  IMAD.MOV.U32 R104, RZ, RZ, R101 ;  /* 0x000000ffff687224 */ /* 0x002fe400078e0065 */
[----:B------:R-:W-:Y:S02]  /*a4c0*/  IMAD.MOV.U32 R210, RZ, RZ, R107 ;  /* 0x000000ffffd27224 */ /* 0x000fe400078e006b */
[----:B------:R-:W-:-:S02]  /*a4d0*/  IMAD.MOV.U32 R214, RZ, RZ, R223 ;  /* 0x000000ffffd67224 */ /* 0x000fc400078e00df */
[----:B------:R-:W-:Y:S01]  /*a4e0*/  IMAD.MOV.U32 R235, RZ, RZ, R230 ;  /* 0x000000ffffeb7224 */ /* 0x000fe200078e00e6 */
[----:B------:R-:W-:Y:S01]  /*a4f0*/  LEA.HI.X.SX32 R101, R198, R121, 0x1, P2 ;  /* 0x00000079c6657211 */ /* 0x000fe200010f0eff */
[----:B------:R-:W-:Y:S01]  /*a500*/  IMAD.MOV.U32 R110, RZ, RZ, R113 ;  /* 0x000000ffff6e7224 */ /* 0x000fe200078e0071 */
[----:B------:R0:W-:Y:S01]  /*a510*/  STS.U8 [R160+UR11+0x1a00], R243 ;  /* 0x001a00f3a0007988 */ /* 0x0001e2000800000b */
[----:B------:R-:W-:Y:S01]  /*a520*/  IMAD.MOV.U32 R107, RZ, RZ, R106 ;  /* 0x000000ffff6b7224 */ /* 0x000fe200078e006a */
[----:B------:R-:W-:Y:S01]  /*a530*/  IADD3 R102, P2, PT, R199, R122, RZ ;  /* 0x0000007ac7667210 */ /* 0x000fe20007f5e0ff */
[----:B------:R-:W-:Y:S01]  /*a540*/  IMAD.MOV.U32 R113, RZ, RZ, R111 ;  /* 0x000000ffff717224 */ /* 0x000fe200078e006f */
[----:B------:R1:W-:Y:S01]  /*a550*/  STS.U8 [R160+UR11+0x2200], R219 ;  /* 0x002200dba0007988 */ /* 0x0003e2000800000b */
[----:B------:R-:W-:Y:S02]  /*a560*/  IMAD.MOV.U32 R230, RZ, RZ, R215 ;  /* 0x000000ffffe67224 */ /* 0x000fe400078e00d7 */
[----:B------:R-:W-:-:S02]  /*a570*/  IMAD.MOV.U32 R223, RZ, RZ, R112 ;  /* 0x000000ffffdf7224 */ /* 0x000fc400078e0070 */
[----:B------:R-:W-:Y:S02]  /*a580*/  IMAD R200, R200, UR8, RZ ;  /* 0x00000008c8c87c24 */ /* 0x000fe4000f8e02ff */
[----:B------:R-:W-:Y:S02]  /*a590*/  IMAD.MOV.U32 R106, RZ, RZ, R104 ;  /* 0x000000ffff6a7224 */ /* 0x000fe400078e0068 */
[----:B------:R-:W-:Y:S02]  /*a5a0*/  IMAD.MOV.U32 R215, RZ, RZ, R210 ;  /* 0x000000ffffd77224 */ /* 0x000fe400078e00d2 */
[----:B0-----:R-:W-:Y:S02]  /*a5b0*/  IMAD.MOV.U32 R243, RZ, RZ, R235 ;  /* 0x000000fffff37224 */ /* 0x001fe400078e00eb */
[----:B-1----:R-:W-:Y:S01]  /*a5c0*/  IMAD.MOV.U32 R219, RZ, RZ, R214 ;  /* 0x000000ffffdb7224 */ /* 0x002fe200078e00d6 */
[----:B------:R0:W-:Y:S01]  /*a5d0*/  STS.U8 [R160+UR11+0x700], R103 ;  /* 0x00070067a0007988 */ /* 0x0001e2000800000b */
[----:B------:R-:W-:-:S02]  /*a5e0*/  IMAD.MOV.U32 R112, RZ, RZ, R110 ;  /* 0x000000ffff707224 */ /* 0x000fc400078e006e */
[----:B------:R-:W-:Y:S01]  /*a5f0*/  IMAD.MOV.U32 R210, RZ, RZ, R107 ;  /* 0x000000ffffd27224 */ /* 0x000fe200078e006b */
[----:B------:R1:W-:Y:S01]  /*a600*/  STS.U8 [R160+UR11+0x1b00], R227 ;  /* 0x001b00e3a0007988 */ /* 0x0003e2000800000b */
[----:B------:R-:W-:Y:S02]  /*a610*/  IMAD.MOV.U32 R110, RZ, RZ, R113 ;  /* 0x000000ffff6e7224 */ /* 0x000fe400078e0071 */
[----:B------:R-:W-:Y:S02]  /*a620*/  IMAD.MOV.U32 R235, RZ, RZ, R230 ;  /* 0x000000ffffeb7224 */ /* 0x000fe400078e00e6 */
[----:B------:R-:W-:Y:S01]  /*a630*/  IMAD.MOV.U32 R214, RZ, RZ, R223 ;  /* 0x000000ffffd67224 */ /* 0x000fe200078e00df */
[----:B0-----:R-:W-:Y:S01]  /*a640*/  LEA.HI.X.SX32 R103, R199, R121, 0x1, P2 ;  /* 0x00000079c7677211 */ /* 0x001fe200010f0eff */
[----:B------:R-:W-:Y:S01]  /*a650*/  IMAD.MOV.U32 R113, RZ, RZ, R106 ;  /* 0x000000ffff717224 */ /* 0x000fe200078e006a */
[----:B------:R-:W-:Y:S01]  /*a660*/  IADD3 R104, P2, PT, R200, R122, RZ ;  /* 0x0000007ac8687210 */ /* 0x000fe20007f5e0ff */
[----:B------:R-:W-:Y:S01]  /*a670*/  IMAD.MOV.U32 R111, RZ, RZ, R105 ;  /* 0x000000ffff6f7224 */ /* 0x000fe200078e0069 */
[----:B------:R0:W-:Y:S01]  /*a680*/  STS.U8 [R160+UR11+0x2400], R243 ;  /* 0x002400f3a0007988 */ /* 0x0001e2000800000b */
[----:B------:R-:W-:-:S02]  /*a690*/  IMAD R201, R201, UR8, RZ ;  /* 0x00000008c9c97c24 */ /* 0x000fc4000f8e02ff */
[----:B------:R-:W-:Y:S02]  /*a6a0*/  IMAD.MOV.U32 R230, RZ, RZ, R215 ;  /* 0x000000ffffe67224 */ /* 0x000fe400078e00d7 */
[----:B-1----:R-:W-:Y:S02]  /*a6b0*/  IMAD.MOV.U32 R227, RZ, RZ, R219 ;  /* 0x000000ffffe37224 */ /* 0x002fe400078e00db */
[----:B------:R-:W-:Y:S02]  /*a6c0*/  IMAD.MOV.U32 R223, RZ, RZ, R112 ;  /* 0x000000ffffdf7224 */ /* 0x000fe400078e0070 */
[----:B------:R-:W-:Y:S02]  /*a6d0*/  IMAD.MOV.U32 R215, RZ, RZ, R210 ;  /* 0x000000ffffd77224 */ /* 0x000fe400078e00d2 */
[----:B------:R-:W-:Y:S02]  /*a6e0*/  IMAD.MOV.U32 R112, RZ, RZ, R110 ;  /* 0x000000ffff707224 */ /* 0x000fe400078e006e */
[----:B0-----:R-:W-:-:S02]  /*a6f0*/  IMAD.MOV.U32 R243, RZ, RZ, R235 ;  /* 0x000000fffff37224 */ /* 0x001fc400078e00eb */
        /* <DEDUP_REMOVED lines=9> */
[----:B------:R-:W-:-:S02]  /*a790*/  IMAD R151, R151, UR8, RZ ;  /* 0x0000000897977c24 */ /* 0x000fc4000f8e02ff */
[----:B------:R-:W-:Y:S02]  /*a7a0*/  IMAD.MOV.U32 R111, RZ, RZ, R147 ;  /* 0x000000ffff6f7224 */ /* 0x000fe400078e0093 */
[----:B------:R-:W-:Y:S02]  /*a7b0*/  IMAD.MOV.U32 R214, RZ, RZ, R223 ;  /* 0x000000ffffd67224 */ /* 0x000fe400078e00df */
[----:B------:R-:W-:Y:S02]  /*a7c0*/  IMAD.MOV.U32 R230, RZ, RZ, R112 ;  /* 0x000000ffffe67224 */ /* 0x000fe400078e0070 */
[----:B0-----:R-:W-:Y:S02]  /*a7d0*/  IMAD.MOV.U32 R234, RZ, RZ, R243 ;  /* 0x000000ffffea7224 */ /* 0x001fe400078e00f3 */
[----:B-1----:R-:W-:Y:S02]  /*a7e0*/  IMAD.MOV.U32 R227, RZ, RZ, R219 ;  /* 0x000000ffffe37224 */ /* 0x002fe400078e00db */
[----:B------:R-:W-:Y:S01]  /*a7f0*/  IMAD.MOV.U32 R223, RZ, RZ, R210 ;  /* 0x000000ffffdf7224 */ /* 0x000fe200078e00d2 */
[----:B------:R-:W-:Y:S01]  /*a800*/  LEA.HI.X.SX32 R107, R201, R121, 0x1, P2 ;  /* 0x00000079c96b7211 */ /* 0x000fe200010f0eff */
[----:B------:R-:W-:-:S02]  /*a810*/  IMAD.MOV.U32 R112, RZ, RZ, R110 ;  /* 0x000000ffff707224 */ /* 0x000fc400078e006e */
[----:B------:R-:W-:Y:S02]  /*a820*/  IMAD.MOV.U32 R210, RZ, RZ, R113 ;  /* 0x000000ffffd27224 */ /* 0x000fe400078e0071 */
[----:B------:R-:W-:Y:S01]  /*a830*/  IMAD.MOV.U32 R243, RZ, RZ, R235 ;  /* 0x000000fffff37224 */ /* 0x000fe200078e00eb */
[----:B------:R-:W-:Y:S01]  /*a840*/  IADD3 R108, P2, PT, R151, R122, RZ ;  /* 0x0000007a976c7210 */ /* 0x000fe20007f5e0ff */
[----:B------:R-:W-:Y:S02]  /*a850*/  IMAD.MOV.U32 R113, RZ, RZ, R111 ;  /* 0x000000ffff717224 */ /* 0x000fe400078e006f */
[----:B------:R-:W-:Y:S01]  /*a860*/  IMAD.MOV.U32 R219, RZ, RZ, R214 ;  /* 0x000000ffffdb7224 */ /* 0x000fe200078e00d6 */
[----:B------:R0:W-:Y:S01]  /*a870*/  STS.U8 [R160+UR11+0x2800], R234 ;  /* 0x002800eaa0007988 */ /* 0x0001e2000800000b */
[----:B------:R-:W-:Y:S02]  /*a880*/  IMAD R202, R202, UR8, RZ ;  /* 0x00000008caca7c24 */ /* 0x000fe4000f8e02ff */
[----:B------:R-:W-:-:S02]  /*a890*/  IMAD.MOV.U32 R235, RZ, RZ, R230 ;  /* 0x000000ffffeb7224 */ /* 0x000fc400078e00e6 */
[----:B------:R-:W-:Y:S02]  /*a8a0*/  IMAD.MOV.U32 R199, RZ, RZ, R227 ;  /* 0x000000ffffc77224 */ /* 0x000fe400078e00e3 */
[----:B------:R-:W-:Y:S02]  /*a8b0*/  IMAD.MOV.U32 R214, RZ, RZ, R223 ;  /* 0x000000ffffd67224 */ /* 0x000fe400078e00df */
[----:B------:R-:W-:Y:S02]  /*a8c0*/  IMAD.MOV.U32 R230, RZ, RZ, R112 ;  /* 0x000000ffffe67224 */ /* 0x000fe400078e0070 */
[----:B------:R-:W-:Y:S02]  /*a8d0*/  IMAD.MOV.U32 R223, RZ, RZ, R210 ;  /* 0x000000ffffdf7224 */ /* 0x000fe400078e00d2 */
[----:B0-----:R-:W-:Y:S02]  /*a8e0*/  IMAD.MOV.U32 R234, RZ, RZ, R243 ;  /* 0x000000ffffea7224 */ /* 0x001fe400078e00f3 */
[----:B------:R-:W-:Y:S01]  /*a8f0*/  IMAD.MOV.U32 R147, RZ, RZ, R109 ;  /* 0x000000ffff937224 */ /* 0x000fe200078e006d */
[----:B------:R-:W-:Y:S01]  /*a900*/  LEA.HI.X.SX32 R109, R151, R121, 0x1, P2 ;  /* 0x00000079976d7211 */ /* 0x000fe200010f0eff */
[----:B------:R-:W-:-:S02]  /*a910*/  IMAD.MOV.U32 R210, RZ, RZ, R113 ;  /* 0x000000ffffd27224 */ /* 0x000fc400078e0071 */
[----:B------:R-:W-:Y:S01]  /*a920*/  IMAD.MOV.U32 R227, RZ, RZ, R219 ;  /* 0x000000ffffe37224 */ /* 0x000fe200078e00db */
[----:B------:R-:W-:Y:S01]  /*a930*/  IADD3 R110, P2, PT, R202, R122, RZ ;  /* 0x0000007aca6e7210 */ /* 0x000fe20007f5e0ff */
[----:B------:R-:W-:Y:S01]  /*a940*/  IMAD.MOV.U32 R243, RZ, RZ, R235 ;  /* 0x000000fffff37224 */ /* 0x000fe200078e00eb */
[----:B------:R0:W-:Y:S01]  /*a950*/  STS.U8 [R160+UR11+0x2a00], R199 ;  /* 0x002a00c7a0007988 */ /* 0x0001e2000800000b */
[----:B------:R-:W-:Y:S02]  /*a960*/  IMAD R116, R116, UR8, RZ ;  /* 0x0000000874747c24 */ /* 0x000fe4000f8e02ff */
[----:B------:R-:W-:Y:S02]  /*a970*/  IMAD.MOV.U32 R219, RZ, RZ, R214 ;  /* 0x000000ffffdb7224 */ /* 0x000fe400078e00d6 */
[----:B------:R-:W-:Y:S02]  /*a980*/  IMAD.MOV.U32 R235, RZ, RZ, R230 ;  /* 0x000000ffffeb7224 */ /* 0x000fe400078e00e6 */
[----:B------:R-:W-:-:S02]  /*a990*/  IMAD.MOV.U32 R230, RZ, RZ, R223 ;  /* 0x000000ffffe67224 */ /* 0x000fc400078e00df */
[----:B------:R-:W-:Y:S02]  /*a9a0*/  IMAD.MOV.U32 R214, RZ, RZ, R210 ;  /* 0x000000ffffd67224 */ /* 0x000fe400078e00d2 */
[----:B0-----:R-:W-:Y:S02]  /*a9b0*/  IMAD.MOV.U32 R199, RZ, RZ, R234 ;  /* 0x000000ffffc77224 */ /* 0x001fe400078e00ea */
[----:B------:R-:W-:Y:S01]  /*a9c0*/  IMAD.MOV.U32 R234, RZ, RZ, R227 ;  /* 0x000000ffffea7224 */ /* 0x000fe200078e00e3 */
[----:B------:R-:W-:Y:S01]  /*a9d0*/  LEA.HI.X.SX32 R111, R202, R121, 0x1, P2 ;  /* 0x00000079ca6f7211 */ /* 0x000fe200010f0eff */
[----:B------:R-:W-:Y:S02]  /*a9e0*/  IMAD.MOV.U32 R223, RZ, RZ, R147 ;  /* 0x000000ffffdf7224 */ /* 0x000fe400078e0093 */
[----:B------:R-:W-:Y:S01]  /*a9f0*/  IMAD.MOV.U32 R227, RZ, RZ, R243 ;  /* 0x000000ffffe37224 */ /* 0x000fe200078e00f3 */
[----:B------:R-:W-:Y:S01]  /*aa00*/  IADD3 R112, P2, PT, R116, R122, RZ ;  /* 0x0000007a74707210 */ /* 0x000fe20007f5e0ff */
[----:B------:R-:W-:-:S02]  /*aa10*/  IMAD.MOV.U32 R210, RZ, RZ, R146 ;  /* 0x000000ffffd27224 */ /* 0x000fc400078e0092 */
[----:B------:R-:W-:Y:S01]  /*aa20*/  IMAD.MOV.U32 R243, RZ, RZ, R219 ;  /* 0x000000fffff37224 */ /* 0x000fe200078e00db */
[----:B------:R0:W-:Y:S01]  /*aa30*/  STS.U8 [R160+UR11+0x2c00], R199 ;  /* 0x002c00c7a0007988 */ /* 0x0001e2000800000b */
[----:B------:R-:W-:Y:S02]  /*aa40*/  IMAD R203, R203, UR8, RZ ;  /* 0x00000008cbcb7c24 */ /* 0x000fe4000f8e02ff */
[----:B------:R-:W-:Y:S02]  /*aa50*/  IMAD.MOV.U32 R147, RZ, RZ, R114 ;  /* 0x000000ffff937224 */ /* 0x000fe400078e0072 */
[----:B------:R-:W-:Y:S02]  /*aa60*/  IMAD.MOV.U32 R219, RZ, RZ, R235 ;  /* 0x000000ffffdb7224 */ /* 0x000fe400078e00eb */
[----:B------:R-:W-:Y:S02]  /*aa70*/  IMAD.MOV.U32 R146, RZ, RZ, R115 ;  /* 0x000000ffff927224 */ /* 0x000fe400078e0073 */
[----:B------:R-:W-:-:S02]  /*aa80*/  IMAD.MOV.U32 R235, RZ, RZ, R214 ;  /* 0x000000ffffeb7224 */ /* 0x000fc400078e00d6 */
[----:B------:R-:W-:Y:S02]  /*aa90*/  IMAD.MOV.U32 R214, RZ, RZ, R223 ;  /* 0x000000ffffd67224 */ /* 0x000fe400078e00df */
[----:B0-----:R-:W-:Y:S01]  /*aaa0*/  IMAD.MOV.U32 R199, RZ, RZ, R234 ;  /* 0x000000ffffc77224 */ /* 0x001fe200078e00ea */
[----:B------:R-:W-:Y:S01]  /*aab0*/  LEA.HI.X.SX32 R113, R116, R121, 0x1, P2 ;  /* 0x0000007974717211 */ /* 0x000fe200010f0eff */
[----:B------:R-:W-:Y:S02]  /*aac0*/  IMAD.MOV.U32 R223, RZ, RZ, R210 ;  /* 0x000000ffffdf7224 */ /* 0x000fe400078e00d2 */
[----:B------:R-:W-:Y:S01]  /*aad0*/  IMAD.MOV.U32 R234, RZ, RZ, R227 ;  /* 0x000000ffffea7224 */ /* 0x000fe200078e00e3 */
[----:B------:R-:W-:Y:S01]  /*aae0*/  IADD3 R114, P2, PT, R203, R122, RZ ;  /* 0x0000007acb727210 */ /* 0x000fe20007f5e0ff */
[----:B------:R-:W-:Y:S02]  /*aaf0*/  IMAD.MOV.U32 R210, RZ, RZ, R147 ;  /* 0x000000ffffd27224 */ /* 0x000fe400078e0093 */
[----:B------:R-:W-:-:S02]  /*ab00*/  IMAD.MOV.U32 R227, RZ, RZ, R243 ;  /* 0x000000ffffe37224 */ /* 0x000fc400078e00f3 */
[----:B------:R-:W-:Y:S02]  /*ab10*/  IMAD R155, R155, UR8, RZ ;  /* 0x000000089b9b7c24 */ /* 0x000fe4000f8e02ff */
[----:B------:R-:W-:Y:S02]  /*ab20*/  IMAD.MOV.U32 R147, RZ, RZ, R146 ;  /* 0x000000ffff937224 */ /* 0x000fe400078e0092 */
[----:B------:R-:W-:Y:S02]  /*ab30*/  IMAD.MOV.U32 R243, RZ, RZ, R219 ;  /* 0x000000fffff37224 */ /* 0x000fe400078e00db */
[----:B------:R-:W-:Y:S02]  /*ab40*/  IMAD.MOV.U32 R146, RZ, RZ, R130 ;  /* 0x000000ffff927224 */ /* 0x000fe400078e0082 */
[----:B------:R-:W-:Y:S02]  /*ab50*/  IMAD.MOV.U32 R219, RZ, RZ, R235 ;  /* 0x000000ffffdb7224 */ /* 0x000fe400078e00eb */
[----:B------:R-:W-:Y:S01]  /*ab60*/  IMAD.MOV.U32 R235, RZ, RZ, R223 ;  /* 0x000000ffffeb7224 */ /* 0x000fe200078e00df */
[----:B------:R-:W-:Y:S01]  /*ab70*/  LEA.HI.X.SX32 R115, R203, R121, 0x1, P2 ;  /* 0x00000079cb737211 */ /* 0x000fe200010f0eff */
[----:B------:R-:W-:-:S02]  /*ab80*/  IMAD.MOV.U32 R130, RZ, RZ, R131 ;  /* 0x000000ffff827224 */ /* 0x000fc400078e0083 */
[----:B------:R-:W-:Y:S01]  /*ab90*/  IMAD.MOV.U32 R223, RZ, RZ, R210 ;  /* 0x000000ffffdf7224 */ /* 0x000fe200078e00d2 */
[----:B------:R-:W-:Y:S01]  /*aba0*/  IADD3 R116, P2, PT, R155, R122, RZ ;  /* 0x0000007a9b747210 */ /* 0x000fe20007f5e0ff */
[----:B------:R-:W-:Y:S02]  /*abb0*/  IMAD.MOV.U32 R131, RZ, RZ, R117 ;  /* 0x000000ffff837224 */ /* 0x000fe400078e0075 */
[----:B------:R-:W-:Y:S02]  /*abc0*/  IMAD.MOV.U32 R210, RZ, RZ, R147 ;  /* 0x000000ffffd27224 */ /* 0x000fe400078e0093 */
[----:B------:R-:W-:Y:S02]  /*abd0*/  IMAD R154, R154, UR8, RZ ;  /* 0x000000089a9a7c24 */ /* 0x000fe4000f8e02ff */
[----:B------:R-:W-:Y:S02]  /*abe0*/  IMAD.MOV.U32 R147, RZ, RZ, R146 ;  /* 0x000000ffff937224 */ /* 0x000fe400078e0092 */
[----:B------:R-:W-:-:S02]  /*abf0*/  IMAD.MOV.U32 R146, RZ, RZ, R125 ;  /* 0x000000ffff927224 */ /* 0x000fc400078e007d */
[----:B------:R-:W-:Y:S01]  /*ac00*/  IMAD.MOV.U32 R125, RZ, RZ, R130 ;  /* 0x000000ffff7d7224 */ /* 0x000fe200078e0082 */
[-C--:B------:R-:W-:Y:S01]  /*ac10*/  LEA.HI.X.SX32 R117, R155, R121.reuse, 0x1, P2 ;  /* 0x000000799b757211 */ /* 0x080fe200010f0eff */
[----:B------:R-:W-:Y:S02]  /*ac20*/  IMAD.MOV.U32 R130, RZ, RZ, R131 ;  /* 0x000000ffff827224 */ /* 0x000fe400078e0083 */
[----:B------:R-:W-:Y:S01]  /*ac30*/  IMAD.MOV.U32 R131, RZ, RZ, R118 ;  /* 0x000000ffff837224 */ /* 0x000fe200078e0076 */
[C---:B------:R-:W-:Y:S01]  /*ac40*/  IADD3 R118, P2, PT, R154.reuse, R122, RZ ;  /* 0x0000007a9a767210 */ /* 0x040fe20007f5e0ff */
[----:B------:R-:W-:Y:S01]  /*ac50*/  IMAD R159, R159, UR8, RZ ;  /* 0x000000089f9f7c24 */ /* 0x000fe2000f8e02ff */
[----:B------:R0:W-:Y:S01]  /*ac60*/  STS.U8 [R160+UR11+0x2e00], R199 ;  /* 0x002e00c7a0007988 */ /* 0x0001e2000800000b */
[----:B------:R-:W-:Y:S01]  /*ac70*/  IMAD.MOV.U32 R203, RZ, RZ, R119 ;  /* 0x000000ffffcb7224 */ /* 0x000fe200078e0077 */
[----:B------:R-:W-:Y:S01]  /*ac80*/  LEA.HI.X.SX32 R119, R154, R121, 0x1, P2 ;  /* 0x000000799a777211 */ /* 0x000fe200010f0eff */
[----:B------:R-:W-:-:S02]  /*ac90*/  IMAD.MOV.U32 R202, RZ, RZ, R210 ;  /* 0x000000ffffca7224 */ /* 0x000fc400078e00d2 */
[----:B------:R-:W-:Y:S02]  /*aca0*/  IMAD.MOV.U32 R210, RZ, RZ, R120 ;  /* 0x000000ffffd27224 */ /* 0x000fe400078e0078 */
[----:B0-----:R-:W-:Y:S02]  /*acb0*/  IMAD.MOV.U32 R199, RZ, RZ, R147 ;  /* 0x000000ffffc77224 */ /* 0x001fe400078e0093 */
[----:B------:R-:W-:Y:S01]  /*acc0*/  IMAD.MOV.U32 R147, RZ, RZ, R125 ;  /* 0x000000ffff937224 */ /* 0x000fe200078e007d */
[C---:B------:R-:W-:Y:S01]  /*acd0*/  IADD3 R125, P2, PT, R159.reuse, R122, RZ ;  /* 0x0000007a9f7d7210 */ /* 0x040fe20007f5e0ff */
[----:B------:R0:W-:Y:S03]  /*ace0*/  STS.U8 [R160+UR11+0x1f00], R239 ;  /* 0x001f00efa0007988 */ /* 0x0001e6000800000b */
[----:B------:R-:W-:Y:S01]  /*acf0*/  LEA.HI.X.SX32 R120, R159, R121, 0x1, P2 ;  /* 0x000000799f787211 */ /* 0x000fe200010f0eff */
[----:B------:R-:W-:Y:S01]  /*ad00*/  IMAD.MOV.U32 R151, RZ, RZ, R234 ;  /* 0x000000ffff977224 */ /* 0x000fe200078e00ea */
[----:B------:R-:W-:Y:S01]  /*ad10*/  PRMT R196, RZ, 0x7610, R196 ;  /* 0x00007610ffc47816 */ /* 0x000fe200000000c4 */
[----:B------:R-:W-:-:S02]  /*ad20*/  IMAD.MOV.U32 R234, RZ, RZ, R130 ;  /* 0x000000ffffea7224 */ /* 0x000fc400078e0082 */
[----:B------:R-:W-:Y:S02]  /*ad30*/  @P0 IMAD.MOV.U32 R130, RZ, RZ, R125 ;  /* 0x000000ffff820224 */ /* 0x000fe400078e007d */
[----:B0-----:R-:W-:Y:S02]  /*ad40*/  IMAD.MOV.U32 R239, RZ, RZ, R227 ;  /* 0x000000ffffef7224 */ /* 0x001fe400078e00e3 */
[----:B------:R-:W-:Y:S02]  /*ad50*/  IMAD.MOV.U32 R227, RZ, RZ, R131 ;  /* 0x000000ffffe37224 */ /* 0x000fe400078e0083 */
[----:B------:R-:W-:Y:S02]  /*ad60*/  @P0 IMAD.MOV.U32 R131, RZ, RZ, R120 ;  /* 0x000000ffff830224 */ /* 0x000fe400078e0078 */
[----:B------:R-:W-:-:S03]  /*ad70*/  IMAD R158, R158, UR8, RZ ;  /* 0x000000089e9e7c24 */ /* 0x000fc6000f8e02ff */
[----:B------:R0:W2:Y:S01]  /*ad80*/  @P0 LDG.E.U8 R196, desc[UR24][R130.64] ;  /* 0x0000001882c40981 */ /* 0x0000a2000c1e1100 */
[----:B------:R-:W-:Y:S01]  /*ad90*/  IMAD.MOV.U32 R155, RZ, RZ, R151 ;  /* 0x000000ffff9b7224 */ /* 0x000fe200078e0097 */
[----:B------:R-:W-:Y:S01]  /*ada0*/  PRMT R195, RZ, 0x7610, R195 ;  /* 0x00007610ffc37816 */ /* 0x000fe200000000c3 */
[----:B------:R-:W-:Y:S01]  /*adb0*/  IMAD.MOV.U32 R151, RZ, RZ, R243 ;  /* 0x000000ffff977224 */ /* 0x000fe200078e00f3 */
[----:B------:R1:W-:Y:S01]  /*adc0*/  STS.U8 [R160+UR11+0x3000], R203 ;  /* 0x003000cba0007988 */ /* 0x0003e2000800000b */
[----:B0-----:R-:W-:-:S04]  /*add0*/  IADD3 R131, P2, PT, R158, R122, RZ ;  /* 0x0000007a9e837210 */ /* 0x001fc80007f5e0ff */
[----:B------:R-:W-:Y:S01]  /*ade0*/  LEA.HI.X.SX32 R130, R158, R121, 0x1, P2 ;  /* 0x000000799e827211 */ /* 0x000fe200010f0eff */
[----:B-1----:R-:W-:Y:S02]  /*adf0*/  IMAD.MOV.U32 R203, RZ, RZ, R239 ;  /* 0x000000ffffcb7224 */ /* 0x002fe400078e00ef */
[----:B------:R-:W-:Y:S02]  /*ae00*/  IMAD.MOV.U32 R243, RZ, RZ, R134 ;  /* 0x000000fffff37224 */ /* 0x000fe400078e0086 */
[----:B------:R-:W-:Y:S02]  /*ae10*/  IMAD.MOV.U32 R239, RZ, RZ, R135 ;  /* 0x000000ffffef7224 */ /* 0x000fe400078e0087 */
[----:B------:R-:W-:Y:S02]  /*ae20*/  @P0 IMAD.MOV.U32 R134, RZ, RZ, R131 ;  /* 0x000000ffff860224 */ /* 0x000fe400078e0083 */
[----:B------:R-:W-:Y:S02]  /*ae30*/  @P0 IMAD.MOV.U32 R135, RZ, RZ, R130 ;  /* 0x000000ffff870224 */ /* 0x000fe400078e0082 */
[----:B------:R-:W-:-:S03]  /*ae40*/  IMAD R204, R204, UR8, RZ ;  /* 0x00000008cccc7c24 */ /* 0x000fc6000f8e02ff */
[----:B------:R0:W2:Y:S04]  /*ae50*/  @P0 LDG.E.U8 R195, desc[UR24][R134.64] ;  /* 0x0000001886c30981 */ /* 0x0000a8000c1e1100 */
[----:B------:R1:W-:Y:S01]  /*ae60*/  STS.U8 [R160+UR11+0x3200], R202 ;  /* 0x003200caa0007988 */ /* 0x0003e2000800000b */
[----:B0-----:R-:W-:-:S03]  /*ae70*/  IADD3 R135, P2, PT, R204, R122, RZ ;  /* 0x0000007acc877210 */ /* 0x001fc60007f5e0ff */
[----:B------:R0:W-:Y:S01]  /*ae80*/  STS.U8 [R160+UR11+0x3300], R199 ;  /* 0x003300c7a0007988 */ /* 0x0001e2000800000b */
[----:B------:R-:W-:Y:S01]  /*ae90*/  LEA.HI.X.SX32 R134, R204, R121, 0x1, P2 ;  /* 0x00000079cc867211 */ /* 0x000fe200010f0eff */
[----:B-1----:R-:W-:Y:S02]  /*aea0*/  IMAD.MOV.U32 R202, RZ, RZ, R234 ;  /* 0x000000ffffca7224 */ /* 0x002fe400078e00ea */
[----:B------:R-:W-:Y:S01]  /*aeb0*/  IMAD.MOV.U32 R234, RZ, RZ, R235 ;  /* 0x000000ffffea7224 */ /* 0x000fe200078e00eb */
[----:B------:R-:W-:Y:S01]  /*aec0*/  PRMT R198, RZ, 0x7610, R198 ;  /* 0x00007610ffc67816 */ /* 0x000fe200000000c6 */
[----:B------:R-:W-:Y:S02]  /*aed0*/  IMAD.MOV.U32 R235, RZ, RZ, R214 ;  /* 0x000000ffffeb7224 */ /* 0x000fe400078e00d6 */
[----:B0-----:R-:W-:Y:S02]  /*aee0*/  IMAD.MOV.U32 R199, RZ, RZ, R227 ;  /* 0x000000ffffc77224 */ /* 0x001fe400078e00e3 */
[----:B------:R-:W-:-:S02]  /*aef0*/  IMAD.MOV.U32 R227, RZ, RZ, R139 ;  /* 0x000000ffffe37224 */ /* 0x000fc400078e008b */
[----:B------:R-:W-:Y:S02]  /*af00*/  IMAD.MOV.U32 R214, RZ, RZ, R138 ;  /* 0x000000ffffd67224 */ /* 0x000fe400078e008a */
[----:B------:R-:W-:Y:S02]  /*af10*/  @P0 IMAD.MOV.U32 R138, RZ, RZ, R135 ;  /* 0x000000ffff8a0224 */ /* 0x000fe400078e0087 */
[----:B------:R-:W-:Y:S02]  /*af20*/  @P0 IMAD.MOV.U32 R139, RZ, RZ, R134 ;  /* 0x000000ffff8b0224 */ /* 0x000fe400078e0086 */
[----:B------:R-:W-:-:S03]  /*af30*/  IMAD R164, R164, UR8, RZ ;  /* 0x00000008a4a47c24 */ /* 0x000fc6000f8e02ff */
[----:B------:R0:W4:Y:S04]  /*af40*/  @P0 LDG.E.U8 R198, desc[UR24][R138.64] ;  /* 0x000000188ac60981 */ /* 0x000128000c1e1100 */
[----:B------:R1:W-:Y:S01]  /*af50*/  STS.U8 [R160+UR11+0x3500], R203 ;  /* 0x003500cba0007988 */ /* 0x0003e2000800000b */
[----:B0-----:R-:W-:-:S03]  /*af60*/  IADD3 R139, P2, PT, R164, R122, RZ ;  /* 0x0000007aa48b7210 */ /* 0x001fc60007f5e0ff */
[----:B------:R0:W-:Y:S01]  /*af70*/  STS.U8 [R160+UR11+0x3400], R155 ;  /* 0x0034009ba0007988 */ /* 0x0001e2000800000b */
[----:B------:R-:W-:Y:S01]  /*af80*/  LEA.HI.X.SX32 R138, R164, R121, 0x1, P2 ;  /* 0x00000079a48a7211 */ /* 0x000fe200010f0eff */
[----:B-1----:R-:W-:Y:S02]  /*af90*/  IMAD.MOV.U32 R203, RZ, RZ, R239 ;  /* 0x000000ffffcb7224 */ /* 0x002fe400078e00ef */
[----:B------:R1:W-:Y:S01]  /*afa0*/  STS.U8 [R160+UR11+0xe00], R197 ;  /* 0x000e00c5a0007988 */ /* 0x0003e2000800000b */
[----:B------:R-:W-:Y:S02]  /*afb0*/  IMAD.MOV.U32 R239, RZ, RZ, R150 ;  /* 0x000000ffffef7224 */ /* 0x000fe400078e0096 */
[----:B------:R-:W-:Y:S02]  /*afc0*/  IMAD.MOV.U32 R150, RZ, RZ, R143 ;  /* 0x000000ffff967224 */ /* 0x000fe400078e008f */
[----:B0-----:R-:W-:Y:S02]  /*afd0*/  IMAD.MOV.U32 R155, RZ, RZ, R151 ;  /* 0x000000ffff9b7224 */ /* 0x001fe400078e0097 */
[----:B------:R-:W-:-:S02]  /*afe0*/  IMAD.MOV.U32 R151, RZ, RZ, R142 ;  /* 0x000000ffff977224 */ /* 0x000fc400078e008e */
[----:B------:R-:W-:Y:S01]  /*aff0*/  @P0 IMAD.MOV.U32 R142, RZ, RZ, R139 ;  /* 0x000000ffff8e0224 */ /* 0x000fe200078e008b */
[----:B-1----:R-:W-:Y:S01]  /*b000*/  PRMT R197, RZ, 0x7610, R197 ;  /* 0x00007610ffc57816 */ /* 0x002fe200000000c5 */
[----:B------:R-:W-:Y:S02]  /*b010*/  @P0 IMAD.MOV.U32 R143, RZ, RZ, R138 ;  /* 0x000000ffff8f0224 */ /* 0x000fe400078e008a */
[----:B------:R-:W-:-:S03]  /*b020*/  IMAD R206, R206, UR8, RZ ;  /* 0x00000008cece7c24 */ /* 0x000fc6000f8e02ff */
[----:B------:R0:W4:Y:S01]  /*b030*/  @P0 LDG.E.U8 R197, desc[UR24][R142.64] ;  /* 0x000000188ec50981 */ /* 0x000122000c1e1100 */
[----:B------:R-:W-:-:S03]  /*b040*/  PRMT R201, RZ, 0x7610, R201 ;  /* 0x00007610ffc97816 */ /* 0x000fc600000000c9 */
[----:B------:R1:W-:Y:S01]  /*b050*/  STS.U8 [R160+UR11+0x3600], R202 ;  /* 0x003600caa0007988 */ /* 0x0003e2000800000b */
[----:B0-----:R-:W-:-:S03]  /*b060*/  IADD3 R143, P2, PT, R206, R122, RZ ;  /* 0x0000007ace8f7210 */ /* 0x001fc60007f5e0ff */
[----:B------:R0:W-:Y:S01]  /*b070*/  STS.U8 [R160+UR11+0x3700], R199 ;  /* 0x003700c7a0007988 */ /* 0x0001e2000800000b */
[----:B------:R-:W-:Y:S01]  /*b080*/  LEA.HI.X.SX32 R142, R206, R121, 0x1, P2 ;  /* 0x00000079ce8e7211 */ /* 0x000fe200010f0eff */
[----:B-1----:R-:W-:Y:S02]  /*b090*/  IMAD.MOV.U32 R202, RZ, RZ, R227 ;  /* 0x000000ffffca7224 */ /* 0x002fe400078e00e3 */
[----:B------:R-:W-:Y:S02]  /*b0a0*/  IMAD.MOV.U32 R227, RZ, RZ, R147 ;  /* 0x000000ffffe37224 */ /* 0x000fe400078e0093 */
[----:B------:R-:W-:Y:S02]  /*b0b0*/  @P0 IMAD.MOV.U32 R147, RZ, RZ, R142 ;  /* 0x000000ffff930224 */ /* 0x000fe400078e008e */
[----:B0-----:R-:W-:Y:S02]  /*b0c0*/  IMAD.MOV.U32 R199, RZ, RZ, R146 ;  /* 0x000000ffffc77224 */ /* 0x001fe400078e0092 */
[----:B------:R-:W-:-:S05]  /*b0d0*/  @P0 IMAD.MOV.U32 R146, RZ, RZ, R143 ;  /* 0x000000ffff920224 */ /* 0x000fca00078e008f */
[----:B------:R0:W4:Y:S02]  /*b0e0*/  @P0 LDG.E.U8 R201, desc[UR24][R146.64] ;  /* 0x0000001892c90981 */ /* 0x000124000c1e1100 */
[----:B0-----:R-:W-:-:S05]  /*b0f0*/  IMAD R146, R207, UR8, RZ ;  /* 0x00000008cf927c24 */ /* 0x001fca000f8e02ff */
[----:B------:R-:W-:Y:S01]  /*b100*/  IADD3 R147, P2, PT, R146, R122, RZ ;  /* 0x0000007a92937210 */ /* 0x000fe20007f5e0ff */
[----:B------:R-:W-:-:S03]  /*b110*/  IMAD.MOV.U32 R159, RZ, RZ, R203 ;  /* 0x000000ffff9f7224 */ /* 0x000fc600078e00cb */
[----:B------:R-:W-:Y:S01]  /*b120*/  LEA.HI.X.SX32 R146, R146, R121, 0x1, P2 ;  /* 0x0000007992927211 */ /* 0x000fe200010f0eff */
[----:B------:R0:W-:Y:S01]  /*b130*/  STS.U8 [R160+UR11+0x3900], R151 ;  /* 0x00390097a0007988 */ /* 0x0001e2000800000b */
[----:B------:R-:W-:Y:S01]  /*b140*/  IMAD.MOV.U32 R203, RZ, RZ, R150 ;  /* 0x000000ffffcb7224 */ /* 0x000fe200078e0096 */
[----:B------:R-:W-:Y:S01]  /*b150*/  PRMT R200, RZ, 0x7610, R200 ;  /* 0x00007610ffc87816 */ /* 0x000fe200000000c8 */
[----:B------:R-:W-:Y:S02]  /*b160*/  @P0 IMAD.MOV.U32 R150, RZ, RZ, R147 ;  /* 0x000000ffff960224 */ /* 0x000fe400078e0093 */
[----:B0-----:R-:W-:-:S05]  /*b170*/  @P0 IMAD.MOV.U32 R151, RZ, RZ, R146 ;  /* 0x000000ffff970224 */ /* 0x001fca00078e0092 */
[----:B------:R0:W4:Y:S02]  /*b180*/  @P0 LDG.E.U8 R200, desc[UR24][R150.64] ;  /* 0x0000001896c80981 */ /* 0x000124000c1e1100 */
[----:B0-----:R-:W-:-:S05]  /*b190*/  IMAD R150, R208, UR8, RZ ;  /* 0x00000008d0967c24 */ /* 0x001fca000f8e02ff */
[----:B------:R-:W-:-:S04]  /*b1a0*/  IADD3 R151, P2, PT, R150, R122, RZ ;  /* 0x0000007a96977210 */ /* 0x000fc80007f5e0ff */
[----:B------:R-:W-:Y:S01]  /*b1b0*/  LEA.HI.X.SX32 R150, R150, R121, 0x1, P2 ;  /* 0x0000007996967211 */ /* 0x000fe200010f0eff */
[----:B------:R0:W-:Y:S01]  /*b1c0*/  STS.U8 [R160+UR11+0x3800], R155 ;  /* 0x0038009ba0007988 */ /* 0x0001e2000800000b */
[----:B------:R-:W-:Y:S01]  /*b1d0*/  PRMT R206, RZ, 0x7610, R206 ;  /* 0x00007610ffce7816 */ /* 0x000fe200000000ce */
[----:B------:R-:W-:Y:S02]  /*b1e0*/  @P0 IMAD.MOV.U32 R154, RZ, RZ, R151 ;  /* 0x000000ffff9a0224 */ /* 0x000fe400078e0097 */
[----:B0-----:R-:W-:-:S05]  /*b1f0*/  @P0 IMAD.MOV.U32 R155, RZ, RZ, R150 ;  /* 0x000000ffff9b0224 */ /* 0x001fca00078e0096 */
[----:B------:R0:W4:Y:S02]  /*b200*/  @P0 LDG.E.U8 R206, desc[UR24][R154.64] ;  /* 0x000000189ace0981 */ /* 0x000124000c1e1100 */
[----:B0-----:R-:W-:-:S05]  /*b210*/  IMAD R154, R211, UR8, RZ ;  /* 0x00000008d39a7c24 */ /* 0x001fca000f8e02ff */
[C---:B------:R-:W-:Y:S01]  /*b220*/  IADD3 R155, P2, PT, R154.reuse, R122, RZ ;  /* 0x0000007a9a9b7210 */ /* 0x040fe20007f5e0ff */
[----:B------:R0:W-:Y:S03]  /*b230*/  STS.U8 [R160+UR11+0x1500], R205 ;  /* 0x001500cda0007988 */ /* 0x0001e6000800000b */
[----:B------:R-:W-:Y:S01]  /*b240*/  LEA.HI.X.SX32 R154, R154, R121, 0x1, P2 ;  /* 0x000000799a9a7211 */ /* 0x000fe200010f0eff */
[----:B------:R-:W-:Y:S02]  /*b250*/  IMAD.MOV.U32 R164, RZ, RZ, R159 ;  /* 0x000000ffffa47224 */ /* 0x000fe400078e009f */
[----:B------:R-:W-:Y:S02]  /*b260*/  @P0 IMAD.MOV.U32 R158, RZ, RZ, R155 ;  /* 0x000000ffff9e0224 */ /* 0x000fe400078e009b */
[----:B------:R-:W-:Y:S01]  /*b270*/  @P0 IMAD.MOV.U32 R159, RZ, RZ, R154 ;  /* 0x000000ffff9f0224 */ /* 0x000fe200078e009a */
[----:B0-----:R-:W-:-:S06]  /*b280*/  PRMT R205, RZ, 0x7610, R205 ;  /* 0x00007610ffcd7816 */ /* 0x001fcc00000000cd */
[----:B------:R0:W4:Y:S02]  /*b290*/  @P0 LDG.E.U8 R205, desc[UR24][R158.64] ;  /* 0x000000189ecd0981 */ /* 0x000124000c1e1100 */
[----:B0-----:R-:W-:-:S05]  /*b2a0*/  IMAD R158, R218, UR8, RZ ;  /* 0x00000008da9e7c24 */ /* 0x001fca000f8e02ff */
[C---:B------:R-:W-:Y:S01]  /*b2b0*/  IADD3 R159, P2, PT, R158.reuse, R122, RZ ;  /* 0x0000007a9e9f7210 */ /* 0x040fe20007f5e0ff */
[----:B------:R0:W-:Y:S03]  /*b2c0*/  STS.U8 [R160+UR11+0x1c00], R247 ;  /* 0x001c00f7a0007988 */ /* 0x0001e6000800000b */
[----:B------:R-:W-:Y:S01]  /*b2d0*/  LEA.HI.X.SX32 R158, R158, R121, 0x1, P2 ;  /* 0x000000799e9e7211 */ /* 0x000fe200010f0eff */
[----:B------:R-:W-:Y:S02]  /*b2e0*/  IMAD.MOV.U32 R218, RZ, RZ, R203 ;  /* 0x000000ffffda7224 */ /* 0x000fe400078e00cb */
[----:B------:R-:W-:Y:S02]  /*b2f0*/  IMAD.MOV.U32 R211, RZ, RZ, R202 ;  /* 0x000000ffffd37224 */ /* 0x000fe400078e00ca */
[----:B------:R-:W-:Y:S01]  /*b300*/  @P0 IMAD.MOV.U32 R202, RZ, RZ, R159 ;  /* 0x000000ffffca0224 */ /* 0x000fe200078e009f */
[----:B0-----:R-:W-:Y:S01]  /*b310*/  PRMT R247, RZ, 0x7610, R247 ;  /* 0x00007610fff77816 */ /* 0x001fe200000000f7 */
[----:B------:R-:W-:-:S05]  /*b320*/  @P0 IMAD.MOV.U32 R203, RZ, RZ, R158 ;  /* 0x000000ffffcb0224 */ /* 0x000fca00078e009e */
[----:B------:R0:W4:Y:S02]  /*b330*/  @P0 LDG.E.U8 R247, desc[UR24][R202.64] ;  /* 0x00000018caf70981 */ /* 0x000124000c1e1100 */
[----:B0-----:R-:W-:Y:S02]  /*b340*/  IMAD.MOV.U32 R203, RZ, RZ, R199 ;  /* 0x000000ffffcb7224 */ /* 0x001fe400078e00c7 */
[----:B------:R-:W-:Y:S02]  /*b350*/  IMAD R199, R222, UR8, RZ ;  /* 0x00000008dec77c24 */ /* 0x000fe4000f8e02ff */
[----:B------:R-:W-:Y:S02]  /*b360*/  IMAD.MOV.U32 R222, RZ, RZ, R218 ;  /* 0x000000ffffde7224 */ /* 0x000fe400078e00da */
[----:B------:R-:W-:Y:S01]  /*b370*/  IMAD.MOV.U32 R218, RZ, RZ, R164 ;  /* 0x000000ffffda7224 */ /* 0x000fe200078e00a4 */
[C---:B------:R-:W-:Y:S01]  /*b380*/  IADD3 R164, P2, PT, R199.reuse, R122, RZ ;  /* 0x0000007ac7a47210 */ /* 0x040fe20007f5e0ff */
[----:B------:R-:W-:Y:S04]  /*b390*/  STS.U8 [R160+UR11+0x1300], R191 ;  /* 0x001300bfa0007988 */ /* 0x000fe8000800000b */
[----:B------:R0:W-:Y:S04]  /*b3a0*/  STS.U8 [R160+UR11+0x2100], R246 ;  /* 0x002100f6a0007988 */ /* 0x0001e8000800000b */
[----:B------:R-:W-:Y:S04]  /*b3b0*/  STS.U8 [R160+UR11+0x2300], R250 ;  /* 0x002300faa0007988 */ /* 0x000fe8000800000b */
        /* <DEDUP_REMOVED lines=13> */
[----:B--2---:R1:W-:Y:S01]  /*b490*/  STS.U8 [R77+UR11+0x80], R163 ;  /* 0x000080a34d007988 */ /* 0x0043e2000800000b */
[----:B0-----:R-:W-:Y:S01]  /*b4a0*/  PRMT R246, RZ, 0x7610, R246 ;  /* 0x00007610fff67816 */ /* 0x001fe200000000f6 */
[----:B------:R-:W-:Y:S01]  /*b4b0*/  @P0 IMAD.MOV.U32 R202, RZ, RZ, R164 ;  /* 0x000000ffffca0224 */ /* 0x000fe200078e00a4 */
[----:B------:R-:W-:Y:S01]  /*b4c0*/  PRMT R180, RZ, 0x7610, R180 ;  /* 0x00007610ffb47816 */ /* 0x000fe200000000b4 */
[----:B---3--:R0:W-:Y:S04]  /*b4d0*/  STS.U8 [R77+UR11+0x280], R168 ;  /* 0x000280a84d007988 */ /* 0x0081e8000800000b */
[----:B----4-:R2:W-:Y:S01]  /*b4e0*/  STS.U8 [R77+UR11+0x180], R167 ;  /* 0x000180a74d007988 */ /* 0x0105e2000800000b */
[----:B-1----:R-:W-:Y:S01]  /*b4f0*/  LEA.HI.X.SX32 R163, R199, R121, 0x1, P2 ;  /* 0x00000079c7a37211 */ /* 0x002fe200010f0eff */
[----:B------:R-:W-:Y:S01]  /*b500*/  IMAD.MOV.U32 R199, RZ, RZ, R203 ;  /* 0x000000ffffc77224 */ /* 0x000fe200078e00cb */
[----:B------:R-:W-:Y:S01]  /*b510*/  PRMT R250, RZ, 0x7610, R250 ;  /* 0x00007610fffa7816 */ /* 0x000fe200000000fa */
[----:B------:R-:W3:Y:S02]  /*b520*/  @P0 LDG.E.U8 R180, desc[UR24][R94.64] ;  /* 0x000000185eb40981 */ /* 0x000ee4000c1e1100 */
[----:B------:R-:W-:Y:S01]  /*b530*/  @P0 IMAD.MOV.U32 R203, RZ, RZ, R163 ;  /* 0x000000ffffcb0224 */ /* 0x000fe200078e00a3 */
[----:B------:R-:W-:-:S02]  /*b540*/  PRMT R179, RZ, 0x7610, R179 ;  /* 0x00007610ffb37816 */ /* 0x000fc400000000b3 */
[----:B------:R-:W-:Y:S02]  /*b550*/  PRMT R184, RZ, 0x7610, R184 ;  /* 0x00007610ffb87816 */ /* 0x000fe400000000b8 */
[----:B------:R-:W-:Y:S01]  /*b560*/  PRMT R183, RZ, 0x7610, R183 ;  /* 0x00007610ffb77816 */ /* 0x000fe200000000b7 */
[----:B------:R1:W4:Y:S04]  /*b570*/  @P0 LDG.E.U8 R246, desc[UR24][R202.64] ;  /* 0x00000018caf60981 */ /* 0x000328000c1e1100 */
[----:B------:R-:W4:Y:S04]  /*b580*/  @P0 LDG.E.U8 R179, desc[UR24][R92.64] ;  /* 0x000000185cb30981 */ /* 0x000f28000c1e1100 */
[----:B------:R2:W-:Y:S01]  /*b590*/  STS.U8 [R77+UR11+0x380], R172 ;  /* 0x000380ac4d007988 */ /* 0x0005e2000800000b */
[----:B-1----:R-:W-:-:S02]  /*b5a0*/  IMAD.MOV.U32 R203, RZ, RZ, R199 ;  /* 0x000000ffffcb7224 */ /* 0x002fc400078e00c7 */
[----:B------:R-:W-:Y:S01]  /*b5b0*/  IMAD R199, R226, UR8, RZ ;  /* 0x00000008e2c77c24 */ /* 0x000fe2000f8e02ff */
[----:B------:R-:W4:Y:S04]  /*b5c0*/  @P0 LDG.E.U8 R184, desc[UR24][R98.64] ;  /* 0x0000001862b80981 */ /* 0x000f28000c1e1100 */
[C---:B0-----:R-:W-:Y:S01]  /*b5d0*/  IADD3 R168, P2, PT, R199.reuse, R122, RZ ;  /* 0x0000007ac7a87210 */ /* 0x041fe20007f5e0ff */
[----:B------:R0:W-:Y:S03]  /*b5e0*/  STS.U8 [R77+UR11+0x480], R171 ;  /* 0x000480ab4d007988 */ /* 0x0001e6000800000b */
[----:B--2---:R-:W-:Y:S01]  /*b5f0*/  LEA.HI.X.SX32 R167, R199, R121, 0x1, P2 ;  /* 0x00000079c7a77211 */ /* 0x004fe200010f0eff */
[----:B------:R-:W-:Y:S01]  /*b600*/  IMAD.MOV.U32 R199, RZ, RZ, R203 ;  /* 0x000000ffffc77224 */ /* 0x000fe200078e00cb */
[----:B------:R-:W2:Y:S01]  /*b610*/  @P0 LDG.E.U8 R183, desc[UR24][R96.64] ;  /* 0x0000001860b70981 */ /* 0x000ea2000c1e1100 */
[----:B------:R-:W-:-:S02]  /*b620*/  @P0 IMAD.MOV.U32 R202, RZ, RZ, R168 ;  /* 0x000000ffffca0224 */ /* 0x000fc400078e00a8 */
[----:B------:R-:W-:Y:S01]  /*b630*/  @P0 IMAD.MOV.U32 R203, RZ, RZ, R167 ;  /* 0x000000ffffcb0224 */ /* 0x000fe200078e00a7 */
[----:B------:R-:W-:Y:S02]  /*b640*/  PRMT R190, RZ, 0x7610, R190 ;  /* 0x00007610ffbe7816 */ /* 0x000fe400000000be */
[----:B------:R-:W-:Y:S02]  /*b650*/  PRMT R208, RZ, 0x7610, R208 ;  /* 0x00007610ffd07816 */ /* 0x000fe400000000d0 */
[----:B------:R-:W-:Y:S01]  /*b660*/  PRMT R186, RZ, 0x7610, R186 ;  /* 0x00007610ffba7816 */ /* 0x000fe200000000ba */
[----:B------:R1:W2:Y:S01]  /*b670*/  @P0 LDG.E.U8 R250, desc[UR24][R202.64] ;  /* 0x00000018cafa0981 */ /* 0x0002a2000c1e1100 */
[----:B------:R-:W-:-:S03]  /*b680*/  PRMT R191, RZ, 0x7610, R191 ;  /* 0x00007610ffbf7816 */ /* 0x000fc600000000bf */
[----:B------:R0:W-:Y:S04]  /*b690*/  STS.U8 [R77+UR11+0x680], R176 ;  /* 0x000680b04d007988 */ /* 0x0001e8000800000b */
[----:B------:R0:W-:Y:S01]  /*b6a0*/  STS.U8 [R77+UR11+0x580], R175 ;  /* 0x000580af4d007988 */ /* 0x0001e2000800000b */
[----:B-1----:R-:W-:Y:S02]  /*b6b0*/  IMAD.MOV.U32 R203, RZ, RZ, R199 ;  /* 0x000000ffffcb7224 */ /* 0x002fe400078e00c7 */
[----:B------:R-:W-:Y:S01]  /*b6c0*/  IMAD R199, R231, UR8, RZ ;  /* 0x00000008e7c77c24 */ /* 0x000fe2000f8e02ff */
[----:B------:R-:W2:Y:S04]  /*b6d0*/  @P0 LDG.E.U8 R190, desc[UR24][R100.64] ;  /* 0x0000001864be0981 */ /* 0x000ea8000c1e1100 */
[CC--:B------:R-:W-:Y:S01]  /*b6e0*/  IADD3 R172, P2, PT, R199.reuse, R122.reuse, RZ ;  /* 0x0000007ac7ac7210 */ /* 0x0c0fe20007f5e0ff */
[----:B------:R-:W2:Y:S03]  /*b6f0*/  @P0 LDG.E.U8 R191, desc[UR24][R102.64] ;  /* 0x0000001866bf0981 */ /* 0x000ea6000c1e1100 */
[----:B0-----:R-:W-:Y:S01]  /*b700*/  LEA.HI.X.SX32 R171, R199, R121, 0x1, P2 ;  /* 0x00000079c7ab7211 */ /* 0x001fe200010f0eff */
[----:B------:R-:W-:Y:S01]  /*b710*/  IMAD R199, R238, UR8, RZ ;  /* 0x00000008eec77c24 */ /* 0x000fe2000f8e02ff */
[----:B------:R-:W-:Y:S01]  /*b720*/  PRMT R226, RZ, 0x7610, R226 ;  /* 0x00007610ffe27816 */ /* 0x000fe200000000e2 */
[----:B------:R-:W-:Y:S01]  /*b730*/  IMAD.MOV.U32 R231, RZ, RZ, R203 ;  /* 0x000000ffffe77224 */ /* 0x000fe200078e00cb */
[----:B------:R-:W-:Y:S01]  /*b740*/  PRMT R187, RZ, 0x7610, R187 ;  /* 0x00007610ffbb7816 */ /* 0x000fe200000000bb */
[----:B------:R-:W2:Y:S01]  /*b750*/  @P0 LDG.E.U8 R186, desc[UR24][R108.64] ;  /* 0x000000186cba0981 */ /* 0x000ea2000c1e1100 */
[----:B------:R-:W-:Y:S01]  /*b760*/  IADD3 R176, P2, PT, R199, R122, RZ ;  /* 0x0000007ac7b07210 */ /* 0x000fe20007f5e0ff */
[----:B------:R-:W-:-:S02]  /*b770*/  @P0 IMAD.MOV.U32 R202, RZ, RZ, R172 ;  /* 0x000000ffffca0224 */ /* 0x000fc400078e00ac */
[----:B------:R-:W-:Y:S01]  /*b780*/  @P0 IMAD.MOV.U32 R203, RZ, RZ, R171 ;  /* 0x000000ffffcb0224 */ /* 0x000fe200078e00ab */
[----:B------:R-:W-:Y:S01]  /*b790*/  LEA.HI.X.SX32 R175, R199, R121, 0x1, P2 ;  /* 0x00000079c7af7211 */ /* 0x000fe200010f0eff */
[----:B------:R-:W2:Y:S04]  /*b7a0*/  @P0 LDG.E.U8 R187, desc[UR24][R110.64] ;  /* 0x000000186ebb0981 */ /* 0x000ea8000c1e1100 */
[----:B------:R0:W2:Y:S01]  /*b7b0*/  @P0 LDG.E.U8 R208, desc[UR24][R202.64] ;  /* 0x00000018cad00981 */ /* 0x0000a2000c1e1100 */
[----:B------:R-:W-:Y:S02]  /*b7c0*/  PRMT R194, RZ, 0x7610, R194 ;  /* 0x00007610ffc27816 */ /* 0x000fe400000000c2 */
[----:B------:R-:W-:Y:S02]  /*b7d0*/  PRMT R192, RZ, 0x7610, R192 ;  /* 0x00007610ffc07816 */ /* 0x000fe400000000c0 */
[----:B------:R-:W-:-:S02]  /*b7e0*/  PRMT R124, RZ, 0x7610, R124 ;  /* 0x00007610ff7c7816 */ /* 0x000fc4000000007c */
[----:B------:R-:W-:Y:S01]  /*b7f0*/  PRMT R188, RZ, 0x7610, R188 ;  /* 0x00007610ffbc7816 */ /* 0x000fe200000000bc */
[----:B------:R-:W2:Y:S01]  /*b800*/  @P0 LDG.E.U8 R194, desc[UR24][R116.64] ;  /* 0x0000001874c20981 */ /* 0x000ea2000c1e1100 */
[----:B0-----:R-:W-:Y:S02]  /*b810*/  @P0 IMAD.MOV.U32 R202, RZ, RZ, R176 ;  /* 0x000000ffffca0224 */ /* 0x001fe400078e00b0 */
[----:B------:R-:W-:Y:S01]  /*b820*/  @P0 IMAD.MOV.U32 R203, RZ, RZ, R175 ;  /* 0x000000ffffcb0224 */ /* 0x000fe200078e00af */
[----:B------:R-:W2:Y:S04]  /*b830*/  @P0 LDG.E.U8 R192, desc[UR24][R112.64] ;  /* 0x0000001870c00981 */ /* 0x000ea8000c1e1100 */
[----:B------:R0:W2:Y:S01]  /*b840*/  @P0 LDG.E.U8 R226, desc[UR24][R202.64] ;  /* 0x00000018cae20981 */ /* 0x0000a2000c1e1100 */
[----:B------:R-:W-:-:S03]  /*b850*/  PRMT R189, RZ, 0x7610, R189 ;  /* 0x00007610ffbd7816 */ /* 0x000fc600000000bd */
[----:B------:R-:W2:Y:S01]  /*b860*/  @P0 LDG.E.U8 R124, desc[UR24][R114.64] ;  /* 0x00000018727c0981 */ /* 0x000ea2000c1e1100 */
[----:B------:R-:W-:-:S03]  /*b870*/  PRMT R193, RZ, 0x7610, R193 ;  /* 0x00007610ffc17816 */ /* 0x000fc600000000c1 */
[----:B------:R-:W2:Y:S04]  /*b880*/  @P0 LDG.E.U8 R188, desc[UR24][R104.64] ;  /* 0x0000001868bc0981 */ /* 0x000ea8000c1e1100 */
[----:B------:R-:W2:Y:S04]  /*b890*/  @P0 LDG.E.U8 R189, desc[UR24][R106.64] ;  /* 0x000000186abd0981 */ /* 0x000ea8000c1e1100 */
[----:B------:R-:W2:Y:S01]  /*b8a0*/  @P0 LDG.E.U8 R193, desc[UR24][R118.64] ;  /* 0x0000001876c10981 */ /* 0x000ea2000c1e1100 */
[----:B------:R-:W-:Y:S01]  /*b8b0*/  IMAD R199, R242, UR8, RZ ;  /* 0x00000008f2c77c24 */ /* 0x000fe2000f8e02ff */
[----:B------:R-:W-:Y:S01]  /*b8c0*/  PRMT R204, RZ, 0x7610, R204 ;  /* 0x00007610ffcc7816 */ /* 0x000fe200000000cc */
[----:B------:R-:W-:Y:S01]  /*b8d0*/  IMAD R210, R210, UR8, RZ ;  /* 0x00000008d2d27c24 */ /* 0x000fe2000f8e02ff */
[----:B------:R-:W-:Y:S01]  /*b8e0*/  PRMT R207, RZ, 0x7610, R207 ;  /* 0x00007610ffcf7816 */ /* 0x000fe200000000cf */
[----:B------:R-:W-:Y:S01]  /*b8f0*/  IMAD.MOV.U32 R238, RZ, RZ, R222 ;  /* 0x000000ffffee7224 */ /* 0x000fe200078e00de */
[----:B------:R-:W5:Y:S01]  /*b900*/  LDL.LU R22, [R1+0x178] ;  /* 0x0001780001167983 */ /* 0x000f620000300800 */
[----:B------:R-:W-:-:S02]  /*b910*/  IMAD.MOV.U32 R222, RZ, RZ, R211 ;  /* 0x000000ffffde7224 */ /* 0x000fc400078e00d3 */
[----:B------:R-:W-:Y:S02]  /*b920*/  IMAD R214, R214, UR8, RZ ;  /* 0x00000008d6d67c24 */ /* 0x000fe4000f8e02ff */
[----:B------:R-:W-:Y:S02]  /*b930*/  IMAD R218, R218, UR8, RZ ;  /* 0x00000008dada7c24 */ /* 0x000fe4000f8e02ff */
[----:B------:R-:W-:Y:S02]  /*b940*/  IMAD R230, R230, UR8, RZ ;  /* 0x00000008e6e67c24 */ /* 0x000fe4000f8e02ff */
[----:B------:R-:W-:Y:S01]  /*b950*/  IMAD R234, R234, UR8, RZ ;  /* 0x00000008eaea7c24 */ /* 0x000fe2000f8e02ff */
[----:B------:R-:W-:Y:S01]  /*b960*/  STS.U8 [R77+UR11+0x1680], R195 ;  /* 0x001680c34d007988 */ /* 0x000fe2000800000b */
[----:B------:R-:W-:Y:S02]  /*b970*/  IMAD.MOV.U32 R242, RZ, RZ, R231 ;  /* 0x000000fffff27224 */ /* 0x000fe400078e00e7 */
[----:B------:R-:W-:Y:S01]  /*b980*/  IMAD.MOV.U32 R231, RZ, RZ, R243 ;  /* 0x000000ffffe77224 */ /* 0x000fe200078e00f3 */
[----:B------:R1:W-:Y:S01]  /*b990*/  STS.U8 [R77+UR11+0x1780], R198 ;  /* 0x001780c64d007988 */ /* 0x0003e2000800000b */
[----:B------:R-:W-:-:S02]  /*b9a0*/  IMAD.MOV.U32 R243, RZ, RZ, R219 ;  /* 0x000000fffff37224 */ /* 0x000fc400078e00db */
[----:B------:R-:W-:Y:S01]  /*b9b0*/  IMAD R222, R222, UR8, RZ ;  /* 0x00000008dede7c24 */ /* 0x000fe2000f8e02ff */
[----:B------:R-:W-:Y:S04]  /*b9c0*/  STS.U8 [R77+UR11+0x1880], R197 ;  /* 0x001880c54d007988 */ /* 0x000fe8000800000b */
[----:B------:R-:W-:Y:S01]  /*b9d0*/  STS.U8 [R77+UR11+0x1a80], R200 ;  /* 0x001a80c84d007988 */ /* 0x000fe2000800000b */
[----:B-1----:R-:W-:-:S03]  /*b9e0*/  IMAD.MOV.U32 R198, RZ, RZ, R235 ;  /* 0x000000ffffc67224 */ /* 0x002fc600078e00eb */
[----:B------:R1:W-:Y:S04]  /*b9f0*/  STS.U8 [R77+UR11+0x1b80], R206 ;  /* 0x001b80ce4d007988 */ /* 0x0003e8000800000b */
[----:B------:R0:W-:Y:S04]  /*ba00*/  STS.U8 [R77+UR11+0x1980], R201 ;  /* 0x001980c94d007988 */ /* 0x0001e8000800000b */
[----:B------:R-:W5:Y:S01]  /*ba10*/  LDL.LU R25, [R1+0x174] ;  /* 0x0001740001197983 */ /* 0x000f620000300800 */
[----:B-1----:R-:W-:-:S03]  /*ba20*/  IMAD.MOV.U32 R206, RZ, RZ, R243 ;  /* 0x000000ffffce7224 */ /* 0x002fc600078e00f3 */
[----:B------:R-:W5:Y:S01]  /*ba30*/  LDL.LU R20, [R1+0x170] ;  /* 0x0001700001147983 */ /* 0x000f620000300800 */
[----:B0-----:R-:W-:-:S03]  /*ba40*/  IMAD.MOV.U32 R201, RZ, RZ, R198 ;  /* 0x000000ffffc97224 */ /* 0x001fc600078e00c6 */
[----:B------:R-:W5:Y:S04]  /*ba50*/  LDL.LU R23, [R1+0x16c] ;  /* 0x00016c0001177983 */ /* 0x000f680000300800 */
[----:B------:R-:W5:Y:S04]  /*ba60*/  LDL.LU R19, [R1+0x168] ;  /* 0x0001680001137983 */ /* 0x000f680000300800 */
[----:B------:R-:W5:Y:S04]  /*ba70*/  LDL.LU R21, [R1+0x164] ;  /* 0x0001640001157983 */ /* 0x000f680000300800 */
[----:B------:R-:W5:Y:S04]  /*ba80*/  LDL.LU R126, [R1+0x160] ;  /* 0x00016000017e7983 */ /* 0x000f680000300800 */
[----:B------:R-:W5:Y:S04]  /*ba90*/  LDL.LU R16, [R1+0x15c] ;  /* 0x00015c0001107983 */ /* 0x000f680000300800 */
[----:B------:R-:W5:Y:S04]  /*baa0*/  LDL.LU R18, [R1+0x158] ;  /* 0x0001580001127983 */ /* 0x000f680000300800 */
[----:B------:R-:W-:Y:S04]  /*bab0*/  STS.U8 [R77+UR11+0x1d80], R247 ;  /* 0x001d80f74d007988 */ /* 0x000fe8000800000b */
[----:B------:R-:W-:Y:S04]  /*bac0*/  STS.U8 [R77+UR11+0x1580], R196 ;  /* 0x001580c44d007988 */ /* 0x000fe8000800000b */
[----:B------:R-:W5:Y:S04]  /*bad0*/  LDL.LU R15, [R1+0x154] ;  /* 0x00015400010f7983 */ /* 0x000f680000300800 */
[----:B------:R-:W5:Y:S04]  /*bae0*/  LDL.LU R17, [R1+0x150] ;  /* 0x0001500001117983 */ /* 0x000f680000300800 */
[----:B---3--:R0:W-:Y:S04]  /*baf0*/  STS.U8 [R77+UR11+0x880], R180 ;  /* 0x000880b44d007988 */ /* 0x0081e8000800000b */
[----:B----4-:R1:W-:Y:S01]  /*bb00*/  STS.U8 [R77+UR11+0x780], R179 ;  /* 0x000780b34d007988 */ /* 0x0103e2000800000b */
[----:B0-----:R-:W-:-:S03]  /*bb10*/  IADD3 R180, P2, PT, R199, R122, RZ ;  /* 0x0000007ac7b47210 */ /* 0x001fc60007f5e0ff */
[----:B------:R0:W-:Y:S01]  /*bb20*/  STS.U8 [R77+UR11+0xa80], R184 ;  /* 0x000a80b84d007988 */ /* 0x0001e2000800000b */
[-C--:B-1----:R-:W-:Y:S01]  /*bb30*/  LEA.HI.X.SX32 R179, R199, R121.reuse, 0x1, P2 ;  /* 0x00000079c7b37211 */ /* 0x082fe200010f0eff */
[----:B------:R-:W-:Y:S02]  /*bb40*/  IMAD R199, R251, UR8, RZ ;  /* 0x00000008fbc77c24 */ /* 0x000fe4000f8e02ff */
[----:B------:R-:W-:Y:S01]  /*bb50*/  @P0 IMAD.MOV.U32 R202, RZ, RZ, R180 ;  /* 0x000000ffffca0224 */ /* 0x000fe200078e00b4 */
[----:B--2---:R1:W-:Y:S02]  /*bb60*/  STS.U8 [R77+UR11+0x980], R183 ;  /* 0x000980b74d007988 */ /* 0x0043e4000800000b */
[C---:B0-----:R-:W-:Y:S01]  /*bb70*/  IADD3 R184, P2, PT, R199.reuse, R122, RZ ;  /* 0x0000007ac7b87210 */ /* 0x041fe20007f5e0ff */
[----:B------:R-:W-:Y:S01]  /*bb80*/  @P0 IMAD.MOV.U32 R203, RZ, RZ, R179 ;  /* 0x000000ffffcb0224 */ /* 0x000fe200078e00b3 */
[----:B------:R0:W-:Y:S02]  /*bb90*/  STS.U8 [R77+UR11+0xb80], R190 ;  /* 0x000b80be4d007988 */ /* 0x0001e4000800000b */
[----:B-1----:R-:W-:-:S02]  /*bba0*/  LEA.HI.X.SX32 R183, R199, R121, 0x1, P2 ;  /* 0x00000079c7b77211 */ /* 0x002fc400010f0eff */
[C---:B------:R-:W-:Y:S01]  /*bbb0*/  IADD3 R211, P2, PT, R210.reuse, R122, RZ ;  /* 0x0000007ad2d37210 */ /* 0x040fe20007f5e0ff */
[----:B------:R1:W2:Y:S03]  /*bbc0*/  @P0 LDG.E.U8 R204, desc[UR24][R202.64] ;  /* 0x00000018cacc0981 */ /* 0x0002a6000c1e1100 */
[----:B------:R-:W-:Y:S01]  /*bbd0*/  LEA.HI.X.SX32 R210, R210, R121, 0x1, P2 ;  /* 0x00000079d2d27211 */ /* 0x000fe200010f0eff */
[----:B------:R3:W-:Y:S04]  /*bbe0*/  STS.U8 [R77+UR11+0xc80], R191 ;  /* 0x000c80bf4d007988 */ /* 0x0007e8000800000b */
[----:B------:R4:W-:Y:S01]  /*bbf0*/  STS.U8 [R77+UR11+0xf80], R186 ;  /* 0x000f80ba4d007988 */ /* 0x0009e2000800000b */
[----:B-1----:R-:W-:-:S02]  /*bc00*/  @P0 IMAD.MOV.U32 R202, RZ, RZ, R184 ;  /* 0x000000ffffca0224 */ /* 0x002fc400078e00b8 */
[----:B------:R-:W-:Y:S01]  /*bc10*/  @P0 IMAD.MOV.U32 R203, RZ, RZ, R183 ;  /* 0x000000ffffcb0224 */ /* 0x000fe200078e00b7 */
[----:B------:R1:W-:Y:S01]  /*bc20*/  STS.U8 [R77+UR11+0x1080], R187 ;  /* 0x001080bb4d007988 */ /* 0x0003e2000800000b */
[----:B0-----:R-:W-:-:S03]  /*bc30*/  @P0 IMAD.MOV.U32 R190, RZ, RZ, R211 ;  /* 0x000000ffffbe0224 */ /* 0x001fc600078e00d3 */
[----:B------:R0:W2:Y:S01]  /*bc40*/  @P0 LDG.E.U8 R207, desc[UR24][R202.64] ;  /* 0x00000018cacf0981 */ /* 0x0000a2000c1e1100 */
[----:B---3--:R-:W-:-:S03]  /*bc50*/  @P0 IMAD.MOV.U32 R191, RZ, RZ, R210 ;  /* 0x000000ffffbf0224 */ /* 0x008fc600078e00d2 */
[----:B------:R3:W-:Y:S01]  /*bc60*/  STS.U8 [R77+UR11+0x1380], R194 ;  /* 0x001380c24d007988 */ /* 0x0007e2000800000b */
[----:B0-----:R-:W-:-:S03]  /*bc70*/  PRMT R203, RZ, 0x7610, R203 ;  /* 0x00007610ffcb7816 */ /* 0x001fc600000000cb */
[----:B------:R0:W-:Y:S04]  /*bc80*/  STS.U8 [R77+UR11+0x1180], R192 ;  /* 0x001180c04d007988 */ /* 0x0001e8000800000b */
[----:B------:R0:W2:Y:S04]  /*bc90*/  @P0 LDG.E.U8 R203, desc[UR24][R190.64] ;  /* 0x00000018becb0981 */ /* 0x0000a8000c1e1100 */
[----:B------:R1:W-:Y:S04]  /*bca0*/  STS.U8 [R77+UR11+0x1280], R124 ;  /* 0x0012807c4d007988 */ /* 0x0003e8000800000b */
[----:B------:R1:W-:Y:S01]  /*bcb0*/  STS.U8 [R77+UR11+0xd80], R188 ;  /* 0x000d80bc4d007988 */ /* 0x0003e2000800000b */
[----:B0-----:R-:W-:-:S02]  /*bcc0*/  IMAD.MOV.U32 R191, RZ, RZ, R226 ;  /* 0x000000ffffbf7224 */ /* 0x001fc400078e00e2 */
[----:B------:R-:W-:Y:S01]  /*bcd0*/  IMAD.MOV.U32 R226, RZ, RZ, R215 ;  /* 0x000000ffffe27224 */ /* 0x000fe200078e00d7 */
[CC--:B------:R-:W-:Y:S01]  /*bce0*/  IADD3 R215, P2, PT, R214.reuse, R122.reuse, RZ ;  /* 0x0000007ad6d77210 */ /* 0x0c0fe20007f5e0ff */
[----:B------:R0:W-:Y:S03]  /*bcf0*/  STS.U8 [R77+UR11+0xe80], R189 ;  /* 0x000e80bd4d007988 */ /* 0x0001e6000800000b */
[-C--:B------:R-:W-:Y:S01]  /*bd00*/  LEA.HI.X.SX32 R214, R214, R121.reuse, 0x1, P2 ;  /* 0x00000079d6d67211 */ /* 0x080fe200010f0eff */
[----:B------:R0:W-:Y:S01]  /*bd10*/  STS.U8 [R77+UR11+0x1480], R193 ;  /* 0x001480c14d007988 */ /* 0x0001e2000800000b */
[CC--:B------:R-:W-:Y:S01]  /*bd20*/  IADD3 R219, P2, PT, R218.reuse, R122.reuse, RZ ;  /* 0x0000007adadb7210 */ /* 0x0c0fe20007f5e0ff */
[----:B------:R-:W-:Y:S02]  /*bd30*/  IMAD.MOV.U32 R251, RZ, RZ, R223 ;  /* 0x000000fffffb7224 */ /* 0x000fe400078e00df */
[----:B------:R0:W-:Y:S01]  /*bd40*/  STS.U8 [R77+UR11+0x1e80], R246 ;  /* 0x001e80f64d007988 */ /* 0x0001e2000800000b */
[-C--:B------:R-:W-:Y:S01]  /*bd50*/  LEA.HI.X.SX32 R218, R218, R121.reuse, 0x1, P2 ;  /* 0x00000079dada7211 */ /* 0x080fe200010f0eff */
[----:B------:R-:W-:Y:S01]  /*bd60*/  IMAD R226, R226, UR8, RZ ;  /* 0x00000008e2e27c24 */ /* 0x000fe2000f8e02ff */
[CC--:B------:R-:W-:Y:S01]  /*bd70*/  IADD3 R223, P2, PT, R222.reuse, R122.reuse, RZ ;  /* 0x0000007adedf7210 */ /* 0x0c0fe20007f5e0ff */
[----:B----4-:R-:W-:Y:S01]  /*bd80*/  @P0 IMAD.MOV.U32 R186, RZ, RZ, R219 ;  /* 0x000000ffffba0224 */ /* 0x010fe200078e00db */
[----:B------:R-:W-:Y:S01]  /*bd90*/  PRMT R199, RZ, 0x7610, R199 ;  /* 0x00007610ffc77816 */ /* 0x000fe200000000c7 */
[----:B-1----:R-:W-:Y:S01]  /*bda0*/  @P0 IMAD.MOV.U32 R187, RZ, RZ, R218 ;  /* 0x000000ffffbb0224 */ /* 0x002fe200078e00da */
[----:B------:R-:W-:Y:S01]  /*bdb0*/  LEA.HI.X.SX32 R222, R222, R121, 0x1, P2 ;  /* 0x00000079dede7211 */ /* 0x000fe200010f0eff */
[----:B---3--:R-:W-:Y:S01]  /*bdc0*/  IMAD.MOV.U32 R194, RZ, RZ, R227 ;  /* 0x000000ffffc27224 */ /* 0x008fe200078e00e3 */
[----:B------:R-:W-:Y:S01]  /*bdd0*/  IADD3 R227, P2, PT, R226, R122, RZ ;  /* 0x0000007ae2e37210 */ /* 0x000fe20007f5e0ff */
[----:B------:R1:W-:Y:S01]  /*bde0*/  STS.U8 [R77+UR11+0x1f80], R250 ;  /* 0x001f80fa4d007988 */ /* 0x0003e2000800000b */
[----:B------:R-:W-:-:S03]  /*bdf0*/  PRMT R192, RZ, 0x7610, R192 ;  /* 0x00007610ffc07816 */ /* 0x000fc600000000c0 */
[----:B------:R3:W4:Y:S01]  /*be00*/  @P0 LDG.E.U8 R199, desc[UR24][R186.64] ;  /* 0x00000018bac70981 */ /* 0x000722000c1e1100 */
[-C--:B------:R-:W-:Y:S01]  /*be10*/  LEA.HI.X.SX32 R226, R226, R121.reuse, 0x1, P2 ;  /* 0x00000079e2e27211 */ /* 0x080fe200010f0eff */
[----:B------:R-:W-:Y:S02]  /*be20*/  IMAD.MOV.U32 R190, RZ, RZ, R242 ;  /* 0x000000ffffbe7224 */ /* 0x000fe400078e00f2 */
[----:B------:R-:W-:Y:S01]  /*be30*/  IMAD.MOV.U32 R242, RZ, RZ, R231 ;  /* 0x000000fffff27224 */ /* 0x000fe200078e00e7 */
[CC--:B------:R-:W-:Y:S01]  /*be40*/  IADD3 R231, P2, PT, R230.reuse, R122.reuse, RZ ;  /* 0x0000007ae6e77210 */ /* 0x0c0fe20007f5e0ff */
[----:B------:R-:W5:Y:S01]  /*be50*/  LDL.LU R13, [R1+0x14c] ;  /* 0x00014c00010d7983 */ /* 0x000f620000300800 */
[----:B---3--:R-:W-:Y:S02]  /*be60*/  @P0 IMAD.MOV.U32 R186, RZ, RZ, R223 ;  /* 0x000000ffffba0224 */ /* 0x008fe400078e00df */
[----:B------:R-:W-:Y:S01]  /*be70*/  @P0 IMAD.MOV.U32 R187, RZ, RZ, R222 ;  /* 0x000000ffffbb0224 */ /* 0x000fe200078e00de */
[----:B------:R-:W-:Y:S01]  /*be80*/  PRMT R124, RZ, 0x7610, R124 ;  /* 0x00007610ff7c7816 */ /* 0x000fe2000000007c */
[----:B------:R-:W-:Y:S01]  /*be90*/  @P0 IMAD.MOV.U32 R188, RZ, RZ, R215 ;  /* 0x000000ffffbc0224 */ /* 0x000fe200078e00d7 */
[----:B------:R-:W-:Y:S01]  /*bea0*/  PRMT R202, RZ, 0x7610, R202 ;  /* 0x00007610ffca7816 */ /* 0x000fe200000000ca */
[----:B0-----:R-:W-:Y:S01]  /*beb0*/  @P0 IMAD.MOV.U32 R189, RZ, RZ, R214 ;  /* 0x000000ffffbd0224 */ /* 0x001fe200078e00d6 */
[----:B------:R0:W3:Y:S01]  /*bec0*/  @P0 LDG.E.U8 R192, desc[UR24][R186.64] ;  /* 0x00000018bac00981 */ /* 0x0000e2000c1e1100 */
[----:B------:R-:W-:Y:S01]  /*bed0*/  LEA.HI.X.SX32 R230, R230, R121, 0x1, P2 ;  /* 0x00000079e6e67211 */ /* 0x000fe200010f0eff */
[----:B------:R-:W-:Y:S01]  /*bee0*/  IMAD.MOV.U32 R195, RZ, RZ, R194 ;  /* 0x000000ffffc37224 */ /* 0x000fe200078e00c2 */
[----:B------:R-:W-:Y:S01]  /*bef0*/  IADD3 R235, P2, PT, R234, R122, RZ ;  /* 0x0000007aeaeb7210 */ /* 0x000fe20007f5e0ff */
[----:B------:R-:W-:Y:S01]  /*bf00*/  IMAD.MOV.U32 R194, RZ, RZ, R251 ;  /* 0x000000ffffc27224 */ /* 0x000fe200078e00fb */
[----:B------:R1:W2:Y:S01]  /*bf10*/  @P0 LDG.E.U8 R202, desc[UR24][R188.64] ;  /* 0x00000018bcca0981 */ /* 0x0002a2000c1e1100 */
[----:B------:R-:W-:-:S02]  /*bf20*/  IMAD.MOV.U32 R193, RZ, RZ, R239 ;  /* 0x000000ffffc17224 */ /* 0x000fc400078e00ef */
[----:B------:R-:W-:Y:S01]  /*bf30*/  IMAD R242, R242, UR8, RZ ;  /* 0x00000008f2f27c24 */ /* 0x000fe2000f8e02ff */
[----:B------:R-:W-:Y:S01]  /*bf40*/  PRMT R196, RZ, 0x7610, R196 ;  /* 0x00007610ffc47816 */ /* 0x000fe200000000c4 */
[----:B0-----:R-:W-:Y:S01]  /*bf50*/  @P0 IMAD.MOV.U32 R186, RZ, RZ, R227 ;  /* 0x000000ffffba0224 */ /* 0x001fe200078e00e3 */
[----:B------:R-:W5:Y:S01]  /*bf60*/  LDL.LU R14, [R1+0x148] ;  /* 0x00014800010e7983 */ /* 0x000f620000300800 */
[----:B------:R-:W-:Y:S02]  /*bf70*/  @P0 IMAD.MOV.U32 R187, RZ, RZ, R226 ;  /* 0x000000ffffbb0224 */ /* 0x000fe400078e00e2 */
[----:B------:R-:W-:Y:S02]  /*bf80*/  IMAD.MOV.U32 R251, RZ, RZ, R238 ;  /* 0x000000fffffb7224 */ /* 0x000fe400078e00ee */
[----:B------:R-:W-:Y:S01]  /*bf90*/  IMAD R238, R12, UR8, RZ ;  /* 0x000000080cee7c24 */ /* 0x000fe2000f8e02ff */
[----:B------:R0:W2:Y:S01]  /*bfa0*/  @P0 LDG.E.U8 R124, desc[UR24][R186.64] ;  /* 0x00000018ba7c0981 */ /* 0x0000a2000c1e1100 */
[----:B-1----:R-:W-:Y:S01]  /*bfb0*/  @P0 IMAD.MOV.U32 R188, RZ, RZ, R231 ;  /* 0x000000ffffbc0224 */ /* 0x002fe200078e00e7 */
[----:B------:R-:W-:Y:S01]  /*bfc0*/  LEA.HI.X.SX32 R234, R234, R121, 0x1, P2 ;  /* 0x00000079eaea7211 */ /* 0x000fe200010f0eff */
[----:B------:R-:W-:Y:S01]  /*bfd0*/  @P0 IMAD.MOV.U32 R189, RZ, RZ, R230 ;  /* 0x000000ffffbd0224 */ /* 0x000fe200078e00e6 */
[----:B------:R-:W-:-:S02]  /*bfe0*/  IADD3 R239, P2, PT, R238, R122, RZ ;  /* 0x0000007aeeef7210 */ /* 0x000fc40007f5e0ff */
[----:B0-----:R-:W-:Y:S02]  /*bff0*/  PRMT R187, RZ, 0x7610, R187 ;  /* 0x00007610ffbb7816 */ /* 0x001fe400000000bb */
[----:B------:R-:W-:-:S04]  /*c000*/  PRMT R186, RZ, 0x7610, R186 ;  /* 0x00007610ffba7816 */ /* 0x000fc800000000ba */
[----:B------:R0:W3:Y:S01]  /*c010*/  @P0 LDG.E.U8 R187, desc[UR24][R188.64] ;  /* 0x00000018bcbb0981 */ /* 0x0000e2000c1e1100 */
[----:B------:R-:W-:Y:S02]  /*c020*/  LEA.HI.X.SX32 R238, R238, R121, 0x1, P2 ;  /* 0x00000079eeee7211 */ /* 0x000fe400010f0eff */
[----:B------:R-:W-:Y:S01]  /*c030*/  IADD3 R243, P2, PT, R242, R122, RZ ;  /* 0x0000007af2f37210 */ /* 0x000fe20007f5e0ff */
[----:B------:R-:W-:Y:S02]  /*c040*/  IMAD.MOV.U32 R197, RZ, RZ, R190 ;  /* 0x000000ffffc57224 */ /* 0x000fe400078e00be */
[----:B0-----:R-:W-:Y:S02]  /*c050*/  @P0 IMAD.MOV.U32 R188, RZ, RZ, R235 ;  /* 0x000000ffffbc0224 */ /* 0x001fe400078e00eb */
[----:B------:R-:W-:Y:S02]  /*c060*/  @P0 IMAD.MOV.U32 R189, RZ, RZ, R234 ;  /* 0x000000ffffbd0224 */ /* 0x000fe400078e00ea */
[----:B------:R-:W-:-:S03]  /*c070*/  IMAD.MOV.U32 R200, RZ, RZ, R191 ;  /* 0x000000ffffc87224 */ /* 0x000fc600078e00bf */
[----:B------:R0:W3:Y:S01]  /*c080*/  @P0 LDG.E.U8 R186, desc[UR24][R188.64] ;  /* 0x00000018bcba0981 */ /* 0x0000e2000c1e1100 */
[----:B------:R-:W-:Y:S01]  /*c090*/  @P0 IMAD.MOV.U32 R190, RZ, RZ, R239 ;  /* 0x000000ffffbe0224 */ /* 0x000fe200078e00ef */
[----:B------:R-:W-:Y:S01]  /*c0a0*/  LEA.HI.X.SX32 R242, R242, R121, 0x1, P2 ;  /* 0x00000079f2f27211 */ /* 0x000fe200010f0eff */
[----:B------:R-:W-:Y:S01]  /*c0b0*/  @P0 IMAD.MOV.U32 R191, RZ, RZ, R238 ;  /* 0x000000ffffbf0224 */ /* 0x000fe200078e00ee */
[----:B0-----:R-:W-:Y:S02]  /*c0c0*/  PRMT R189, RZ, 0x7610, R189 ;  /* 0x00007610ffbd7816 */ /* 0x001fe400000000bd */
[----:B------:R-:W-:-:S04]  /*c0d0*/  PRMT R188, RZ, 0x7610, R188 ;  /* 0x00007610ffbc7816 */ /* 0x000fc800000000bc */
[----:B------:R0:W3:Y:S02]  /*c0e0*/  @P0 LDG.E.U8 R189, desc[UR24][R190.64] ;  /* 0x00000018bebd0981 */ /* 0x0000e4000c1e1100 */
[----:B0-----:R-:W-:Y:S02]  /*c0f0*/  @P0 IMAD.MOV.U32 R190, RZ, RZ, R243 ;  /* 0x000000ffffbe0224 */ /* 0x001fe400078e00f3 */
[----:B------:R-:W-:-:S05]  /*c100*/  @P0 IMAD.MOV.U32 R191, RZ, RZ, R242 ;  /* 0x000000ffffbf0224 */ /* 0x000fca00078e00f2 */
[----:B------:R0:W3:Y:S02]  /*c110*/  @P0 LDG.E.U8 R188, desc[UR24][R190.64] ;  /* 0x00000018bebc0981 */ /* 0x0000e4000c1e1100 */
[----:B0-----:R-:W-:-:S05]  /*c120*/  IMAD R190, R195, UR8, RZ ;  /* 0x00000008c3be7c24 */ /* 0x001fca000f8e02ff */
[----:B------:R-:W-:-:S04]  /*c130*/  IADD3 R247, P2, PT, R190, R122, RZ ;  /* 0x0000007abef77210 */ /* 0x000fc80007f5e0ff */
[-C--:B------:R-:W-:Y:S01]  /*c140*/  LEA.HI.X.SX32 R246, R190, R121.reuse, 0x1, P2 ;  /* 0x00000079bef67211 */ /* 0x080fe200010f0eff */
[----:B------:R-:W-:Y:S02]  /*c150*/  IMAD R190, R206, UR8, RZ ;  /* 0x00000008cebe7c24 */ /* 0x000fe4000f8e02ff */
[----:B------:R-:W-:Y:S01]  /*c160*/  IMAD.MOV.U32 R206, RZ, RZ, R251 ;  /* 0x000000ffffce7224 */ /* 0x000fe200078e00fb */
[----:B------:R-:W-:Y:S02]  /*c170*/  PRMT R191, RZ, 0x7610, R191 ;  /* 0x00007610ffbf7816 */ /* 0x000fe400000000bf */
[C---:B------:R-:W-:Y:S01]  /*c180*/  IADD3 R251, P2, PT, R190.reuse, R122, RZ ;  /* 0x0000007abefb7210 */ /* 0x040fe20007f5e0ff */
[----:B------:R-:W-:Y:S02]  /*c190*/  IMAD.MOV.U32 R198, RZ, RZ, R194 ;  /* 0x000000ffffc67224 */ /* 0x000fe400078e00c2 */
[----:B------:R-:W-:Y:S01]  /*c1a0*/  @P0 IMAD.MOV.U32 R194, RZ, RZ, R247 ;  /* 0x000000ffffc20224 */ /* 0x000fe200078e00f7 */
[----:B------:R-:W-:Y:S01]  /*c1b0*/  LEA.HI.X.SX32 R250, R190, R121, 0x1, P2 ;  /* 0x00000079befa7211 */ /* 0x000fe200010f0eff */
[----:B------:R-:W-:Y:S01]  /*c1c0*/  @P0 IMAD.MOV.U32 R195, RZ, RZ, R246 ;  /* 0x000000ffffc30224 */ /* 0x000fe200078e00f6 */
[----:B------:R-:W-:-:S04]  /*c1d0*/  PRMT R190, RZ, 0x7610, R190 ;  /* 0x00007610ffbe7816 */ /* 0x000fc800000000be */
[----:B------:R0:W3:Y:S02]  /*c1e0*/  @P0 LDG.E.U8 R191, desc[UR24][R194.64] ;  /* 0x00000018c2bf0981 */ /* 0x0000e4000c1e1100 */
[----:B0-----:R-:W-:Y:S02]  /*c1f0*/  @P0 IMAD.MOV.U32 R194, RZ, RZ, R251 ;  /* 0x000000ffffc20224 */ /* 0x001fe400078e00fb */
[----:B------:R-:W-:-:S05]  /*c200*/  @P0 IMAD.MOV.U32 R195, RZ, RZ, R250 ;  /* 0x000000ffffc30224 */ /* 0x000fca00078e00fa */
[----:B------:R0:W3:Y:S01]  /*c210*/  @P0 LDG.E.U8 R190, desc[UR24][R194.64] ;  /* 0x00000018c2be0981 */ /* 0x0000e2000c1e1100 */
[----:B------:R-:W-:-:S05]  /*c220*/  IMAD R193, R193, UR8, RZ ;  /* 0x00000008c1c17c24 */ /* 0x000fca000f8e02ff */
[----:B0-----:R-:W-:-:S04]  /*c230*/  IADD3 R194, P2, PT, R193, R122, RZ ;  /* 0x0000007ac1c27210 */ /* 0x001fc80007f5e0ff */
[----:B------:R-:W-:Y:S01]  /*c240*/  LEA.HI.X.SX32 R195, R193, R121, 0x1, P2 ;  /* 0x00000079c1c37211 */ /* 0x000fe200010f0eff */
[----:B------:R-:W-:Y:S01]  /*c250*/  IMAD R193, R201, UR8, RZ ;  /* 0x00000008c9c17c24 */ /* 0x000fe2000f8e02ff */
[----:B------:R0:W-:Y:S04]  /*c260*/  STS.U8 [R77+UR11+0x2180], R200 ;  /* 0x002180c84d007988 */ /* 0x0001e8000800000b */
[----:B------:R1:W-:Y:S04]  /*c270*/  STS.U8 [R77+UR11+0x3f80], R11 ;  /* 0x003f800b4d007988 */ /* 0x0003e8000800000b */
[----:B------:R1:W3:Y:S01]  /*c280*/  @P0 LDG.E.U8 R196, desc[UR24][R194.64] ;  /* 0x00000018c2c40981 */ /* 0x0002e2000c1e1100 */
[----:B0-----:R-:W-:-:S03]  /*c290*/  IADD3 R200, P2, PT, R193, R122, RZ ;  /* 0x0000007ac1c87210 */ /* 0x001fc60007f5e0ff */
[----:B-1----:R-:W5:Y:S01]  /*c2a0*/  LDL.LU R11, [R1+0x144] ;  /* 0x00014400010b7983 */ /* 0x002f620000300800 */
[----:B------:R-:W-:Y:S01]  /*c2b0*/  LEA.HI.X.SX32 R201, R193, R121, 0x1, P2 ;  /* 0x00000079c1c97211 */ /* 0x000fe200010f0eff */
[----:B------:R-:W-:Y:S02]  /*c2c0*/  IMAD R193, R198, UR8, RZ ;  /* 0x00000008c6c17c24 */ /* 0x000fe4000f8e02ff */
[----:B------:R-:W5:Y:S04]  /*c2d0*/  LDL.LU R12, [R1+0x140] ;  /* 0x00014000010c7983 */ /* 0x000f680000300800 */
[----:B------:R0:W-:Y:S01]  /*c2e0*/  STL [R1+0x8], R194 ;  /* 0x000008c201007387 */ /* 0x0001e20000100800 */
[----:B------:R-:W-:-:S03]  /*c2f0*/  IADD3 R198, P2, PT, R193, R122, RZ ;  /* 0x0000007ac1c67210 */ /* 0x000fc60007f5e0ff */
[----:B------:R1:W-:Y:S01]  /*c300*/  STL [R1+0x4], R195 ;  /* 0x000004c301007387 */ /* 0x0003e20000100800 */
[----:B0-----:R-:W-:-:S03]  /*c310*/  PRMT R194, RZ, 0x7610, R194 ;  /* 0x00007610ffc27816 */ /* 0x001fc600000000c2 */
[----:B------:R0:W-:Y:S04]  /*c320*/  STL [R1+0x18], R200 ;  /* 0x000018c801007387 */ /* 0x0001e80000100800 */
[----:B------:R0:W3:Y:S01]  /*c330*/  @P0 LDG.E.U8 R194, desc[UR24][R200.64] ;  /* 0x00000018c8c20981 */ /* 0x0000e2000c1e1100 */
[----:B-1----:R-:W-:Y:S02]  /*c340*/  PRMT R195, RZ, 0x7610, R195 ;  /* 0x00007610ffc37816 */ /* 0x002fe400000000c3 */
[----:B0-----:R-:W-:Y:S01]  /*c350*/  LEA.HI.X.SX32 R200, R193, R121, 0x1, P2 ;  /* 0x00000079c1c87211 */ /* 0x001fe200010f0eff */
[----:B------:R-:W-:Y:S01]  /*c360*/  IMAD R193, R206, UR8, RZ ;  /* 0x00000008cec17c24 */ /* 0x000fe2000f8e02ff */
[----:B------:R-:W-:Y:S04]  /*c370*/  STL [R1+0x14], R201 ;  /* 0x000014c901007387 */ /* 0x000fe80000100800 */
[----:B------:R-:W-:Y:S04]  /*c380*/  STL [R1+0x28], R198 ;  /* 0x000028c601007387 */ /* 0x000fe80000100800 */
[----:B------:R-:W-:Y:S04]  /*c390*/  STL [R1+0x24], R200 ;  /* 0x000024c801007387 */ /* 0x000fe80000100800 */
[----:B----4-:R0:W-:Y:S02]  /*c3a0*/  STS.U8 [R77+UR11+0x2680], R199 ;  /* 0x002680c74d007988 */ /* 0x0101e4000800000b */
[----:B0-----:R-:W-:-:S05]  /*c3b0*/  @P0 IMAD.MOV.U32 R199, RZ, RZ, R200 ;  /* 0x000000ffffc70224 */ /* 0x001fca00078e00c8 */
[----:B------:R0:W4:Y:S02]  /*c3c0*/  @P0 LDG.E.U8 R195, desc[UR24][R198.64] ;  /* 0x00000018c6c30981 */ /* 0x000124000c1e1100 */
[----:B0-----:R-:W-:-:S04]  /*c3d0*/  IADD3 R198, P2, PT, R193, R122, RZ ;  /* 0x0000007ac1c67210 */ /* 0x001fc80007f5e0ff */
[----:B------:R-:W-:Y:S02]  /*c3e0*/  LEA.HI.X.SX32 R199, R193, R121, 0x1, P2 ;  /* 0x00000079c1c77211 */ /* 0x000fe400010f0eff */
[----:B------:R-:W-:Y:S01]  /*c3f0*/  PRMT R193, RZ, 0x7610, R193 ;  /* 0x00007610ffc17816 */ /* 0x000fe200000000c1 */
[----:B--2---:R0:W-:Y:S04]  /*c400*/  STS.U8 [R77+UR11+0x2880], R124 ;  /* 0x0028807c4d007988 */ /* 0x0041e8000800000b */
[----:B------:R1:W-:Y:S04]  /*c410*/  STL [R1+0x38], R198 ;  /* 0x000038c601007387 */ /* 0x0003e80000100800 */
[----:B------:R1:W2:Y:S01]  /*c420*/  @P0 LDG.E.U8 R193, desc[UR24][R198.64] ;  /* 0x00000018c6c10981 */ /* 0x0002a2000c1e1100 */
[----:B0-----:R-:W-:-:S05]  /*c430*/  IMAD R124, R197, UR8, RZ ;  /* 0x00000008c57c7c24 */ /* 0x001fca000f8e02ff */
[----:B------:R-:W-:-:S04]  /*c440*/  IADD3 R197, P2, PT, R124, R122, RZ ;  /* 0x0000007a7cc57210 */ /* 0x000fc80007f5e0ff */
[----:B-1----:R-:W-:Y:S01]  /*c450*/  LEA.HI.X.SX32 R198, R124, R121, 0x1, P2 ;  /* 0x000000797cc67211 */ /* 0x002fe200010f0eff */
[----:B------:R-:W-:Y:S01]  /*c460*/  IMAD R124, R8, UR8, RZ ;  /* 0x00000008087c7c24 */ /* 0x000fe2000f8e02ff */
[----:B------:R-:W-:Y:S04]  /*c470*/  STL [R1+0x34], R199 ;  /* 0x000034c701007387 */ /* 0x000fe80000100800 */
[----:B------:R-:W-:Y:S04]  /*c480*/  STL [R1+0x48], R197 ;  /* 0x000048c501007387 */ /* 0x000fe80000100800 */
[----:B---3--:R0:W-:Y:S04]  /*c490*/  STS.U8 [R77+UR11+0x2780], R192 ;  /* 0x002780c04d007988 */ /* 0x0081e8000800000b */
[----:B------:R1:W-:Y:S04]  /*c4a0*/  STS.U8 [R77+UR11+0x2a80], R186 ;  /* 0x002a80ba4d007988 */ /* 0x0003e8000800000b */
[----:B------:R3:W-:Y:S01]  /*c4b0*/  STS.U8 [R77+UR11+0x2980], R187 ;  /* 0x002980bb4d007988 */ /* 0x0007e2000800000b */
[----:B0-----:R-:W-:Y:S01]  /*c4c0*/  PRMT R192, RZ, 0x7610, R192 ;  /* 0x00007610ffc07816 */ /* 0x001fe200000000c0 */
[----:B-1----:R-:W-:Y:S01]  /*c4d0*/  @P0 IMAD.MOV.U32 R186, RZ, RZ, R197 ;  /* 0x000000ffffba0224 */ /* 0x002fe200078e00c5 */
[----:B------:R-:W-:Y:S01]  /*c4e0*/  IADD3 R197, P2, PT, R124, R122, RZ ;  /* 0x0000007a7cc57210 */ /* 0x000fe20007f5e0ff */
[----:B------:R0:W-:Y:S01]  /*c4f0*/  STL [R1+0x44], R198 ;  /* 0x000044c601007387 */ /* 0x0001e20000100800 */
[----:B---3--:R-:W-:-:S03]  /*c500*/  @P0 IMAD.MOV.U32 R187, RZ, RZ, R198 ;  /* 0x000000ffffbb0224 */ /* 0x008fc600078e00c6 */
[----:B------:R1:W-:Y:S04]  /*c510*/  STS.U8 [R77+UR11+0x2b80], R189 ;  /* 0x002b80bd4d007988 */ /* 0x0003e8000800000b */
[----:B------:R3:W2:Y:S01]  /*c520*/  @P0 LDG.E.U8 R192, desc[UR24][R186.64] ;  /* 0x00000018bac00981 */ /* 0x0006a2000c1e1100 */
[----:B0-----:R-:W-:Y:S01]  /*c530*/  LEA.HI.X.SX32 R198, R124, R121, 0x1, P2 ;  /* 0x000000797cc67211 */ /* 0x001fe200010f0eff */
[----:B------:R-:W-:Y:S02]  /*c540*/  IMAD R124, R10, UR8, RZ ;  /* 0x000000080a7c7c24 */ /* 0x000fe4000f8e02ff */
[----:B------:R-:W5:Y:S02]  /*c550*/  LDL.LU R8, [R1+0x13c] ;  /* 0x00013c0001087983 */ /* 0x000f640000300800 */
[----:B-1----:R-:W-:Y:S01]  /*c560*/  @P0 IMAD.MOV.U32 R189, RZ, RZ, R198 ;  /* 0x000000ffffbd0224 */ /* 0x002fe200078e00c6 */
[----:B---3--:R-:W-:Y:S01]  /*c570*/  PRMT R187, RZ, 0x7610, R187 ;  /* 0x00007610ffbb7816 */ /* 0x008fe200000000bb */
[----:B------:R0:W-:Y:S01]  /*c580*/  STS.U8 [R77+UR11+0x2c80], R188 ;  /* 0x002c80bc4d007988 */ /* 0x0001e2000800000b */
[----:B------:R-:W-:Y:S01]  /*c590*/  PRMT R186, RZ, 0x7610, R186 ;  /* 0x00007610ffba7816 */ /* 0x000fe200000000ba */
[----:B0-----:R-:W-:-:S05]  /*c5a0*/  @P0 IMAD.MOV.U32 R188, RZ, RZ, R197 ;  /* 0x000000ffffbc0224 */ /* 0x001fca00078e00c5 */
[----:B------:R0:W3:Y:S04]  /*c5b0*/  @P0 LDG.E.U8 R187, desc[UR24][R188.64] ;  /* 0x00000018bcbb0981 */ /* 0x0000e8000c1e1100 */
[----:B------:R-:W-:Y:S01]  /*c5c0*/  STL [R1+0x58], R197 ;  /* 0x000058c501007387 */ /* 0x000fe20000100800 */
[----:B0-----:R-:W-:-:S03]  /*c5d0*/  IADD3 R188, P2, PT, R124, R122, RZ ;  /* 0x0000007a7cbc7210 */ /* 0x001fc60007f5e0ff */
[----:B------:R-:W-:Y:S01]  /*c5e0*/  STL [R1+0x54], R198 ;  /* 0x000054c601007387 */ /* 0x000fe20000100800 */
[----:B------:R-:W-:Y:S01]  /*c5f0*/  LEA.HI.X.SX32 R189, R124, R121, 0x1, P2 ;  /* 0x000000797cbd7211 */ /* 0x000fe200010f0eff */
[----:B------:R-:W-:Y:S02]  /*c600*/  IMAD R124, R7, UR8, RZ ;  /* 0x00000008077c7c24 */ /* 0x000fe4000f8e02ff */
[----:B------:R-:W5:Y:S04]  /*c610*/  LDL.LU R10, [R1+0x138] ;  /* 0x00013800010a7983 */ /* 0x000f680000300800 */
[----:B------:R0:W-:Y:S04]  /*c620*/  STL [R1+0x70], R188 ;  /* 0x000070bc01007387 */ /* 0x0001e80000100800 */
[----:B------:R0:W2:Y:S04]  /*c630*/  @P0 LDG.E.U8 R186, desc[UR24][R188.64] ;  /* 0x00000018bcba0981 */ /* 0x0000a8000c1e1100 */
[----:B------:R1:W-:Y:S04]  /*c640*/  STL [R1+0x64], R189 ;  /* 0x000064bd01007387 */ /* 0x0003e80000100800 */
[----:B------:R-:W5:Y:S01]  /*c650*/  LDL.LU R7, [R1+0x134] ;  /* 0x0001340001077983 */ /* 0x000f620000300800 */
[----:B0-----:R-:W-:-:S04]  /*c660*/  IADD3 R188, P2, PT, R124, R122, RZ ;  /* 0x0000007a7cbc7210 */ /* 0x001fc80007f5e0ff */
[----:B-1----:R-:W-:Y:S02]  /*c670*/  LEA.HI.X.SX32 R189, R124, R121, 0x1, P2 ;  /* 0x000000797cbd7211 */ /* 0x002fe400010f0eff */
[----:B------:R-:W-:Y:S01]  /*c680*/  PRMT R124, RZ, 0x7610, R124 ;  /* 0x00007610ff7c7816 */ /* 0x000fe2000000007c */
[----:B------:R0:W-:Y:S05]  /*c690*/  STL [R1+0x80], R188 ;  /* 0x000080bc01007387 */ /* 0x0001ea0000100800 */
[----:B------:R0:W4:Y:S04]  /*c6a0*/  @P0 LDG.E.U8 R124, desc[UR24][R188.64] ;  /* 0x00000018bc7c0981 */ /* 0x000128000c1e1100 */
[----:B------:R1:W-:Y:S01]  /*c6b0*/  STL [R1+0x7c], R189 ;  /* 0x00007cbd01007387 */ /* 0x0003e20000100800 */
[----:B0-----:R-:W-:-:S03]  /*c6c0*/  IMAD R188, R9, UR8, RZ ;  /* 0x0000000809bc7c24 */ /* 0x001fc6000f8e02ff */
[----:B------:R0:W-:Y:S02]  /*c6d0*/  STS.U8 [R77+UR11+0x2e80], R190 ;  /* 0x002e80be4d007988 */ /* 0x0001e4000800000b */
[C---:B-1----:R-:W-:Y:S02]  /*c6e0*/  IADD3 R189, P2, PT, R188.reuse, R122, RZ ;  /* 0x0000007abcbd7210 */ /* 0x042fe40007f5e0ff */
[----:B------:R-:W5:Y:S02]  /*c6f0*/  LDL.LU R9, [R1+0x130] ;  /* 0x0001300001097983 */ /* 0x000f640000300800 */
[----:B0-----:R-:W-:Y:S02]  /*c700*/  LEA.HI.X.SX32 R190, R188, R121, 0x1, P2 ;  /* 0x00000079bcbe7211 */ /* 0x001fe400010f0eff */
[----:B------:R0:W-:Y:S01]  /*c710*/  STS.U8 [R77+UR11+0x2d80], R191 ;  /* 0x002d80bf4d007988 */ /* 0x0001e2000800000b */
[----:B------:R-:W-:-:S03]  /*c720*/  PRMT R188, RZ, 0x7610, R188 ;  /* 0x00007610ffbc7816 */ /* 0x000fc600000000bc */
[----:B------:R-:W-:Y:S04]  /*c730*/  STL [R1+0x90], R189 ;  /* 0x000090bd01007387 */ /* 0x000fe80000100800 */
[----:B------:R1:W-:Y:S01]  /*c740*/  STL [R1+0x8c], R190 ;  /* 0x00008cbe01007387 */ /* 0x0003e20000100800 */
[----:B0-----:R-:W-:Y:S02]  /*c750*/  @P0 IMAD.MOV.U32 R191, RZ, RZ, R190 ;  /* 0x000000ffffbf0224 */ /* 0x001fe400078e00be */
[----:B-1----:R-:W-:-:S05]  /*c760*/  @P0 IMAD.MOV.U32 R190, RZ, RZ, R189 ;  /* 0x000000ffffbe0224 */ /* 0x002fca00078e00bd */
[----:B------:R0:W4:Y:S01]  /*c770*/  @P0 LDG.E.U8 R188, desc[UR24][R190.64] ;  /* 0x00000018bebc0981 */ /* 0x000122000c1e1100 */
[----:B------:R-:W-:-:S03]  /*c780*/  IMAD R189, R4, UR8, RZ ;  /* 0x0000000804bd7c24 */ /* 0x000fc6000f8e02ff */
[----:B------:R-:W5:Y:S02]  /*c790*/  LDL.LU R4, [R1+0x12c] ;  /* 0x00012c0001047983 */ /* 0x000f640000300800 */
[----:B0-----:R-:W-:-:S04]  /*c7a0*/  IADD3 R190, P2, PT, R189, R122, RZ ;  /* 0x0000007abdbe7210 */ /* 0x001fc80007f5e0ff */
[----:B------:R-:W-:Y:S01]  /*c7b0*/  LEA.HI.X.SX32 R191, R189, R121, 0x1, P2 ;  /* 0x00000079bdbf7211 */ /* 0x000fe200010f0eff */
[----:B------:R-:W-:Y:S01]  /*c7c0*/  IMAD R189, R6, UR8, RZ ;  /* 0x0000000806bd7c24 */ /* 0x000fe2000f8e02ff */
[----:B------:R-:W-:Y:S04]  /*c7d0*/  STL [R1+0xa0], R190 ;  /* 0x0000a0be01007387 */ /* 0x000fe80000100800 */
[----:B------:R-:W-:Y:S04]  /*c7e0*/  STL [R1+0x9c], R191 ;  /* 0x00009cbf01007387 */ /* 0x000fe80000100800 */
[----:B------:R-:W5:Y:S04]  /*c7f0*/  LDL.LU R6, [R1+0x128] ;  /* 0x0001280001067983 */ /* 0x000f680000300800 */
[----:B---3--:R0:W-:Y:S02]  /*c800*/  STS.U8 [R77+UR11+0x3480], R187 ;  /* 0x003480bb4d007988 */ /* 0x0081e4000800000b */
[----:B0-----:R-:W-:-:S06]  /*c810*/  PRMT R187, RZ, 0x7610, R187 ;  /* 0x00007610ffbb7816 */ /* 0x001fcc00000000bb */
[----:B------:R0:W3:Y:S04]  /*c820*/  @P0 LDG.E.U8 R187, desc[UR24][R190.64] ;  /* 0x00000018bebb0981 */ /* 0x0000e8000c1e1100 */
[----:B--2---:R1:W-:Y:S01]  /*c830*/  STS.U8 [R77+UR11+0x3580], R186 ;  /* 0x003580ba4d007988 */ /* 0x0043e2000800000b */
[----:B0-----:R-:W-:-:S04]  /*c840*/  IADD3 R190, P2, PT, R189, R122, RZ ;  /* 0x0000007abdbe7210 */ /* 0x001fc80007f5e0ff */
[----:B------:R-:W-:Y:S02]  /*c850*/  LEA.HI.X.SX32 R191, R189, R121, 0x1, P2 ;  /* 0x00000079bdbf7211 */ /* 0x000fe400010f0eff */
[----:B-1----:R-:W-:Y:S01]  /*c860*/  PRMT R186, RZ, 0x7610, R186 ;  /* 0x00007610ffba7816 */ /* 0x002fe200000000ba */
[----:B------:R-:W-:Y:S05]  /*c870*/  STL [R1+0xb0], R190 ;  /* 0x0000b0be01007387 */ /* 0x000fea0000100800 */
[----:B------:R0:W2:Y:S04]  /*c880*/  @P0 LDG.E.U8 R186, desc[UR24][R190.64] ;  /* 0x00000018beba0981 */ /* 0x0000a8000c1e1100 */
[----:B----4-:R1:W-:Y:S02]  /*c890*/  STS.U8 [R77+UR11+0x3680], R124 ;  /* 0x0036807c4d007988 */ /* 0x0103e4000800000b */
[----:B-1----:R-:W-:-:S05]  /*c8a0*/  IMAD R124, R3, UR8, RZ ;  /* 0x00000008037c7c24 */ /* 0x002fca000f8e02ff */
[C---:B------:R-:W-:Y:S01]  /*c8b0*/  IADD3 R189, P2, PT, R124.reuse, R122, RZ ;  /* 0x0000007a7cbd7210 */ /* 0x040fe20007f5e0ff */
[----:B------:R-:W-:Y:S03]  /*c8c0*/  STL [R1+0xac], R191 ;  /* 0x0000acbf01007387 */ /* 0x000fe60000100800 */
[----:B0-----:R-:W-:Y:S01]  /*c8d0*/  LEA.HI.X.SX32 R190, R124, R121, 0x1, P2 ;  /* 0x000000797cbe7211 */ /* 0x001fe200010f0eff */
[----:B------:R-:W5:Y:S01]  /*c8e0*/  LDL.LU R3, [R1+0x124] ;  /* 0x0001240001037983 */ /* 0x000f620000300800 */
[----:B------:R-:W-:-:S03]  /*c8f0*/  PRMT R124, RZ, 0x7610, R124 ;  /* 0x00007610ff7c7816 */ /* 0x000fc6000000007c */
[----:B------:R-:W-:Y:S04]  /*c900*/  STL [R1+0xc0], R189 ;  /* 0x0000c0bd01007387 */ /* 0x000fe80000100800 */
[----:B------:R0:W-:Y:S02]  /*c910*/  STS.U8 [R77+UR11+0x3780], R188 ;  /* 0x003780bc4d007988 */ /* 0x0001e4000800000b */
[----:B0-----:R-:W-:Y:S02]  /*c920*/  @P0 IMAD.MOV.U32 R188, RZ, RZ, R189 ;  /* 0x000000ffffbc0224 */ /* 0x001fe400078e00bd */
[----:B------:R-:W-:-:S05]  /*c930*/  @P0 IMAD.MOV.U32 R189, RZ, RZ, R190 ;  /* 0x000000ffffbd0224 */ /* 0x000fca00078e00be */
[----:B------:R0:W4:Y:S04]  /*c940*/  @P0 LDG.E.U8 R124, desc[UR24][R188.64] ;  /* 0x00000018bc7c0981 */ /* 0x000128000c1e1100 */
[----:B---3--:R1:W-:Y:S02]  /*c950*/  STS.U8 [R77+UR11+0x3880], R187 ;  /* 0x003880bb4d007988 */ /* 0x0083e4000800000b */
[----:B-1----:R-:W-:-:S05]  /*c960*/  IMAD R187, R5, UR8, RZ ;  /* 0x0000000805bb7c24 */ /* 0x002fca000f8e02ff */
[----:B0-----:R-:W-:-:S04]  /*c970*/  IADD3 R188, P2, PT, R187, R122, RZ ;  /* 0x0000007abbbc7210 */ /* 0x001fc80007f5e0ff */
[----:B------:R-:W-:Y:S01]  /*c980*/  LEA.HI.X.SX32 R189, R187, R121, 0x1, P2 ;  /* 0x00000079bbbd7211 */ /* 0x000fe200010f0eff */
[----:B--2---:R0:W-:Y:S04]  /*c990*/  STS.U8 [R77+UR11+0x3980], R186 ;  /* 0x003980ba4d007988 */ /* 0x0041e8000800000b */
[----:B------:R-:W-:Y:S02]  /*c9a0*/  @P0 IMAD.MOV.U32 R187, RZ, RZ, R189 ;  /* 0x000000ffffbb0224 */ /* 0x000fe400078e00bd */
[----:B0-----:R-:W-:Y:S01]  /*c9b0*/  @P0 IMAD.MOV.U32 R186, RZ, RZ, R188 ;  /* 0x000000ffffba0224 */ /* 0x001fe200078e00bc */
[----:B----4-:R0:W-:Y:S02]  /*c9c0*/  STS.U8 [R77+UR11+0x3a80], R124 ;  /* 0x003a807c4d007988 */ /* 0x0101e4000800000b */
[----:B0-----:R-:W-:-:S06]  /*c9d0*/  PRMT R124, RZ, 0x7610, R124 ;  /* 0x00007610ff7c7816 */ /* 0x001fcc000000007c */
[----:B------:R0:W2:Y:S04]  /*c9e0*/  @P0 LDG.E.U8 R124, desc[UR24][R186.64] ;  /* 0x00000018ba7c0981 */ /* 0x0000a8000c1e1100 */
[----:B------:R-:W-:Y:S04]  /*c9f0*/  STL [R1+0xbc], R190 ;  /* 0x0000bcbe01007387 */ /* 0x000fe80000100800 */
[----:B------:R-:W5:Y:S01]  /*ca00*/  LDL.LU R5, [R1+0x120] ;  /* 0x0001200001057983 */ /* 0x000f620000300800 */
[----:B0-----:R-:W-:-:S03]  /*ca10*/  IMAD R186, R0, UR8, RZ ;  /* 0x0000000800ba7c24 */ /* 0x001fc6000f8e02ff */
[----:B------:R0:W-:Y:S02]  /*ca20*/  STL [R1+0xd0], R188 ;  /* 0x0000d0bc01007387 */ /* 0x0001e40000100800 */
[C---:B------:R-:W-:Y:S02]  /*ca30*/  IADD3 R187, P2, PT, R186.reuse, R122, RZ ;  /* 0x0000007ababb7210 */ /* 0x040fe40007f5e0ff */
[----:B------:R-:W-:Y:S04]  /*ca40*/  STL [R1+0xcc], R189 ;  /* 0x0000ccbd01007387 */ /* 0x000fe80000100800 */
[----:B------:R-:W5:Y:S01]  /*ca50*/  LDL.LU R0, [R1+0x11c] ;  /* 0x00011c0001007983 */ /* 0x000f620000300800 */
[----:B0-----:R-:W-:Y:S01]  /*ca60*/  LEA.HI.X.SX32 R188, R186, R121, 0x1, P2 ;  /* 0x00000079babc7211 */ /* 0x001fe200010f0eff */
[----:B------:R-:W-:-:S02]  /*ca70*/  @P0 IMAD.MOV.U32 R186, RZ, RZ, R187 ;  /* 0x000000ffffba0224 */ /* 0x000fc400078e00bb */
[----:B------:R0:W-:Y:S02]  /*ca80*/  STL [R1+0xe0], R187 ;  /* 0x0000e0bb01007387 */ /* 0x0001e40000100800 */
[----:B0-----:R-:W-:Y:S02]  /*ca90*/  @P0 IMAD.MOV.U32 R187, RZ, RZ, R188 ;  /* 0x000000ffffbb0224 */ /* 0x001fe400078e00bc */
[----:B--2---:R0:W-:Y:S02]  /*caa0*/  STS.U8 [R77+UR11+0x3b80], R124 ;  /* 0x003b807c4d007988 */ /* 0x0041e4000800000b */
[----:B0-----:R-:W-:-:S06]  /*cab0*/  PRMT R124, RZ, 0x7610, R124 ;  /* 0x00007610ff7c7816 */ /* 0x001fcc000000007c */
[----:B------:R0:W2:Y:S02]  /*cac0*/  @P0 LDG.E.U8 R124, desc[UR24][R186.64] ;  /* 0x00000018ba7c0981 */ /* 0x0000a4000c1e1100 */
[----:B0-----:R-:W-:Y:S02]  /*cad0*/  IMAD R186, R2, UR8, RZ ;  /* 0x0000000802ba7c24 */ /* 0x001fe4000f8e02ff */
[----:B------:R0:W-:Y:S03]  /*cae0*/  STL [R1+0xdc], R188 ;  /* 0x0000dcbc01007387 */ /* 0x0001e60000100800 */
[C---:B------:R-:W-:Y:S01]  /*caf0*/  IADD3 R187, P2, PT, R186.reuse, R122, RZ ;  /* 0x0000007ababb7210 */ /* 0x040fe20007f5e0ff */
[----:B------:R-:W5:Y:S03]  /*cb00*/  LDL.LU R2, [R1+0x118] ;  /* 0x0001180001027983 */ /* 0x000f660000300800 */
[----:B0-----:R-:W-:Y:S01]  /*cb10*/  LEA.HI.X.SX32 R188, R186, R121, 0x1, P2 ;  /* 0x00000079babc7211 */ /* 0x001fe200010f0eff */
[----:B------:R0:W-:Y:S01]  /*cb20*/  STL [R1+0xf0], R187 ;  /* 0x0000f0bb01007387 */ /* 0x0001e20000100800 */
[----:B------:R-:W-:-:S03]  /*cb30*/  @P0 IMAD.MOV.U32 R186, RZ, RZ, R187 ;  /* 0x000000ffffba0224 */ /* 0x000fc600078e00bb */
[----:B0-----:R-:W-:Y:S01]  /*cb40*/  @P0 IMAD.MOV.U32 R187, RZ, RZ, R188 ;  /* 0x000000ffffbb0224 */ /* 0x001fe200078e00bc */
[----:B--2---:R0:W-:Y:S02]  /*cb50*/  STS.U8 [R77+UR11+0x3c80], R124 ;  /* 0x003c807c4d007988 */ /* 0x0041e4000800000b */
[----:B0-----:R-:W-:-:S06]  /*cb60*/  PRMT R124, RZ, 0x7610, R124 ;  /* 0x00007610ff7c7816 */ /* 0x001fcc000000007c */
[----:B------:R0:W2:Y:S02]  /*cb70*/  @P0 LDG.E.U8 R124, desc[UR24][R186.64] ;  /* 0x00000018ba7c0981 */ /* 0x0000a4000c1e1100 */
[----:B0-----:R-:W-:Y:S02]  /*cb80*/  IMAD R186, R123, UR8, RZ ;  /* 0x000000087bba7c24 */ /* 0x001fe4000f8e02ff */
[----:B------:R-:W0:Y:S03]  /*cb90*/  LDC R123, c[0x0][0x3a0] ;  /* 0x0000e800ff7b7b82 */ /* 0x000e260000000800 */
[----:B------:R-:W-:-:S04]  /*cba0*/  IADD3 R122, P2, PT, R186, R122, RZ ;  /* 0x0000007aba7a7210 */ /* 0x000fc80007f5e0ff */
[----:B------:R-:W-:Y:S01]  /*cbb0*/  LEA.HI.X.SX32 R187, R186, R121, 0x1, P2 ;  /* 0x00000079babb7211 */ /* 0x000fe200010f0eff */
[----:B------:R-:W-:Y:S01]  /*cbc0*/  @P0 IMAD.MOV.U32 R186, RZ, RZ, R122 ;  /* 0x000000ffffba0224 */ /* 0x000fe200078e007a */
[----:B------:R-:W-:-:S06]  /*cbd0*/  PRMT R121, RZ, 0x7610, R121 ;  /* 0x00007610ff797816 */ /* 0x000fcc0000000079 */
[----:B------:R-:W3:Y:S04]  /*cbe0*/  @P0 LDG.E.U8 R121, desc[UR24][R186.64] ;  /* 0x00000018ba790981 */ /* 0x000ee8000c1e1100 */
[----:B------:R1:W-:Y:S04]  /*cbf0*/  STS.U8 [R77+UR11+0x1c80], R205 ;  /* 0x001c80cd4d007988 */ /* 0x0003e8000800000b */
        /* <DEDUP_REMOVED lines=9> */
[----:B------:R1:W-:Y:S01]  /*cc90*/  STS.U8 [R77+UR11+0x3380], R192 ;  /* 0x003380c04d007988 */ /* 0x0003e2000800000b */
[----:B0-----:R-:W-:-:S03]  /*cca0*/  VIADD R197, R123, 0x1f ;  /* 0x0000001f7bc57836 */ /* 0x001fc60000000000 */
[----:B------:R1:W-:Y:S01]  /*ccb0*/  STL [R1+0xec], R188 ;  /* 0x0000ecbc01007387 */ /* 0x0003e20000100800 */
[----:B------:R-:W-:-:S03]  /*ccc0*/  ISETP.NE.U32.AND P0, PT, RZ, UR7, PT ;  /* 0x00000007ff007c0c */ /* 0x000fc6000bf05070 */
[----:B------:R1:W-:Y:S04]  /*ccd0*/  STL [R1+0x6c], R122 ;  /* 0x00006c7a01007387 */ /* 0x0003e80000100800 */
[----:B------:R1:W-:Y:S01]  /*cce0*/  STL [R1+0x68], R187 ;  /* 0x000068bb01007387 */ /* 0x0003e20000100800 */
[C---:B------:R-:W-:Y:S02]  /*ccf0*/  ISETP.LT.OR P2, PT, R197.reuse, 0x20, P0 ;  /* 0x00000020c500780c */ /* 0x040fe40000741670 */
[----:B------:R-:W-:Y:S01]  /*cd00*/  ISETP.GE.AND P3, PT, R197, 0x40, PT ;  /* 0x00000040c500780c */ /* 0x000fe20003f66270 */
[----:B--2---:R1:W-:Y:S04]  /*cd10*/  STS.U8 [R77+UR11+0x3d80], R124 ;  /* 0x003d807c4d007988 */ /* 0x0043e8000800000b */
[----:B---3--:R1:W-:Y:S01]  /*cd20*/  STS.U8 [R77+UR11+0x3e80], R121 ;  /* 0x003e80794d007988 */ /* 0x0083e2000800000b */
[----:B------:R0:W-:Y:S06]  /*cd30*/  MEMBAR.ALL.CTA ;  /* 0x0000000000007992 */ /* 0x0001ec0000008000 */
[----:B0-----:R-:W0:Y:S02]  /*cd40*/  FENCE.VIEW.ASYNC.S ;  /* 0x00000000000073c6 */ /* 0x001e240000000000 */
[----:B0-----:R-:W-:Y:S06]  /*cd50*/  BAR.SYNC.DEFER_BLOCKING 0x0 ;  /* 0x0000000000007b1d */ /* 0x001fec0000010000 */
[----:B------:R-:W-:Y:S05]  /*cd60*/  @P2 BRA `(.L_x_6) ;  /* 0x00000000005c2947 */ /* 0x000fea0003800000 */
[----:B------:R-:W-:Y:S02]  /*cd70*/  UIADD3 UR4, UPT, UPT, UR11, 0x8000, URZ ;  /* 0x000080000b047890 */ /* 0x000fe4000fffe0ff */
[----:B------:R-:W-:Y:S02]  /*cd80*/  USHF.R.U32.HI UR6, URZ, 0x4, UR11 ;  /* 0x00000004ff067899 */ /* 0x000fe4000801160b */
[----:B------:R-:W-:Y:S02]  /*cd90*/  USHF.R.U32.HI UR4, URZ, 0x4, UR4 ;  /* 0x00000004ff047899 */ /* 0x000fe40008011604 */
[----:B------:R-:W-:Y:S01]  /*cda0*/  USGXT.U32 UR6, UR6, 0xe ;  /* 0x0000000e0606789a */ /* 0x000fe20008000000 */
[----:B------:R-:W-:Y:S01]  /*cdb0*/  UMOV UR14, 0xfffffe00 ;  /* 0xfffffe00000e7882 */ /* 0x000fe20000000000 */
[----:B------:R-:W-:Y:S01]  /*cdc0*/  UMOV UR15, 0x3fffbfef ;  /* 0x3fffbfef000f7882 */ /* 0x000fe20000000000 */
[----:B------:R-:W-:Y:S01]  /*cdd0*/  UMOV UR7, URZ ;  /* 0x000000ff00077c82 */ /* 0x000fe20008000000 */
[----:B------:R-:W-:-:S02]  /*cde0*/  USGXT.U32 UR8, UR4, 0xe ;  /* 0x0000000e0408789a */ /* 0x000fc40008000000 */
[----:B------:R-:W-:Y:S02]  /*cdf0*/  UIADD3 UR16, UPT, UPT, UR10, 0x100000, URZ ;  /* 0x001000000a107890 */ /* 0x000fe4000fffe0ff */
[----:B------:R-:W-:Y:S01]  /*ce00*/  UIADD3.64 UR14, UPT, UPT, UR6, -UR14, URZ ;  /* 0x8000000e060e7297 */ /* 0x000fe2000fffe0ff */
[----:B------:R-:W-:Y:S01]  /*ce10*/  UMOV UR18, 0x0 ;  /* 0x0000000000127882 */ /* 0x000fe20000000000 */
[----:B------:R-:W-:Y:S01]  /*ce20*/  UMOV UR19, 0x4408010 ;  /* 0x0440801000137882 */ /* 0x000fe20000000000 */
[----:B------:R-:W-:Y:S01]  /*ce30*/  UMOV UR4, UR13 ;  /* 0x0000000d00047c82 */ /* 0x000fe20008000000 */
[----:B------:R-:W-:Y:S01]  /*ce40*/  UMOV UR5, URZ ;  /* 0x000000ff00057c82 */ /* 0x000fe20008000000 */
[----:B------:R-:W-:Y:S01]  /*ce50*/  UMOV UR7, 0xc0004010 ;  /* 0xc000401000077882 */ /* 0x000fe20000000000 */
[----:B------:R-:W-:Y:S01]  /*ce60*/  UMOV UR9, 0x80004020 ;  /* 0x8000402000097882 */ /* 0x000fe20000000000 */
[----:B------:R-:W-:Y:S01]  /*ce70*/  UMOV UR20, 0x0 ;  /* 0x0000000000147882 */ /* 0x000fe20000000000 */
[----:B------:R-:W-:Y:S01]  /*ce80*/  UMOV UR21, 0x4408010 ;  /* 0x0440801000157882 */ /* 0x000fe20000000000 */
[----:B------:R-:W-:Y:S01]  /*ce90*/  UMOV UR4, UR4 ;  /* 0x0000000400047c82 */ /* 0x000fe20008000000 */
[----:B------:R0:W-:Y:S01]  /*cea0*/  UTCQMMA gdesc[UR8], gdesc[UR6], tmem[UR10], tmem[UR18], idesc[UR19], !UPT ;  /* 0x00ff1206080075ea */ /* 0x0001e2000f80030a */
[----:B------:R0:W-:Y:S01]  /*ceb0*/  UTCQMMA gdesc[UR8], gdesc[UR14], tmem[UR16], tmem[UR20], idesc[UR21], !UPT ;  /* 0x00ff140e080075ea */ /* 0x0001e2000f800310 */
[----:B------:R0:W-:Y:S01]  /*cec0*/  UTCBAR [UR4], URZ ;  /* 0x000000ff040073e9 */ /* 0x0001e200080000ff */
[----:B------:R-:W-:Y:S01]  /*ced0*/  NOP ;  /* 0x0000000000007918 */ /* 0x000fe20000000000 */
.L_x_6:
[----:B0-----:R-:W-:Y:S01]  /*cee0*/  UMOV UR4, URZ ;  /* 0x000000ff00047c82 */ /* 0x001fe20008000000 */
[----:B------:R-:W-:Y:S05]  /*cef0*/  @!P3 BRA `(.L_x_7) ;  /* 0x0000005000fcb947 */ /* 0x000fea0003800000 */
[----:B-1----:R-:W-:Y:S01]  /*cf00*/  SHF.R.S32.HI R124, RZ, 0x1f, R197 ;  /* 0x0000001fff7c7819 */ /* 0x002fe200000114c5 */
[----:B------:R-:W-:Y:S01]  /*cf10*/  UIADD3 UR5, UPT, UPT, UR11, 0x4000, URZ ;  /* 0x000040000b057890 */ /* 0x000fe2000fffe0ff */
[----:B-----5:R-:W-:Y:S01]  /*cf20*/  IMAD.SHL.U32 R121, R126, 0x20, RZ ;  /* 0x000000207e797824 */ /* 0x020fe200078e00ff */
[----:B------:R-:W-:Y:S01]  /*cf30*/  UIADD3 UR4, UPT, UPT, UR11, 0x8800, URZ ;  /* 0x000088000b047890 */ /* 0x000fe2000fffe0ff */
[----:B------:R-:W-:Y:S01]  /*cf40*/  LEA.HI R124, R124, R197, RZ, 0x5 ;  /* 0x000000c57c7c7211 */ /* 0x000fe200078f28ff */
[----:B------:R-:W-:Y:S01]  /*cf50*/  USHF.R.U32.HI UR5, URZ, 0x4, UR5 ;  /* 0x00000004ff057899 */ /* 0x000fe20008011605 */
[----:B------:R-:W-:Y:S01]  /*cf60*/  IMAD.SHL.U32 R122, R127, 0x20, RZ ;  /* 0x000000207f7a7824 */ /* 0x000fe200078e00ff */
[----:B------:R-:W-:Y:S01]  /*cf70*/  USHF.R.U32.HI UR4, URZ, 0x4, UR4 ;  /* 0x00000004ff047899 */ /* 0x000fe20008011604 */
[----:B------:R-:W-:Y:S01]  /*cf80*/  SHF.R.S32.HI R124, RZ, 0x5, R124 ;  /* 0x00000005ff7c7819 */ /* 0x000fe2000001147c */
[----:B------:R-:W-:Y:S01]  /*cf90*/  USGXT.U32 UR6, UR5, 0xe ;  /* 0x0000000e0506789a */ /* 0x000fe20008000000 */
[----:B------:R-:W-:Y:S01]  /*cfa0*/  VIADD R123, R123, 0xffffffe0 ;  /* 0xffffffe07b7b7836 */ /* 0x000fe20000000000 */
[----:B------:R-:W-:Y:S01]  /*cfb0*/  SHF.R.S32.HI R127, RZ, 0x1f, R121 ;  /* 0x0000001fff7f7819 */ /* 0x000fe20000011479 */
[----:B------:R-:W-:Y:S01]  /*cfc0*/  IMAD.MOV.U32 R126, RZ, RZ, RZ ;  /* 0x000000ffff7e7224 */ /* 0x000fe200078e00ff */
[----:B------:R-:W-:Y:S01]  /*cfd0*/  VIMNMX R124, PT, PT, R124, 0x2, !PT ;  /* 0x000000027c7c7848 */ /* 0x000fe20007fe0100 */
[----:B------:R-:W-:Y:S01]  /*cfe0*/  UMOV UR16, 0xfffffe00 ;  /* 0xfffffe0000107882 */ /* 0x000fe20000000000 */
[----:B------:R-:W-:Y:S01]  /*cff0*/  UMOV UR17, 0x3fffbfef ;  /* 0x3fffbfef00117882 */ /* 0x000fe20000000000 */
[----:B------:R-:W-:Y:S01]  /*d000*/  UMOV UR7, URZ ;  /* 0x000000ff00077c82 */ /* 0x000fe20008000000 */
[----:B------:R-:W-:Y:S01]  /*d010*/  USGXT.U32 UR14, UR4, 0xe ;  /* 0x0000000e040e789a */ /* 0x000fe20008000000 */
[----:B------:R-:W-:Y:S01]  /*d020*/  VIADD R124, R124, 0xffffffff ;  /* 0xffffffff7c7c7836 */ /* 0x000fe20000000000 */
[----:B------:R-:W-:Y:S01]  /*d030*/  UIADD3.64 UR16, UPT, UPT, UR6, -UR16, URZ ;  /* 0x8000001006107297 */ /* 0x000fe2000fffe0ff */
[----:B------:R-:W-:Y:S01]  /*d040*/  UMOV UR22, 0x1 ;  /* 0x0000000100167882 */ /* 0x000fe20000000000 */
[----:B------:R-:W-:-:S02]  /*d050*/  UMOV UR5, URZ ;  /* 0x000000ff00057c82 */ /* 0x000fc40008000000 */
[----:B------:R0:W-:Y:S01]  /*d060*/  STL [R1+0x10c], R124 ;  /* 0x00010c7c01007387 */ /* 0x0001e20000100800 */
[----:B------:R-:W-:Y:S01]  /*d070*/  UMOV UR15, 0x80004020 ;  /* 0x80004020000f7882 */ /* 0x000fe20000000000 */
[----:B0-----:R-:W-:-:S07]  /*d080*/  SHF.R.S32.HI R124, RZ, 0x1f, R122 ;  /* 0x0000001fff7c7819 */ /* 0x001fce000001147a */
.L_x_10:
[----:B0-----:R-:W2:Y:S04]  /*d090*/  LDL.LU R206, [R1+0x108] ;  /* 0x0001080001ce7983 */ /* 0x001ea80000300800 */
[----:B------:R-:W3:Y:S04]  /*d0a0*/  LDL.LU R205, [R1+0x100] ;  /* 0x0001000001cd7983 */ /* 0x000ee80000300800 */
[----:B------:R-:W4:Y:S04]  /*d0b0*/  LDL.LU R204, [R1+0x6c] ;  /* 0x00006c0001cc7983 */ /* 0x000f280000300800 */
[----:B------:R-:W5:Y:S04]  /*d0c0*/  LDL.LU R203, [R1+0xf8] ;  /* 0x0000f80001cb7983 */ /* 0x000f680000300800 */
        /* <DEDUP_REMOVED lines=16> */
[----:B------:R-:W5:Y:S01]  /*d1d0*/  LDL.LU R127, [R1+0xb0] ;  /* 0x0000b000017f7983 */ /* 0x000f620000300800 */
[----:B------:R-:W-:Y:S01]  /*d1e0*/  IMAD.U32 R126, R126, -0x80000000, RZ ;  /* 0x800000007e7e7824 */ /* 0x000fe200078e00ff */
[----:B--2---:R-:W-:-:S02]  /*d1f0*/  IADD3 R206, P3, PT, R122, R206, RZ ;  /* 0x000000ce7ace7210 */ /* 0x004fc40007f7e0ff */
[----:B---3--:R-:W-:-:S03]  /*d200*/  IADD3 R205, P6, PT, R122, R205, RZ ;  /* 0x000000cd7acd7210 */ /* 0x008fc60007fde0ff */
[----:B------:R0:W-:Y:S01]  /*d210*/  STL [R1+0x108], R206 ;  /* 0x000108ce01007387 */ /* 0x0001e20000100800 */
[----:B----4-:R-:W-:-:S03]  /*d220*/  IADD3 R204, P5, PT, R122, R204, RZ ;  /* 0x000000cc7acc7210 */ /* 0x010fc60007fbe0ff */
[----:B------:R1:W-:Y:S01]  /*d230*/  STL [R1+0x100], R205 ;  /* 0x000100cd01007387 */ /* 0x0003e20000100800 */
[----:B-----5:R-:W-:-:S03]  /*d240*/  IADD3 R203, P2, PT, R122, R203, RZ ;  /* 0x000000cb7acb7210 */ /* 0x020fc60007f5e0ff */
[----:B------:R2:W-:Y:S01]  /*d250*/  STL [R1+0x6c], R204 ;  /* 0x00006ccc01007387 */ /* 0x0005e20000100800 */
[----:B------:R-:W-:-:S03]  /*d260*/  IADD3 R202, P4, PT, R122, R202, RZ ;  /* 0x000000ca7aca7210 */ /* 0x000fc60007f9e0ff */
[----:B------:R3:W-:Y:S01]  /*d270*/  STL [R1+0xf8], R203 ;  /* 0x0000f8cb01007387 */ /* 0x0007e20000100800 */
[----:B------:R-:W-:-:S03]  /*d280*/  IMAD.X R201, R124, 0x1, R201, P3 ;  /* 0x000000017cc97824 */ /* 0x000fc600018e06c9 */
        /* <DEDUP_REMOVED lines=28> */
[----:B------:R-:W5:Y:S01]  /*d450*/  LDL.LU R208, [R1+0xcc] ;  /* 0x0000cc0001d07983 */ /* 0x000f620000300800 */
[----:B------:R-:W-:-:S03]  /*d460*/  IADD3 R127, P5, PT, R122, R127, RZ ;  /* 0x0000007f7a7f7210 */ /* 0x000fc60007fbe0ff */
[----:B------:R0:W-:Y:S04]  /*d470*/  STL [R1+0xb8], R187 ;  /* 0x0000b8bb01007387 */ /* 0x0001e80000100800 */
[----:B------:R-:W5:Y:S04]  /*d480*/  LDL.LU R207, [R1+0xa8] ;  /* 0x0000a80001cf7983 */ /* 0x000f680000300800 */
[----:B------:R1:W-:Y:S04]  /*d490*/  STL [R1+0xd4], R186 ;  /* 0x0000d4ba01007387 */ /* 0x0003e80000100800 */
[----:B0-----:R-:W5:Y:S04]  /*d4a0*/  LDL.LU R206, [R1+0xc4] ;  /* 0x0000c40001ce7983 */ /* 0x001f680000300800 */
[----:B------:R0:W-:Y:S04]  /*d4b0*/  STL [R1+0xb0], R127 ;  /* 0x0000b07f01007387 */ /* 0x0001e80000100800 */
[----:B-1----:R-:W5:Y:S04]  /*d4c0*/  LDL.LU R205, [R1+0xa0] ;  /* 0x0000a00001cd7983 */ /* 0x002f680000300800 */
[----:B--2---:R-:W2:Y:S04]  /*d4d0*/  LDL.LU R204, [R1+0xbc] ;  /* 0x0000bc0001cc7983 */ /* 0x004ea80000300800 */
[----:B---3--:R-:W3:Y:S04]  /*d4e0*/  LDL.LU R203, [R1+0x98] ;  /* 0x0000980001cb7983 */ /* 0x008ee80000300800 */
[----:B----4-:R-:W4:Y:S04]  /*d4f0*/  LDL.LU R202, [R1+0xb4] ;  /* 0x0000b40001ca7983 */ /* 0x010f280000300800 */
[----:B-----5:R-:W5:Y:S04]  /*d500*/  LDL.LU R201, [R1+0x90] ;  /* 0x0000900001c97983 */ /* 0x020f680000300800 */
        /* <DEDUP_REMOVED lines=14> */
[----:B0-----:R-:W5:Y:S01]  /*d5f0*/  LDL.LU R127, [R1+0x74] ;  /* 0x00007400017f7983 */ /* 0x001f620000300800 */
[----:B------:R-:W-:Y:S01]  /*d600*/  IMAD.X R208, R124, 0x1, R208, P2 ;  /* 0x000000017cd07824 */ /* 0x000fe200010e06d0 */
[----:B------:R-:W-:-:S04]  /*d610*/  IADD3 R207, P2, PT, R122, R207, RZ ;  /* 0x000000cf7acf7210 */ /* 0x000fc80007f5e0ff */
[----:B------:R0:W-:Y:S01]  /*d620*/  STL [R1+0xcc], R208 ;  /* 0x0000ccd001007387 */ /* 0x0001e20000100800 */
[----:B------:R-:W-:-:S03]  /*d630*/  IMAD.X R206, R124, 0x1, R206, P4 ;  /* 0x000000017cce7824 */ /* 0x000fc600020e06ce */
[----:B------:R1:W-:Y:S01]  /*d640*/  STL [R1+0xa8], R207 ;  /* 0x0000a8cf01007387 */ /* 0x0003e20000100800 */
[----:B------:R-:W-:-:S03]  /*d650*/  IADD3 R205, P4, PT, R122, R205, RZ ;  /* 0x000000cd7acd7210 */ /* 0x000fc60007f9e0ff */
[----:B------:R0:W-:Y:S01]  /*d660*/  STL [R1+0xc4], R206 ;  /* 0x0000c4ce01007387 */ /* 0x0001e20000100800 */
[----:B--2---:R-:W-:-:S03]  /*d670*/  IMAD.X R204, R124, 0x1, R204, P3 ;  /* 0x000000017ccc7824 */ /* 0x004fc600018e06cc */
[----:B------:R2:W-:Y:S01]  /*d680*/  STL [R1+0xa0], R205 ;  /* 0x0000a0cd01007387 */ /* 0x0005e20000100800 */
[----:B---3--:R-:W-:-:S03]  /*d690*/  IADD3 R203, P3, PT, R122, R203, RZ ;  /* 0x000000cb7acb7210 */ /* 0x008fc60007f7e0ff */
[----:B------:R3:W-:Y:S01]  /*d6a0*/  STL [R1+0xbc], R204 ;  /* 0x0000bccc01007387 */ /* 0x0007e20000100800 */
[----:B----4-:R-:W-:-:S03]  /*d6b0*/  IMAD.X R202, R124, 0x1, R202, P6 ;  /* 0x000000017cca7824 */ /* 0x010fc600030e06ca */
[----:B------:R4:W-:Y:S01]  /*d6c0*/  STL [R1+0x98], R203 ;  /* 0x000098cb01007387 */ /* 0x0009e20000100800 */
[----:B-----5:R-:W-:-:S03]  /*d6d0*/  IADD3 R201, P6, PT, R122, R201, RZ ;  /* 0x000000c97ac97210 */ /* 0x020fc60007fde0ff */
        /* <DEDUP_REMOVED lines=28> */
[----:B0-----:R-:W5:Y:S01]  /*d8a0*/  LDL.LU R208, [R1+0x48] ;  /* 0x0000480001d07983 */ /* 0x001f620000300800 */
[----:B------:R-:W-:-:S03]  /*d8b0*/  IMAD.X R127, R124, 0x1, R127, P4 ;  /* 0x000000017c7f7824 */ /* 0x000fc600020e067f */
[----:B------:R0:W-:Y:S04]  /*d8c0*/  STL [R1+0x7c], R187 ;  /* 0x00007cbb01007387 */ /* 0x0001e80000100800 */
[----:B-1----:R-:W5:Y:S04]  /*d8d0*/  LDL.LU R207, [R1+0x64] ;  /* 0x0000640001cf7983 */ /* 0x002f680000300800 */
[----:B------:R1:W-:Y:S04]  /*d8e0*/  STL [R1+0x50], R186 ;  /* 0x000050ba01007387 */ /* 0x0003e80000100800 */
[----:B------:R-:W5:Y:S04]  /*d8f0*/  LDL.LU R206, [R1+0x40] ;  /* 0x0000400001ce7983 */ /* 0x000f680000300800 */
[----:B------:R0:W-:Y:S04]  /*d900*/  STL [R1+0x74], R127 ;  /* 0x0000747f01007387 */ /* 0x0001e80000100800 */
        /* <DEDUP_REMOVED lines=15> */
[----:B------:R-:W5:Y:S04]  /*da00*/  LDL.LU R189, [R1] ;  /* 0x0000000001bd7983 */ /* 0x000f680000300800 */
[----:B------:R-:W5:Y:S04]  /*da10*/  LDL.LU R188, [R1+0x1c] ;  /* 0x00001c0001bc7983 */ /* 0x000f680000300800 */
[----:B0-----:R-:W5:Y:S04]  /*da20*/  LDL.LU R187, [R1+0x14] ;  /* 0x0000140001bb7983 */ /* 0x001f680000300800 */
[----:B-1----:R-:W5:Y:S04]  /*da30*/  LDL.LU R186, [R1+0xc] ;  /* 0x00000c0001ba7983 */ /* 0x002f680000300800 */
[----:B------:R-:W5:Y:S01]  /*da40*/  LDL.LU R127, [R1+0x4] ;  /* 0x00000400017f7983 */ /* 0x000f620000300800 */
[----:B------:R-:W-:-:S02]  /*da50*/  PRMT R193, RZ, 0x7610, R193 ;  /* 0x00007610ffc17816 */ /* 0x000fc400000000c1 */
[----:B------:R-:W-:Y:S01]  /*da60*/  IADD3 R208, P4, PT, R122, R208, RZ ;  /* 0x000000d07ad07210 */ /* 0x000fe20007f9e0ff */
[----:B--2---:R-:W-:Y:S01]  /*da70*/  IMAD.X R205, R124, 0x1, R205, P6 ;  /* 0x000000017ccd7824 */ /* 0x004fe200030e06cd */
[----:B---3--:R-:W-:Y:S01]  /*da80*/  IADD3 R204, P6, PT, R122, R204, RZ ;  /* 0x000000cc7acc7210 */ /* 0x008fe20007fde0ff */
[----:B------:R-:W-:Y:S01]  /*da90*/  IMAD.X R207, R124, 0x1, R207, P3 ;  /* 0x000000017ccf7824 */ /* 0x000fe200018e06cf */
[----:B------:R-:W-:Y:S01]  /*daa0*/  IADD3 R206, P3, PT, R122, R206, RZ ;  /* 0x000000ce7ace7210 */ /* 0x000fe20007f7e0ff */
[----:B----4-:R-:W-:Y:S01]  /*dab0*/  IMAD.X R203, R124, 0x1, R203, P5 ;  /* 0x000000017ccb7824 */ /* 0x010fe200028e06cb */
[----:B-----5:R-:W-:Y:S01]  /*dac0*/  IADD3 R202, P5, PT, R122, R202, RZ ;  /* 0x000000ca7aca7210 */ /* 0x020fe20007fbe0ff */
[C---:B------:R-:W-:Y:S02]  /*dad0*/  IMAD.X R201, R124.reuse, 0x1, R201, P2 ;  /* 0x000000017cc97824 */ /* 0x040fe400010e06c9 */
[----:B------:R-:W-:Y:S01]  /*dae0*/  IMAD.X R195, R124, 0x1, R195, P6 ;  /* 0x000000017cc37824 */ /* 0x000fe200030e06c3 */
[----:B------:R-:W-:Y:S01]  /*daf0*/  IADD3 R194, P6, PT, R122, R194, RZ ;  /* 0x000000c27ac27210 */ /* 0x000fe20007fde0ff */
[----:B------:R-:W-:Y:S01]  /*db00*/  IMAD.X R199, R124, 0x1, R199, P4 ;  /* 0x000000017cc77824 */ /* 0x000fe200020e06c7 */
[----:B------:R-:W-:Y:S01]  /*db10*/  IADD3 R198, P4, PT, R122, R198, RZ ;  /* 0x000000c67ac67210 */ /* 0x000fe20007f9e0ff */
[----:B------:R-:W-:Y:S01]  /*db20*/  IMAD.X R197, R124, 0x1, R197, P3 ;  /* 0x000000017cc57824 */ /* 0x000fe200018e06c5 */
[----:B------:R-:W-:-:S02]  /*db30*/  IADD3 R200, P2, PT, R122, R200, RZ ;  /* 0x000000c87ac87210 */ /* 0x000fc40007f5e0ff */
[----:B------:R-:W-:Y:S01]  /*db40*/  IADD3 R196, P3, PT, R122, R196, RZ ;  /* 0x000000c47ac47210 */ /* 0x000fe20007f7e0ff */
[----:B------:R-:W-:Y:S01]  /*db50*/  IMAD.X R186, R124, 0x1, R186, P6 ;  /* 0x000000017cba7824 */ /* 0x000fe200030e06ba */
[----:B------:R-:W-:-:S05]  /*db60*/  IADD3 R247, P6, PT, R122, R247, RZ ;  /* 0x000000f77af77210 */ /* 0x000fca0007fde0ff */
[----:B------:R-:W-:Y:S01]  /*db70*/  IMAD.X R246, R124, 0x1, R246, P6 ;  /* 0x000000017cf67824 */ /* 0x000fe200030e06f6 */
[----:B------:R-:W-:-:S05]  /*db80*/  IADD3 R237, P6, PT, R122, R237, RZ ;  /* 0x000000ed7aed7210 */ /* 0x000fca0007fde0ff */
[----:B------:R-:W-:Y:S01]  /*db90*/  IMAD.X R236, R124, 0x1, R236, P6 ;  /* 0x000000017cec7824 */ /* 0x000fe200030e06ec */
[----:B------:R-:W-:Y:S01]  /*dba0*/  IADD3 R227, P6, PT, R122, R227, RZ ;  /* 0x000000e37ae37210 */ /* 0x000fe20007fde0ff */
[----:B------:R-:W-:Y:S01]  /*dbb0*/  IMAD.X R188, R124, 0x1, R188, P4 ;  /* 0x000000017cbc7824 */ /* 0x000fe200020e06bc */
[----:B------:R-:W-:-:S03]  /*dbc0*/  IADD3 R251, P4, PT, R122, R251, RZ ;  /* 0x000000fb7afb7210 */ /* 0x000fc60007f9e0ff */
[----:B------:R-:W-:Y:S01]  /*dbd0*/  IMAD.X R226, R124, 0x1, R226, P6 ;  /* 0x000000017ce27824 */ /* 0x000fe200030e06e2 */
[----:B------:R-:W-:Y:S01]  /*dbe0*/  IADD3 R217, P6, PT, R122, R217, RZ ;  /* 0x000000d97ad97210 */ /* 0x000fe20007fde0ff */
        /* <DEDUP_REMOVED lines=120> */
[C---:B------:R-:W-:Y:S01]  /*e370*/  IMAD.X R75, R124.reuse, 0x1, R75, P5 ;  /* 0x000000017c4b7824 */ /* 0x040fe200028e064b */
[----:B------:R-:W-:Y:S01]  /*e380*/  STL [R1+0x48], R208 ;  /* 0x000048d001007387 */ /* 0x000fe20000100800 */
[----:B------:R-:W-:Y:S01]  /*e390*/  IMAD.X R117, R124, 0x1, R117, P2 ;  /* 0x000000017c757824 */ /* 0x000fe200010e0675 */
[----:B------:R-:W-:Y:S01]  /*e3a0*/  IADD3 R112, P5, PT, R122, R112, RZ ;  /* 0x000000707a707210 */ /* 0x000fe20007fbe0ff */
[----:B------:R-:W-:Y:S01]  /*e3b0*/  IMAD.X R51, R124, 0x1, R51, P6 ;  /* 0x000000017c337824 */ /* 0x000fe200030e0633 */
[----:B------:R-:W-:Y:S01]  /*e3c0*/  IADD3 R66, P2, PT, R122, R66, RZ ;  /* 0x000000427a427210 */ /* 0x000fe20007f5e0ff */
[----:B------:R-:W-:Y:S01]  /*e3d0*/  IMAD.X R115, R124, 0x1, R115, P3 ;  /* 0x000000017c737824 */ /* 0x000fe200018e0673 */
[----:B------:R-:W-:Y:S01]  /*e3e0*/  IADD3 R88, P6, PT, R122, R88, RZ ;  /* 0x000000587a587210 */ /* 0x000fe20007fde0ff */
[----:B------:R-:W-:Y:S01]  /*e3f0*/  IMAD.X R111, R124, 0x1, R111, P4 ;  /* 0x000000017c6f7824 */ /* 0x000fe200020e066f */
[----:B------:R-:W-:Y:S01]  /*e400*/  STL [R1+0x64], R207 ;  /* 0x000064cf01007387 */ /* 0x000fe20000100800 */
[----:B------:R-:W-:-:S02]  /*e410*/  IADD3 R64, P3, PT, R122, R64, RZ ;  /* 0x000000407a407210 */ /* 0x000fc40007f7e0ff */
[----:B------:R-:W-:Y:S01]  /*e420*/  IADD3 R60, P4, PT, R122, R60, RZ ;  /* 0x0000003c7a3c7210 */ /* 0x000fe20007f9e0ff */
[----:B------:R-:W-:Y:S01]  /*e430*/  STL [R1+0x40], R206 ;  /* 0x000040ce01007387 */ /* 0x000fe20000100800 */
[----:B------:R-:W-:-:S03]  /*e440*/  IMAD.X R113, R124, 0x1, R113, P5 ;  /* 0x000000017c717824 */ /* 0x000fc600028e0671 */
[----:B------:R-:W-:Y:S01]  /*e450*/  STL [R1+0x5c], R205 ;  /* 0x00005ccd01007387 */ /* 0x000fe20000100800 */
[----:B------:R-:W-:Y:S01]  /*e460*/  IMAD.X R69, R124, 0x1, R69, P2 ;  /* 0x000000017c457824 */ /* 0x000fe200010e0645 */
[----:B------:R-:W-:Y:S01]  /*e470*/  IADD3 R62, P5, PT, R122, R62, RZ ;  /* 0x0000003e7a3e7210 */ /* 0x000fe20007fbe0ff */
[----:B------:R-:W-:Y:S01]  /*e480*/  IMAD.X R89, R124, 0x1, R89, P6 ;  /* 0x000000017c597824 */ /* 0x000fe200030e0659 */
[----:B------:R-:W-:Y:S01]  /*e490*/  STL [R1+0x38], R204 ;  /* 0x000038cc01007387 */ /* 0x000fe20000100800 */
[----:B------:R-:W-:Y:S01]  /*e4a0*/  IADD3 R106, P2, PT, R122, R106, RZ ;  /* 0x0000006a7a6a7210 */ /* 0x000fe20007f5e0ff */
[----:B------:R-:W-:Y:S01]  /*e4b0*/  IMAD.X R67, R124, 0x1, R67, P3 ;  /* 0x000000017c437824 */ /* 0x000fe200018e0643 */
[----:B------:R-:W-:Y:S01]  /*e4c0*/  IADD3 R38, P6, PT, R122, R38, RZ ;  /* 0x000000267a267210 */ /* 0x000fe20007fde0ff */
[----:B------:R-:W-:Y:S01]  /*e4d0*/  STL [R1+0x54], R203 ;  /* 0x000054cb01007387 */ /* 0x000fe20000100800 */
[----:B------:R-:W-:Y:S01]  /*e4e0*/  IMAD.X R63, R124, 0x1, R63, P4 ;  /* 0x000000017c3f7824 */ /* 0x000fe200020e063f */
[----:B------:R-:W-:-:S02]  /*e4f0*/  IADD3 R104, P3, PT, R122, R104, RZ ;  /* 0x000000687a687210 */ /* 0x000fc40007f7e0ff */
[----:B------:R-:W-:Y:S01]  /*e500*/  STL [R1+0x30], R202 ;  /* 0x000030ca01007387 */ /* 0x000fe20000100800 */
[----:B------:R-:W-:-:S03]  /*e510*/  IADD3 R100, P4, PT, R122, R100, RZ ;  /* 0x000000647a647210 */ /* 0x000fc60007f9e0ff */
[----:B------:R-:W-:Y:S01]  /*e520*/  STL [R1+0x4c], R201 ;  /* 0x00004cc901007387 */ /* 0x000fe20000100800 */
[----:B------:R-:W-:-:S03]  /*e530*/  IMAD.X R65, R124, 0x1, R65, P5 ;  /* 0x000000017c417824 */ /* 0x000fc600028e0641 */
[----:B------:R-:W-:Y:S01]  /*e540*/  STL [R1+0x28], R200 ;  /* 0x000028c801007387 */ /* 0x000fe20000100800 */
[----:B------:R-:W-:-:S03]  /*e550*/  IMAD.X R107, R124, 0x1, R107, P2 ;  /* 0x000000017c6b7824 */ /* 0x000fc600010e066b */
[----:B------:R-:W-:Y:S01]  /*e560*/  STL [R1+0x44], R199 ;  /* 0x000044c701007387 */ /* 0x000fe20000100800 */
[----:B------:R-:W-:Y:S01]  /*e570*/  IMAD.X R41, R124, 0x1, R41, P6 ;  /* 0x000000017c297824 */ /* 0x000fe200030e0629 */
[C---:B------:R-:W-:Y:S02]  /*e580*/  IADD3 R102, P5, PT, R122.reuse, R102, RZ ;  /* 0x000000667a667210 */ /* 0x040fe40007fbe0ff */
        /* <DEDUP_REMOVED lines=14> */
[----:B------:R-:W-:Y:S01]  /*e670*/  IADD3 R52, P5, PT, R122, R52, RZ ;  /* 0x000000347a347210 */ /* 0x000fe20007fbe0ff */
[----:B------:R-:W-:Y:S02]  /*e680*/  IMAD.X R57, R124, 0x1, R57, P3 ;  /* 0x000000017c397824 */ /* 0x000fe400018e0639 */
[----:B------:R-:W-:Y:S01]  /*e690*/  STL [R1+0x8], R191 ;  /* 0x000008bf01007387 */ /* 0x000fe20000100800 */
[----:B------:R-:W-:Y:S01]  /*e6a0*/  IADD3 R96, P2, PT, R122, R96, RZ ;  /* 0x000000607a607210 */ /* 0x000fe20007f5e0ff */
[----:B------:R-:W-:Y:S02]  /*e6b0*/  IMAD.X R53, R124, 0x1, R53, P4 ;  /* 0x000000017c357824 */ /* 0x000fe400020e0635 */
[----:B------:R-:W-:Y:S01]  /*e6c0*/  STL [R1+0x24], R190 ;  /* 0x000024be01007387 */ /* 0x000fe20000100800 */
[C---:B------:R-:W-:Y:S02]  /*e6d0*/  IADD3 R94, P3, PT, R122.reuse, R94, RZ ;  /* 0x0000005e7a5e7210 */ /* 0x040fe40007f7e0ff */
[----:B------:R-:W-:Y:S01]  /*e6e0*/  IADD3 R90, P4, PT, R122, R90, RZ ;  /* 0x0000005a7a5a7210 */ /* 0x000fe20007f9e0ff */
[----:B------:R-:W-:Y:S04]  /*e6f0*/  STL [R1], R189 ;  /* 0x000000bd01007387 */ /* 0x000fe80000100800 */
[----:B------:R-:W-:Y:S01]  /*e700*/  STL [R1+0x1c], R188 ;  /* 0x00001cbc01007387 */ /* 0x000fe20000100800 */
[----:B------:R-:W-:-:S03]  /*e710*/  IMAD.X R55, R124, 0x1, R55, P5 ;  /* 0x000000017c377824 */ /* 0x000fc600028e0637 */
[----:B------:R-:W-:Y:S01]  /*e720*/  STL [R1+0x14], R187 ;  /* 0x000014bb01007387 */ /* 0x000fe20000100800 */
[----:B------:R-:W-:-:S03]  /*e730*/  IMAD.X R97, R124, 0x1, R97, P2 ;  /* 0x000000017c617824 */ /* 0x000fc600010e0661 */
[----:B------:R0:W-:Y:S01]  /*e740*/  STL [R1+0xc], R186 ;  /* 0x00000cba01007387 */ /* 0x0001e20000100800 */
[----:B------:R-:W-:Y:S01]  /*e750*/  IMAD.X R79, R124, 0x1, R79, P6 ;  /* 0x000000017c4f7824 */ /* 0x000fe200030e064f */
[----:B------:R-:W-:Y:S01]  /*e760*/  IADD3 R92, P5, PT, R122, R92, RZ ;  /* 0x0000005c7a5c7210 */ /* 0x000fe20007fbe0ff */
[----:B------:R-:W-:Y:S01]  /*e770*/  IMAD.X R95, R124, 0x1, R95, P3 ;  /* 0x000000017c5f7824 */ /* 0x000fe200018e065f */
[----:B------:R-:W-:Y:S01]  /*e780*/  IADD3 R46, P2, PT, R122, R46, RZ ;  /* 0x0000002e7a2e7210 */ /* 0x000fe20007f5e0ff */
[----:B------:R-:W-:Y:S01]  /*e790*/  IMAD.X R91, R124, 0x1, R91, P4 ;  /* 0x000000017c5b7824 */ /* 0x000fe200020e065b */
[----:B------:R-:W1:Y:S01]  /*e7a0*/  SYNCS.PHASECHK.TRANS64.TRYWAIT P6, [UR13], R126 ;  /* 0x0000007eff0075a7 */ /* 0x000e6200080c110d */
[C---:B------:R-:W-:Y:S01]  /*e7b0*/  IADD3 R44, P3, PT, R122.reuse, R44, RZ ;  /* 0x0000002c7a2c7210 */ /* 0x040fe20007f7e0ff */
[----:B0-----:R-:W0:Y:S01]  /*e7c0*/  S2R R186, SR_TID.X ;  /* 0x0000000000ba7919 */ /* 0x001e220000002100 */
        /* <DEDUP_REMOVED lines=10> */
[----:B------:R2:W-:Y:S01]  /*e870*/  STL [R1+0x4], R127 ;  /* 0x0000047f01007387 */ /* 0x0005e20000100800 */
[----:B------:R-:W-:Y:S01]  /*e880*/  IMAD.X R87, R124, 0x1, R87, P2 ;  /* 0x000000017c577824 */ /* 0x000fe200010e0657 */
[----:B------:R-:W-:Y:S01]  /*e890*/  IADD3 R82, P5, PT, R122, R82, RZ ;  /* 0x000000527a527210 */ /* 0x000fe20007fbe0ff */
[----:B------:R-:W-:Y:S01]  /*e8a0*/  IMAD.X R85, R124, 0x1, R85, P3 ;  /* 0x000000017c557824 */ /* 0x000fe200018e0655 */
[----:B------:R-:W-:Y:S01]  /*e8b0*/  IADD3 R36, P2, PT, R122, R36, RZ ;  /* 0x000000247a247210 */ /* 0x000fe20007f5e0ff */
[----:B------:R-:W-:Y:S01]  /*e8c0*/  IMAD.X R81, R124, 0x1, R81, P4 ;  /* 0x000000017c517824 */ /* 0x000fe200020e0651 */
[----:B------:R-:W-:-:S02]  /*e8d0*/  IADD3 R35, P3, PT, R122, R35, RZ ;  /* 0x000000237a237210 */ /* 0x000fc40007f7e0ff */
[C---:B------:R-:W-:Y:S02]  /*e8e0*/  IADD3 R22, P4, PT, R121.reuse, R22, RZ ;  /* 0x0000001679167210 */ /* 0x040fe40007f9e0ff */
[----:B--2---:R-:W-:Y:S01]  /*e8f0*/  SHF.R.S32.HI R127, RZ, 0x1f, R121 ;  /* 0x0000001fff7f7819 */ /* 0x004fe20000011479 */
[----:B------:R-:W-:Y:S01]  /*e900*/  IMAD.X R83, R124, 0x1, R83, P5 ;  /* 0x000000017c537824 */ /* 0x000fe200028e0653 */
[----:B------:R-:W-:Y:S01]  /*e910*/  IADD3 R33, P5, PT, R122, R33, RZ ;  /* 0x000000217a217210 */ /* 0x000fe20007fbe0ff */
[C---:B------:R-:W-:Y:S01]  /*e920*/  IMAD.X R39, R124.reuse, 0x1, R39, P2 ;  /* 0x000000017c277824 */ /* 0x040fe200010e0627 */
[C---:B------:R-:W-:Y:S01]  /*e930*/  IADD3 R30, P2, PT, R121.reuse, R30, RZ ;  /* 0x0000001e791e7210 */ /* 0x040fe20007f5e0ff */
[C---:B------:R-:W-:Y:S01]  /*e940*/  IMAD.X R37, R124.reuse, 0x1, R37, P3 ;  /* 0x000000017c257824 */ /* 0x040fe200018e0625 */
[----:B------:R-:W-:Y:S01]  /*e950*/  IADD3 R15, P3, PT, R121, R15, RZ ;  /* 0x0000000f790f7210 */ /* 0x000fe20007f7e0ff */
[----:B------:R-:W-:Y:S01]  /*e960*/  IMAD.X R25, R127, 0x1, R25, P4 ;  /* 0x000000017f197824 */ /* 0x000fe200020e0619 */
[C---:B------:R-:W-:Y:S01]  /*e970*/  IADD3 R20, P4, PT, R121.reuse, R20, RZ ;  /* 0x0000001479147210 */ /* 0x040fe20007f9e0ff */
        /* <DEDUP_REMOVED lines=13> */
[----:B0-----:R-:W-:Y:S01]  /*ea50*/  SHF.R.U32.HI R187, RZ, 0x6, R186 ;  /* 0x00000006ffbb7819 */ /* 0x001fe200000116ba */
[----:B------:R-:W-:Y:S01]  /*ea60*/  IMAD.X R21, R127, 0x1, R21, P4 ;  /* 0x000000017f157824 */ /* 0x000fe200020e0615 */
[----:B------:R-:W-:-:S02]  /*ea70*/  IADD3 R11, P3, PT, R121, R11, RZ ;  /* 0x0000000b790b7210 */ /* 0x000fc40007f7e0ff */
[----:B------:R-:W-:Y:S01]  /*ea80*/  IADD3 R16, P4, PT, R121, R16, RZ ;  /* 0x0000001079107210 */ /* 0x000fe20007f9e0ff */
[----:B------:R-:W-:Y:S01]  /*ea90*/  IMAD.X R6, R127, 0x1, R6, P5 ;  /* 0x000000017f067824 */ /* 0x000fe200028e0606 */
[----:B------:R-:W-:Y:S01]  /*eaa0*/  SGXT.U32 R187, R187, 0x1 ;  /* 0x00000001bbbb781a */ /* 0x000fe20000000000 */
[----:B------:R-:W-:Y:S01]  /*eab0*/  IMAD.X R27, R127, 0x1, R27, P2 ;  /* 0x000000017f1b7824 */ /* 0x000fe200010e061b */
[----:B------:R-:W-:Y:S01]  /*eac0*/  IADD3 R3, P5, PT, R121, R3, RZ ;  /* 0x0000000379037210 */ /* 0x000fe20007fbe0ff */
[----:B------:R-:W-:Y:S01]  /*ead0*/  IMAD.X R12, R127, 0x1, R12, P3 ;  /* 0x000000017f0c7824 */ /* 0x000fe200018e060c */
[----:B------:R-:W-:Y:S01]  /*eae0*/  IADD3 R26, P2, PT, R121, R26, RZ ;  /* 0x0000001a791a7210 */ /* 0x000fe20007f5e0ff */
[----:B------:R-:W-:Y:S01]  /*eaf0*/  IMAD.X R18, R127, 0x1, R18, P4 ;  /* 0x000000017f127824 */ /* 0x000fe200020e0612 */
[C---:B------:R-:W-:Y:S02]  /*eb00*/  IADD3 R8, P3, PT, R121.reuse, R8, RZ ;  /* 0x0000000879087210 */ /* 0x040fe40007f7e0ff */
[----:B------:R-:W-:-:S02]  /*eb10*/  IADD3 R0, P4, PT, R121, R0, RZ ;  /* 0x0000000079007210 */ /* 0x000fc40007f9e0ff */
[----:B------:R-:W-:Y:S01]  /*eb20*/  LOP3.LUT R186, R187, 0x8, RZ, 0xfc, !PT ;  /* 0x00000008bbba7812 */ /* 0x000fe200078efcff */
[----:B------:R-:W-:Y:S01]  /*eb30*/  IMAD.X R5, R127, 0x1, R5, P5 ;  /* 0x000000017f057824 */ /* 0x000fe200028e0605 */
[-C--:B------:R-:W-:Y:S01]  /*eb40*/  ISETP.GE.AND P5, PT, R187, R123.reuse, PT ;  /* 0x0000007bbb00720c */ /* 0x080fe20003fa6270 */
[C---:B------:R-:W-:Y:S01]  /*eb50*/  IMAD.X R29, R127.reuse, 0x1, R29, P2 ;  /* 0x000000017f1d7824 */ /* 0x040fe200010e061d */
[----:B------:R-:W-:Y:S01]  /*eb60*/  ISETP.GE.AND P2, PT, R186, R123, PT ;  /* 0x0000007bba00720c */ /* 0x000fe20003f46270 */
[C---:B------:R-:W-:Y:S02]  /*eb70*/  IMAD.X R10, R127.reuse, 0x1, R10, P3 ;  /* 0x000000017f0a7824 */ /* 0x040fe400018e060a */
[----:B------:R-:W-:Y:S01]  /*eb80*/  IMAD.X R2, R127, 0x1, R2, P4 ;  /* 0x000000017f027824 */ /* 0x000fe200020e0602 */
[----:B-1----:R-:W-:Y:S09]  /*eb90*/  @!P6 BRA `(.L_x_8) ;  /* 0x000000e800e4e947 */ /* 0x002ff20003800000 */
.L_x_16:
[----:B------:R-:W0:Y:S01]  /*eba0*/  S2R R127, SR_TID.X ;  /* 0x00000000007f7919 */ /* 0x000e220000002100 */
[----:B------:R-:W-:Y:S01]  /*ebb0*/  @!P5 IMAD.MOV.U32 R126, RZ, RZ, R0 ;  /* 0x000000ffff7ed224 */ /* 0x000fe200078e0000 */
[----:B0-----:R-:W-:-:S04]  /*ebc0*/  SHF.R.U32.HI R127, RZ, 0x6, R127 ;  /* 0x00000006ff7f7819 */ /* 0x001fc8000001167f */
[----:B------:R-:W-:-:S04]  /*ebd0*/  SGXT.U32 R127, R127, 0x1 ;  /* 0x000000017f7f781a */ /* 0x000fc80000000000 */
[----:B------:R-:W-:-:S04]  /*ebe0*/  LOP3.LUT R127, R127, 0x10, RZ, 0xfc, !PT ;  /* 0x000000107f7f7812 */ /* 0x000fc800078efcff */
[----:B------:R-:W-:Y:S01]  /*ebf0*/  ISETP.GE.AND P3, PT, R127, R123, PT ;  /* 0x0000007b7f00720c */ /* 0x000fe20003f66270 */
[----:B------:R-:W-:-:S05]  /*ec00*/  @!P5 IMAD.MOV.U32 R127, RZ, RZ, R2 ;  /* 0x000000ffff7fd224 */ /* 0x000fca00078e0002 */
[----:B------:R0:W2:Y:S01]  /*ec10*/  @!P5 LDG.E.U8 R193, desc[UR24][R126.64] ;  /* 0x000000187ec1d981 */ /* 0x0000a2000c1e1100 */
[----:B------:R-:W-:Y:S01]  /*ec20*/  PRMT R192, RZ, 0x7610, R192 ;  /* 0x00007610ffc07816 */ /* 0x000fe200000000c0 */
[----:B0-----:R-:W0:Y:S01]  /*ec30*/  S2R R127, SR_TID.X ;  /* 0x00000000007f7919 */ /* 0x001e220000002100 */
[----:B------:R-:W-:Y:S01]  /*ec40*/  @!P2 IMAD.MOV.U32 R126, RZ, RZ, R3 ;  /* 0x000000ffff7ea224 */ /* 0x000fe200078e0003 */
[----:B------:R-:W-:Y:S02]  /*ec50*/  PRMT R191, RZ, 0x7610, R191 ;  /* 0x00007610ffbf7816 */ /* 0x000fe400000000bf */
[----:B0-----:R-:W-:-:S04]  /*ec60*/  SHF.R.U32.HI R127, RZ, 0x6, R127 ;  /* 0x00000006ff7f7819 */ /* 0x001fc8000001167f */
[----:B------:R-:W-:-:S04]  /*ec70*/  SGXT.U32 R127, R127, 0x1 ;  /* 0x000000017f7f781a */ /* 0x000fc80000000000 */
[----:B------:R-:W-:-:S04]  /*ec80*/  LOP3.LUT R127, R127, 0x18, RZ, 0xfc, !PT ;  /* 0x000000187f7f7812 */ /* 0x000fc800078efcff */
[----:B------:R-:W-:Y:S01]  /*ec90*/  ISETP.GE.AND P4, PT, R127, R123, PT ;  /* 0x0000007b7f00720c */ /* 0x000fe20003f86270 */
[----:B------:R-:W-:-:S05]  /*eca0*/  @!P2 IMAD.MOV.U32 R127, RZ, RZ, R5 ;  /* 0x000000ffff7fa224 */ /* 0x000fca00078e0005 */
[----:B------:R0:W3:Y:S02]  /*ecb0*/  @!P2 LDG.E.U8 R192, desc[UR24][R126.64] ;  /* 0x000000187ec0a981 */ /* 0x0000e4000c1e1100 */
[----:B0-----:R-:W-:Y:S02]  /*ecc0*/  @!P3 IMAD.MOV.U32 R126, RZ, RZ, R4 ;  /* 0x000000ffff7eb224 */ /* 0x001fe400078e0004 */
[----:B------:R-:W-:-:S05]  /*ecd0*/  @!P3 IMAD.MOV.U32 R127, RZ, RZ, R6 ;  /* 0x000000ffff7fb224 */ /* 0x000fca00078e0006 */
[----:B------:R0:W4:Y:S01]  /*ece0*/  @!P3 LDG.E.U8 R191, desc[UR24][R126.64] ;  /* 0x000000187ebfb981 */ /* 0x000122000c1e1100 */
[----:B------:R-:W-:Y:S01]  /*ecf0*/  PRMT R208, RZ, 0x7610, R208 ;  /* 0x00007610ffd07816 */ /* 0x000fe200000000d0 */
[----:B0-----:R-:W0:Y:S01]  /*ed00*/  S2R R127, SR_TID.X ;  /* 0x00000000007f7919 */ /* 0x001e220000002100 */
[----:B------:R-:W-:Y:S01]  /*ed10*/  @!P4 IMAD.MOV.U32 R126, RZ, RZ, R7 ;  /* 0x000000ffff7ec224 */ /* 0x000fe200078e0007 */
[----:B0-----:R-:W-:-:S04]  /*ed20*/  SHF.R.U32.HI R127, RZ, 0x6, R127 ;  /* 0x00000006ff7f7819 */ /* 0x001fc8000001167f */
[----:B------:R-:W-:-:S04]  /*ed30*/  SGXT.U32 R127, R127, 0x1 ;  /* 0x000000017f7f781a */ /* 0x000fc80000000000 */
[----:B------:R-:W-:-:S04]  /*ed40*/  LOP3.LUT R127, R127, 0x2, RZ, 0xfc, !PT ;  /* 0x000000027f7f7812 */ /* 0x000fc800078efcff */
[----:B------:R-:W-:Y:S01]  /*ed50*/  ISETP.GE.AND P2, PT, R127, R123, PT ;  /* 0x0000007b7f00720c */ /* 0x000fe20003f46270 */
[----:B------:R-:W-:-:S05]  /*ed60*/  @!P4 IMAD.MOV.U32 R127, RZ, RZ, R9 ;  /* 0x000000ffff7fc224 */ /* 0x000fca00078e0009 */
[----:B------:R0:W5:Y:S01]  /*ed70*/  @!P4 LDG.E.U8 R208, desc[UR24][R126.64] ;  /* 0x000000187ed0c981 */ /* 0x000162000c1e1100 */
[----:B------:R-:W-:Y:S01]  /*ed80*/  PRMT R207, RZ, 0x7610, R207 ;  /* 0x00007610ffcf7816 */ /* 0x000fe200000000cf */
[----:B0-----:R-:W0:Y:S05]  /*ed90*/  S2R R127, SR_TID.X ;  /* 0x00000000007f7919 */ /* 0x001e2a0000002100 */
[----:B------:R-:W-:Y:S01]  /*eda0*/  @!P2 IMAD.MOV.U32 R126, RZ, RZ, R8 ;  /* 0x000000ffff7ea224 */ /* 0x000fe200078e0008 */
[----:B------:R-:W-:Y:S02]  /*edb0*/  PRMT R190, RZ, 0x7610, R190 ;  /* 0x00007610ffbe7816 */ /* 0x000fe400000000be */
[----:B0-----:R-:W-:-:S04]  /*edc0*/  SHF.R.U32.HI R127, RZ, 0x6, R127 ;  /* 0x00000006ff7f7819 */ /* 0x001fc8000001167f */
[----:B------:R-:W-:-:S04]  /*edd0*/  SGXT.U32 R127, R127, 0x1 ;  /* 0x000000017f7f781a */ /* 0x000fc80000000000 */
[----:B------:R-:W-:-:S04]  /*ede0*/  LOP3.LUT R127, R127, 0xa, RZ, 0xfc, !PT ;  /* 0x0000000a7f7f7812 */ /* 0x000fc800078efcff */
[----:B------:R-:W-:Y:S01]  /*edf0*/  ISETP.GE.AND P3, PT, R127, R123, PT ;  /* 0x0000007b7f00720c */ /* 0x000fe20003f66270 */
[----:B------:R-:W-:-:S05]  /*ee00*/  @!P2 IMAD.MOV.U32 R127, RZ, RZ, R10 ;  /* 0x000000ffff7fa224 */ /* 0x000fca00078e000a */
[----:B------:R0:W2:Y:S07]  /*ee10*/  @!P2 LDG.E.U8 R207, desc[UR24][R126.64] ;  /* 0x000000187ecfa981 */ /* 0x0000ae000c1e1100 */
[----:B0-----:R-:W-:Y:S02]  /*ee20*/  @!P3 IMAD.MOV.U32 R126, RZ, RZ, R11 ;  /* 0x000000ffff7eb224 */ /* 0x001fe400078e000b */
[----:B------:R-:W-:-:S05]  /*ee30*/  @!P3 IMAD.MOV.U32 R127, RZ, RZ, R12 ;  /* 0x000000ffff7fb224 */ /* 0x000fca00078e000c */
[----:B------:R0:W2:Y:S01]  /*ee40*/  @!P3 LDG.E.U8 R190, desc[UR24][R126.64] ;  /* 0x000000187ebeb981 */ /* 0x0000a2000c1e1100 */
[----:B------:R-:W-:Y:S01]  /*ee50*/  PRMT R189, RZ, 0x7610, R189 ;  /* 0x00007610ffbd7816 */ /* 0x000fe200000000bd */
[----:B0-----:R-:W0:Y:S02]  /*ee60*/  S2R R127, SR_TID.X ;  /* 0x00000000007f7919 */ /* 0x001e240000002100 */
[----:B0-----:R-:W-:-:S04]  /*ee70*/  SHF.R.U32.HI R127, RZ, 0x6, R127 ;  /* 0x00000006ff7f7819 */ /* 0x001fc8000001167f */
[----:B------:R-:W-:-:S04]  /*ee80*/  SGXT.U32 R127, R127, 0x1 ;  /* 0x000000017f7f781a */ /* 0x000fc80000000000 */
[C---:B------:R-:W-:Y:S02]  /*ee90*/  LOP3.LUT R126, R127.reuse, 0x12, RZ, 0xfc, !PT ;  /* 0x000000127f7e7812 */ /* 0x040fe400078efcff */
[----:B------:R-:W-:Y:S02]  /*eea0*/  LOP3.LUT R127, R127, 0x1a, RZ, 0xfc, !PT ;  /* 0x0000001a7f7f7812 */ /* 0x000fe400078efcff */
[-C--:B------:R-:W-:Y:S02]  /*eeb0*/  ISETP.GE.AND P2, PT, R126, R123.reuse, PT ;  /* 0x0000007b7e00720c */ /* 0x080fe40003f46270 */
[----:B------:R-:W-:-:S11]  /*eec0*/  ISETP.GE.AND P3, PT, R127, R123, PT ;  /* 0x0000007b7f00720c */ /* 0x000fd60003f66270 */
[----:B------:R-:W-:Y:S02]  /*eed0*/  @!P2 IMAD.MOV.U32 R126, RZ, RZ, R13 ;  /* 0x000000ffff7ea224 */ /* 0x000fe400078e000d */
[----:B------:R-:W-:-:S05]  /*eee0*/  @!P2 IMAD.MOV.U32 R127, RZ, RZ, R14 ;  /* 0x000000ffff7fa224 */ /* 0x000fca00078e000e */
[----:B------:R0:W2:Y:S01]  /*eef0*/  @!P2 LDG.E.U8 R189, desc[UR24][R126.64] ;  /* 0x000000187ebda981 */ /* 0x0000a2000c1e1100 */
        /* <DEDUP_REMOVED lines=10> */
[----:B0-----:R-:W0:Y:S05]  /*efa0*/  S2R R127, SR_TID.X ;  /* 0x00000000007f7919 */ /* 0x001e2a0000002100 */
        /* <DEDUP_REMOVED lines=37> */
[----:B0-----:R-:W-:-:S04]  /*f200*/  LEA.HI R127, R127, 0xe, RZ, 0x1a ;  /* 0x0000000e7f7f7811 */ /* 0x001fc800078fd0ff */
[----:B------:R-:W-:Y:S01]  /*f210*/  ISETP.GE.AND P3, PT, R127, R123, PT ;  /* 0x0000007b7f00720c */ /* 0x000fe20003f66270 */
[----:B------:R-:W-:-:S05]  /*f220*/  @!P2 IMAD.MOV.U32 R127, RZ, RZ, R29 ;  /* 0x000000ffff7fa224 */ /* 0x000fca00078e001d */
[----:B------:R0:W4:Y:S01]  /*f230*/  @!P2 LDG.E.U8 R204, desc[UR24][R126.64] ;  /* 0x000000187ecca981 */ /* 0x000122000c1e1100 */
        /* <DEDUP_REMOVED lines=12> */
[----:B0-----:R-:W-:-:S04]  /*f300*/  LEA.HI R127, R127, 0x1e, RZ, 0x1a ;  /* 0x0000001e7f7f7811 */ /* 0x001fc800078fd0ff */
[----:B------:R-:W-:Y:S01]  /*f310*/  ISETP.GE.AND P3, PT, R127, R123, PT ;  /* 0x0000007b7f00720c */ /* 0x000fe20003f66270 */
[----:B------:R-:W-:-:S05]  /*f320*/  @!P2 IMAD.MOV.U32 R127, RZ, RZ, R31 ;  /* 0x000000ffff7fa224 */ /* 0x000fca00078e001f */
[----:B------:R0:W5:Y:S01]  /*f330*/  @!P2 LDG.E.U8 R202, desc[UR24][R126.64] ;  /* 0x000000187ecaa981 */ /* 0x000162000c1e1100 */
[----:B------:R-:W-:Y:S01]  /*f340*/  PRMT R201, RZ, 0x7610, R201 ;  /* 0x00007610ffc97816 */ /* 0x000fe200000000c9 */
[----:B0-----:R-:W0:Y:S05]  /*f350*/  S2R R127, SR_TID.X ;  /* 0x00000000007f7919 */ /* 0x001e2a0000002100 */
[----:B------:R-:W-:Y:S01]  /*f360*/  @!P3 IMAD.MOV.U32 R126, RZ, RZ, R30 ;  /* 0x000000ffff7eb224 */ /* 0x000fe200078e001e */
[----:B------:R-:W-:Y:S02]  /*f370*/  PRMT R200, RZ, 0x7610, R200 ;  /* 0x00007610ffc87816 */ /* 0x000fe400000000c8 */
[----:B0-----:R-:W-:-:S04]  /*f380*/  LOP3.LUT R127, R127, 0x1f, RZ, 0xc0, !PT ;  /* 0x0000001f7f7f7812 */ /* 0x001fc800078ec0ff */
[----:B------:R-:W-:Y:S01]  /*f390*/  ISETP.GE.AND P2, PT, R127, R123, PT ;  /* 0x0000007b7f00720c */ /* 0x000fe20003f46270 */
[----:B------:R-:W-:-:S05]  /*f3a0*/  @!P3 IMAD.MOV.U32 R127, RZ, RZ, R32 ;  /* 0x000000ffff7fb224 */ /* 0x000fca00078e0020 */
[----:B------:R0:W5:Y:S01]  /*f3b0*/  @!P3 LDG.E.U8 R201, desc[UR24][R126.64] ;  /* 0x000000187ec9b981 */ /* 0x000162000c1e1100 */
[----:B------:R-:W-:Y:S06]  /*f3c0*/  BAR.SYNC.DEFER_BLOCKING 0x0 ;  /* 0x0000000000007b1d */ /* 0x000fec0000010000 */
[----:B0-----:R-:W-:Y:S02]  /*f3d0*/  @!P2 IMAD.MOV.U32 R126, RZ, RZ, R33 ;  /* 0x000000ffff7ea224 */ /* 0x001fe400078e0021 */
[----:B------:R-:W-:-:S05]  /*f3e0*/  @!P2 IMAD.MOV.U32 R127, RZ, RZ, R34 ;  /* 0x000000ffff7fa224 */ /* 0x000fca00078e0022 */
[----:B------:R0:W5:Y:S01]  /*f3f0*/  @!P2 LDG.E.U8 R200, desc[UR24][R126.64] ;  /* 0x000000187ec8a981 */ /* 0x000162000c1e1100 */
[----:B------:R-:W-:Y:S02]  /*f400*/  PRMT R199, RZ, 0x7610, R199 ;  /* 0x00007610ffc77816 */ /* 0x000fe400000000c7 */
[----:B------:R-:W-:Y:S01]  /*f410*/  PRMT R198, RZ, 0x7610, R198 ;  /* 0x00007610ffc67816 */ /* 0x000fe200000000c6 */
[----:B0-----:R-:W-:Y:S02]  /*f420*/  @!P2 IMAD.MOV.U32 R126, RZ, RZ, R35 ;  /* 0x000000ffff7ea224 */ /* 0x001fe400078e0023 */
[----:B------:R-:W-:-:S05]  /*f430*/  @!P2 IMAD.MOV.U32 R127, RZ, RZ, R37 ;  /* 0x000000ffff7fa224 */ /* 0x000fca00078e0025 */
[----:B------:R0:W5:Y:S01]  /*f440*/  @!P2 LDG.E.U8 R199, desc[UR24][R126.64] ;  /* 0x000000187ec7a981 */ /* 0x000162000c1e1100 */
        /* <DEDUP_REMOVED lines=15> */
[----:B------:R0:W5:Y:S04]  /*f540*/  @!P2 LDG.E.U8 R195, desc[UR24][R126.64] ;  /* 0x000000187ec3a981 */ /* 0x000168000c1e1100 */
[----:B--2---:R1:W-:Y:S01]  /*f550*/  STS.U8 [R160+UR11+0x8800], R193 ;  /* 0x008800c1a0007988 */ /* 0x0043e2000800000b */
[----:B0-----:R-:W-:Y:S02]  /*f560*/  @!P2 IMAD.MOV.U32 R126, RZ, RZ, R44 ;  /* 0x000000ffff7ea224 */ /* 0x001fe400078e002c */
[----:B------:R-:W-:Y:S01]  /*f570*/  @!P2 IMAD.MOV.U32 R127, RZ, RZ, R47 ;  /* 0x000000ffff7fa224 */ /* 0x000fe200078e002f */
[----:B-1----:R-:W-:-:S04]  /*f580*/  PRMT R193, RZ, 0x7610, R193 ;  /* 0x00007610ffc17816 */ /* 0x002fc800000000c1 */
[----:B------:R0:W2:Y:S04]  /*f590*/  @!P2 LDG.E.U8 R194, desc[UR24][R126.64] ;  /* 0x000000187ec2a981 */ /* 0x0000a8000c1e1100 */
[----:B---3--:R1:W-:Y:S01]  /*f5a0*/  STS.U8 [R160+UR11+0x8a00], R192 ;  /* 0x008a00c0a0007988 */ /* 0x0083e2000800000b */
[----:B0-----:R-:W-:Y:S02]  /*f5b0*/  @!P2 IMAD.MOV.U32 R126, RZ, RZ, R46 ;  /* 0x000000ffff7ea224 */ /* 0x001fe400078e002e */
[----:B------:R-:W-:Y:S01]  /*f5c0*/  @!P2 IMAD.MOV.U32 R127, RZ, RZ, R49 ;  /* 0x000000ffff7fa224 */ /* 0x000fe200078e0031 */
[----:B-1----:R-:W-:-:S04]  /*f5d0*/  PRMT R192, RZ, 0x7610, R192 ;  /* 0x00007610ffc07816 */ /* 0x002fc800000000c0 */
[----:B------:R0:W3:Y:S04]  /*f5e0*/  @!P2 LDG.E.U8 R193, desc[UR24][R126.64] ;  /* 0x000000187ec1a981 */ /* 0x0000e8000c1e1100 */
[----:B----4-:R1:W-:Y:S01]  /*f5f0*/  STS.U8 [R160+UR11+0x8c00], R191 ;  /* 0x008c00bfa0007988 */ /* 0x0103e2000800000b */
[----:B0-----:R-:W-:Y:S02]  /*f600*/  @!P2 IMAD.MOV.U32 R126, RZ, RZ, R48 ;  /* 0x000000ffff7ea224 */ /* 0x001fe400078e0030 */
[----:B------:R-:W-:Y:S01]  /*f610*/  @!P2 IMAD.MOV.U32 R127, RZ, RZ, R51 ;  /* 0x000000ffff7fa224 */ /* 0x000fe200078e0033 */
[----:B-1----:R-:W-:-:S04]  /*f620*/  PRMT R191, RZ, 0x7610, R191 ;  /* 0x00007610ffbf7816 */ /* 0x002fc800000000bf */
[----:B------:R0:W4:Y:S04]  /*f630*/  @!P2 LDG.E.U8 R192, desc[UR24][R126.64] ;  /* 0x000000187ec0a981 */ /* 0x000128000c1e1100 */
[----:B-----5:R1:W-:Y:S01]  /*f640*/  STS.U8 [R160+UR11+0x8e00], R208 ;  /* 0x008e00d0a0007988 */ /* 0x0203e2000800000b */
[----:B0-----:R-:W-:Y:S02]  /*f650*/  @!P2 IMAD.MOV.U32 R126, RZ, RZ, R50 ;  /* 0x000000ffff7ea224 */ /* 0x001fe400078e0032 */
[----:B------:R-:W-:Y:S01]  /*f660*/  @!P2 IMAD.MOV.U32 R127, RZ, RZ, R53 ;  /* 0x000000ffff7fa224 */ /* 0x000fe200078e0035 */
[----:B-1----:R-:W-:-:S04]  /*f670*/  PRMT R208, RZ, 0x7610, R208 ;  /* 0x00007610ffd07816 */ /* 0x002fc800000000d0 */
[----:B------:R0:W5:Y:S04]  /*f680*/  @!P2 LDG.E.U8 R191, desc[UR24][R126.64] ;  /* 0x000000187ebfa981 */ /* 0x000168000c1e1100 */
[----:B------:R1:W-:Y:S01]  /*f690*/  STS.U8 [R77+UR11+0x8880], R207 ;  /* 0x008880cf4d007988 */ /* 0x0003e2000800000b */
[----:B0-----:R-:W-:Y:S02]  /*f6a0*/  @!P2 IMAD.MOV.U32 R126, RZ, RZ, R52 ;  /* 0x000000ffff7ea224 */ /* 0x001fe400078e0034 */
[----:B------:R-:W-:Y:S01]  /*f6b0*/  @!P2 IMAD.MOV.U32 R127, RZ, RZ, R55 ;  /* 0x000000ffff7fa224 */ /* 0x000fe200078e0037 */
[----:B-1----:R-:W-:-:S04]  /*f6c0*/  PRMT R207, RZ, 0x7610, R207 ;  /* 0x00007610ffcf7816 */ /* 0x002fc800000000cf */
[----:B------:R0:W2:Y:S04]  /*f6d0*/  @!P2 LDG.E.U8 R208, desc[UR24][R126.64] ;  /* 0x000000187ed0a981 */ /* 0x0000a8000c1e1100 */
        /* <DEDUP_REMOVED lines=14> */
[----:B------:R0:W2:Y:S02]  /*f7c0*/  @!P2 LDG.E.U8 R189, desc[UR24][R126.64] ;  /* 0x000000187ebda981 */ /* 0x0000a4000c1e1100 */
[----:B0-----:R-:W-:Y:S02]  /*f7d0*/  @!P2 IMAD.MOV.U32 R126, RZ, RZ, R60 ;  /* 0x000000ffff7ea224 */ /* 0x001fe400078e003c */
[----:B------:R-:W-:-:S05]  /*f7e0*/  @!P2 IMAD.MOV.U32 R127, RZ, RZ, R63 ;  /* 0x000000ffff7fa224 */ /* 0x000fca00078e003f */
[----:B------:R0:W2:Y:S02]  /*f7f0*/  @!P2 LDG.E.U8 R188, desc[UR24][R126.64] ;  /* 0x000000187ebca981 */ /* 0x0000a4000c1e1100 */
[----:B0-----:R-:W-:Y:S01]  /*f800*/  LOP3.LUT R127, R160, 0x20, RZ, 0x3c, !PT ;  /* 0x00000020a07f7812 */ /* 0x001fe200078e3cff */
[----:B------:R-:W-:-:S04]  /*f810*/  @!P2 IMAD.MOV.U32 R126, RZ, RZ, R62 ;  /* 0x000000ffff7ea224 */ /* 0x000fc800078e003e */
[----:B------:R0:W-:Y:S02]  /*f820*/  STS.U8 [R127+UR11+0x8900], R187 ;  /* 0x008900bb7f007988 */ /* 0x0001e4000800000b */
[----:B0-----:R-:W-:Y:S01]  /*f830*/  PRMT R187, RZ, 0x7610, R187 ;  /* 0x00007610ffbb7816 */ /* 0x001fe200000000bb */
[----:B------:R-:W-:-:S05]  /*f840*/  @!P2 IMAD.MOV.U32 R127, RZ, RZ, R65 ;  /* 0x000000ffff7fa224 */ /* 0x000fca00078e0041 */
[----:B------:R0:W2:Y:S02]  /*f850*/  @!P2 LDG.E.U8 R187, desc[UR24][R126.64] ;  /* 0x000000187ebba981 */ /* 0x0000a4000c1e1100 */
[----:B0-----:R-:W-:Y:S01]  /*f860*/  LOP3.LUT R127, R160, 0x20, RZ, 0x3c, !PT ;  /* 0x00000020a07f7812 */ /* 0x001fe200078e3cff */
[----:B------:R-:W-:-:S04]  /*f870*/  @!P2 IMAD.MOV.U32 R126, RZ, RZ, R64 ;  /* 0x000000ffff7ea224 */ /* 0x000fc800078e0040 */
[----:B------:R0:W-:Y:S02]  /*f880*/  STS.U8 [R127+UR11+0x8b00], R186 ;  /* 0x008b00ba7f007988 */ /* 0x0001e4000800000b */
[----:B0-----:R-:W-:Y:S01]  /*f890*/  PRMT R186, RZ, 0x7610, R186 ;  /* 0x00007610ffba7816 */ /* 0x001fe200000000ba */
[----:B------:R-:W-:-:S05]  /*f8a0*/  @!P2 IMAD.MOV.U32 R127, RZ, RZ, R67 ;  /* 0x000000ffff7fa224 */ /* 0x000fca00078e0043 */
[----:B------:R0:W4:Y:S02]  /*f8b0*/  @!P2 LDG.E.U8 R186, desc[UR24][R126.64] ;  /* 0x000000187ebaa981 */ /* 0x000124000c1e1100 */
[----:B0-----:R-:W-:Y:S01]  /*f8c0*/  LOP3.LUT R127, R160, 0x20, RZ, 0x3c, !PT ;  /* 0x00000020a07f7812 */ /* 0x001fe200078e3cff */
[----:B------:R-:W-:-:S04]  /*f8d0*/  @!P2 IMAD.MOV.U32 R126, RZ, RZ, R66 ;  /* 0x000000ffff7ea224 */ /* 0x000fc800078e0042 */
[----:B------:R0:W-:Y:S02]  /*f8e0*/  STS.U8 [R127+UR11+0x8d00], R206 ;  /* 0x008d00ce7f007988 */ /* 0x0001e4000800000b */
[----:B0-----:R-:W-:Y:S01]  /*f8f0*/  PRMT R206, RZ, 0x7610, R206 ;  /* 0x00007610ffce7816 */ /* 0x001fe200000000ce */
[----:B------:R-:W-:-:S05]  /*f900*/  @!P2 IMAD.MOV.U32 R127, RZ, RZ, R69 ;  /* 0x000000ffff7fa224 */ /* 0x000fca00078e0045 */
[----:B------:R0:W5:Y:S02]  /*f910*/  @!P2 LDG.E.U8 R206, desc[UR24][R126.64] ;  /* 0x000000187ecea981 */ /* 0x000164000c1e1100 */
        /* <DEDUP_REMOVED lines=26> */
[----:B------:R0:W-:Y:S04]  /*fac0*/  STS.U8 [R127+UR11+0x8f80], R201 ;  /* 0x008f80c97f007988 */ /* 0x0001e8000800000b */
[----:B------:R1:W-:Y:S01]  /*fad0*/  STS.U8 [R160+UR11+0x4000], R200 ;  /* 0x004000c8a0007988 */ /* 0x0003e2000800000b */
[----:B0-----:R-:W-:Y:S01]  /*fae0*/  PRMT R201, RZ, 0x7610, R201 ;  /* 0x00007610ffc97816 */ /* 0x001fe200000000c9 */
[----:B------:R-:W-:Y:S01]  /*faf0*/  @!P2 IMAD.MOV.U32 R127, RZ, RZ, R128 ;  /* 0x000000ffff7fa224 */ /* 0x000fe200078e0080 */
[----:B-1----:R-:W-:-:S04]  /*fb00*/  PRMT R200, RZ, 0x7610, R200 ;  /* 0x00007610ffc87816 */ /* 0x002fc800000000c8 */
[----:B------:R0:W5:Y:S02]  /*fb10*/  @!P2 LDG.E.U8 R201, desc[UR24][R126.64] ;  /* 0x000000187ec9a981 */ /* 0x000164000c1e1100 */
[----:B0-----:R-:W-:Y:S02]  /*fb20*/  @!P2 IMAD.MOV.U32 R126, RZ, RZ, R133 ;  /* 0x000000ffff7ea224 */ /* 0x001fe400078e0085 */
[----:B------:R-:W-:-:S05]  /*fb30*/  @!P2 IMAD.MOV.U32 R127, RZ, RZ, R132 ;  /* 0x000000ffff7fa224 */ /* 0x000fca00078e0084 */
[----:B------:R0:W5:Y:S04]  /*fb40*/  @!P2 LDG.E.U8 R200, desc[UR24][R126.64] ;  /* 0x000000187ec8a981 */ /* 0x000168000c1e1100 */
[----:B------:R1:W-:Y:S01]  /*fb50*/  STS.U8 [R160+UR11+0x4100], R199 ;  /* 0x004100c7a0007988 */ /* 0x0003e2000800000b */
[----:B0-----:R-:W-:Y:S02]  /*fb60*/  @!P2 IMAD.MOV.U32 R126, RZ, RZ, R137 ;  /* 0x000000ffff7ea224 */ /* 0x001fe400078e0089 */
[----:B------:R-:W-:Y:S01]  /*fb70*/  @!P2 IMAD.MOV.U32 R127, RZ, RZ, R136 ;  /* 0x000000ffff7fa224 */ /* 0x000fe200078e0088 */
[----:B-1----:R-:W-:Y:S01]  /*fb80*/  PRMT R199, RZ, 0x7610, R199 ;  /* 0x00007610ffc77816 */ /* 0x002fe200000000c7 */
[----:B------:R0:W-:Y:S05]  /*fb90*/  STS.U8 [R160+UR11+0x4200], R198 ;  /* 0x004200c6a0007988 */ /* 0x0001ea000800000b */
[----:B------:R1:W5:Y:S01]  /*fba0*/  @!P2 LDG.E.U8 R199, desc[UR24][R126.64] ;  /* 0x000000187ec7a981 */ /* 0x000362000c1e1100 */
[----:B0-----:R-:W-:-:S03]  /*fbb0*/  PRMT R198, RZ, 0x7610, R198 ;  /* 0x00007610ffc67816 */ /* 0x001fc600000000c6 */
[----:B------:R0:W-:Y:S01]  /*fbc0*/  STS.U8 [R160+UR11+0x4300], R197 ;  /* 0x004300c5a0007988 */ /* 0x0001e2000800000b */
[----:B-1----:R-:W-:Y:S02]  /*fbd0*/  @!P2 IMAD.MOV.U32 R126, RZ, RZ, R141 ;  /* 0x000000ffff7ea224 */ /* 0x002fe400078e008d */
[----:B------:R-:W-:Y:S01]  /*fbe0*/  @!P2 IMAD.MOV.U32 R127, RZ, RZ, R140 ;  /* 0x000000ffff7fa224 */ /* 0x000fe200078e008c */
[----:B0-----:R-:W-:-:S04]  /*fbf0*/  PRMT R197, RZ, 0x7610, R197 ;  /* 0x00007610ffc57816 */ /* 0x001fc800000000c5 */
[----:B------:R0:W5:Y:S04]  /*fc00*/  @!P2 LDG.E.U8 R198, desc[UR24][R126.64] ;  /* 0x000000187ec6a981 */ /* 0x000168000c1e1100 */
[----:B------:R1:W-:Y:S01]  /*fc10*/  STS.U8 [R160+UR11+0x4400], R196 ;  /* 0x004400c4a0007988 */ /* 0x0003e2000800000b */
        /* <DEDUP_REMOVED lines=101> */
[----:B------:R0:W2:Y:S04]  /*10270*/  @!P2 LDG.E.U8 R200, desc[UR24][R126.64] ;  /* 0x000000187ec8a981 */ /* 0x0000a8000c1e1100 */
[----:B------:R-:W0:Y:S04]  /*10280*/  LDL R127, [R1] ;  /* 0x00000000017f7983 */ /* 0x000e280000100800 */
[----:B------:R1:W-:Y:S02]  /*10290*/  STS.U8 [R160+UR11+0x5800], R199 ;  /* 0x005800c7a0007988 */ /* 0x0003e4000800000b */
[----:B-1----:R-:W-:Y:S01]  /*102a0*/  PRMT R199, RZ, 0x7610, R199 ;  /* 0x00007610ffc77816 */ /* 0x002fe200000000c7 */
[----:B0-----:R-:W-:-:S02]  /*102b0*/  @!P2 IMAD.MOV.U32 R126, RZ, RZ, R127 ;  /* 0x000000ffff7ea224 */ /* 0x001fc400078e007f */
[----:B------:R-:W-:-:S05]  /*102c0*/  @!P2 IMAD.MOV.U32 R127, RZ, RZ, R252 ;  /* 0x000000ffff7fa224 */ /* 0x000fca00078e00fc */
[----:B------:R0:W2:Y:S04]  /*102d0*/  @!P2 LDG.E.U8 R199, desc[UR24][R126.64] ;  /* 0x000000187ec7a981 */ /* 0x0000a8000c1e1100 */
[----:B------:R-:W0:Y:S04]  /*102e0*/  LDL R126, [R1+0xc] ;  /* 0x00000c00017e7983 */ /* 0x000e280000100800 */
[----:B------:R-:W0:Y:S04]  /*102f0*/  LDL R127, [R1+0x10] ;  /* 0x00001000017f7983 */ /* 0x000e280000100800 */
[----:B------:R1:W-:Y:S02]  /*10300*/  STS.U8 [R160+UR11+0x5900], R198 ;  /* 0x005900c6a0007988 */ /* 0x0003e4000800000b */
[----:B-1----:R-:W-:-:S02]  /*10310*/  PRMT R198, RZ, 0x7610, R198 ;  /* 0x00007610ffc67816 */ /* 0x002fc400000000c6 */
[----:B0-----:R-:W-:-:S04]  /*10320*/  @!P2 LOP3.LUT R127, R127, R126, RZ, 0x3c, !PT ;  /* 0x0000007e7f7fa212 */ /* 0x001fc800078e3cff */
[----:B------:R-:W-:-:S04]  /*10330*/  @!P2 LOP3.LUT R126, R127, R126, RZ, 0x3c, !PT ;  /* 0x0000007e7f7ea212 */ /* 0x000fc800078e3cff */
[----:B------:R-:W-:-:S05]  /*10340*/  @!P2 LOP3.LUT R127, R127, R126, RZ, 0x3c, !PT ;  /* 0x0000007e7f7fa212 */ /* 0x000fca00078e3cff */
        /* <DEDUP_REMOVED lines=16> */
[----:B------:R0:W3:Y:S04]  /*10450*/  @!P2 LDG.E.U8 R196, desc[UR24][R126.64] ;  /* 0x000000187ec4a981 */ /* 0x0000e8000c1e1100 */
[----:B------:R-:W0:Y:S04]  /*10460*/  LDL R126, [R1+0x3c] ;  /* 0x00003c00017e7983 */ /* 0x000e280000100800 */
[----:B------:R-:W0:Y:S04]  /*10470*/  LDL R127, [R1+0x40] ;  /* 0x00004000017f7983 */ /* 0x000e280000100800 */
[----:B--2---:R1:W-:Y:S02]  /*10480*/  STS.U8 [R160+UR11+0x5c00], R195 ;  /* 0x005c00c3a0007988 */ /* 0x0043e4000800000b */
[----:B-1----:R-:W-:-:S02]  /*10490*/  PRMT R195, RZ, 0x7610, R195 ;  /* 0x00007610ffc37816 */ /* 0x002fc400000000c3 */
[----:B0-----:R-:W-:-:S04]  /*104a0*/  @!P2 LOP3.LUT R127, R127, R126, RZ, 0x3c, !PT ;  /* 0x0000007e7f7fa212 */ /* 0x001fc800078e3cff */
[----:B------:R-:W-:-:S04]  /*104b0*/  @!P2 LOP3.LUT R126, R127, R126, RZ, 0x3c, !PT ;  /* 0x0000007e7f7ea212 */ /* 0x000fc800078e3cff */
[----:B------:R-:W-:-:S05]  /*104c0*/  @!P2 LOP3.LUT R127, R127, R126, RZ, 0x3c, !PT ;  /* 0x0000007e7f7fa212 */ /* 0x000fca00078e3cff */
[----:B------:R0:W2:Y:S04]  /*104d0*/  @!P2 LDG.E.U8 R195, desc[UR24][R126.64] ;  /* 0x000000187ec3a981 */ /* 0x0000a8000c1e1100 */
[----:B------:R-:W0:Y:S04]  /*104e0*/  LDL R126, [R1+0x4c] ;  /* 0x00004c00017e7983 */ /* 0x000e280000100800 */
[----:B------:R-:W0:Y:S04]  /*104f0*/  LDL R127, [R1+0x50] ;  /* 0x00005000017f7983 */ /* 0x000e280000100800 */
[----:B---3--:R1:W-:Y:S02]  /*10500*/  STS.U8 [R160+UR11+0x5d00], R194 ;  /* 0x005d00c2a0007988 */ /* 0x0083e4000800000b */
[----:B-1----:R-:W-:-:S02]  /*10510*/  PRMT R194, RZ, 0x7610, R194 ;  /* 0x00007610ffc27816 */ /* 0x002fc400000000c2 */
[----:B0-----:R-:W-:-:S04]  /*10520*/  @!P2 LOP3.LUT R127, R127, R126, RZ, 0x3c, !PT ;  /* 0x0000007e7f7fa212 */ /* 0x001fc800078e3cff */
[----:B------:R-:W-:-:S04]  /*10530*/  @!P2 LOP3.LUT R126, R127, R126, RZ, 0x3c, !PT ;  /* 0x0000007e7f7ea212 */ /* 0x000fc800078e3cff */
[----:B------:R-:W-:-:S05]  /*10540*/  @!P2 LOP3.LUT R127, R127, R126, RZ, 0x3c, !PT ;  /* 0x0000007e7f7fa212 */ /* 0x000fca00078e3cff */
[----:B------:R0:W3:Y:S04]  /*10550*/  @!P2 LDG.E.U8 R194, desc[UR24][R126.64] ;  /* 0x000000187ec2a981 */ /* 0x0000e8000c1e1100 */
[----:B------:R-:W0:Y:S04]  /*10560*/  LDL R126, [R1+0x5c] ;  /* 0x00005c00017e7983 */ /* 0x000e280000100800 */
[----:B------:R-:W0:Y:S04]  /*10570*/  LDL R127, [R1+0x60] ;  /* 0x00006000017f7983 */ /* 0x000e280000100800 */
[----:B----4-:R1:W-:Y:S02]  /*10580*/  STS.U8 [R160+UR11+0x5e00], R193 ;  /* 0x005e00c1a0007988 */ /* 0x0103e4000800000b */
[----:B-1----:R-:W-:-:S02]  /*10590*/  PRMT R193, RZ, 0x7610, R193 ;  /* 0x00007610ffc17816 */ /* 0x002fc400000000c1 */
[----:B0-----:R-:W-:-:S04]  /*105a0*/  @!P2 LOP3.LUT R127, R127, R126, RZ, 0x3c, !PT ;  /* 0x0000007e7f7fa212 */ /* 0x001fc800078e3cff */
[----:B------:R-:W-:-:S04]  /*105b0*/  @!P2 LOP3.LUT R126, R127, R126, RZ, 0x3c, !PT ;  /* 0x0000007e7f7ea212 */ /* 0x000fc800078e3cff */
[----:B------:R-:W-:-:S05]  /*105c0*/  @!P2 LOP3.LUT R127, R127, R126, RZ, 0x3c, !PT ;  /* 0x0000007e7f7fa212 */ /* 0x000fca00078e3cff */
[----:B------:R0:W4:Y:S04]  /*105d0*/  @!P2 LDG.E.U8 R193, desc[UR24][R126.64] ;  /* 0x000000187ec1a981 */ /* 0x000128000c1e1100 */
[----:B------:R-:W0:Y:S04]  /*105e0*/  LDL R126, [R1+0x74] ;  /* 0x00007400017e7983 */ /* 0x000e280000100800 */
[----:B------:R-:W0:Y:S04]  /*105f0*/  LDL R127, [R1+0x78] ;  /* 0x00007800017f7983 */ /* 0x000e280000100800 */
[----:B-----5:R1:W-:Y:S02]  /*10600*/  STS.U8 [R160+UR11+0x5f00], R192 ;  /* 0x005f00c0a0007988 */ /* 0x0203e4000800000b */
[----:B-1----:R-:W-:-:S02]  /*10610*/  PRMT R192, RZ, 0x7610, R192 ;  /* 0x00007610ffc07816 */ /* 0x002fc400000000c0 */
[----:B0-----:R-:W-:-:S04]  /*10620*/  @!P2 LOP3.LUT R127, R127, R126, RZ, 0x3c, !PT ;  /* 0x0000007e7f7fa212 */ /* 0x001fc800078e3cff */
[----:B------:R-:W-:-:S04]  /*10630*/  @!P2 LOP3.LUT R126, R127, R126, RZ, 0x3c, !PT ;  /* 0x0000007e7f7ea212 */ /* 0x000fc800078e3cff */
[----:B------:R-:W-:-:S05]  /*10640*/  @!P2 LOP3.LUT R127, R127, R126, RZ, 0x3c, !PT ;  /* 0x0000007e7f7fa212 */ /* 0x000fca00078e3cff */
[----:B------:R0:W5:Y:S04]  /*10650*/  @!P2 LDG.E.U8 R192, desc[UR24][R126.64] ;  /* 0x000000187ec0a981 */ /* 0x000168000c1e1100 */
        /* <DEDUP_REMOVED lines=66> */
[----:B------:R1:W-:Y:S04]  /*10a80*/  STS.U8 [R160+UR11+0x6800], R206 ;  /* 0x006800cea0007988 */ /* 0x0003e8000800000b */
[----:B------:R3:W-:Y:S01]  /*10a90*/  STS.U8 [R160+UR11+0x6900], R205 ;  /* 0x006900cda0007988 */ /* 0x0007e2000800000b */
[----:B-1----:R-:W-:-:S02]  /*10aa0*/  PRMT R206, RZ, 0x7610, R206 ;  /* 0x00007610ffce7816 */ /* 0x002fc400000000ce */
[----:B---3--:R-:W-:-:S06]  /*10ab0*/  PRMT R205, RZ, 0x7610, R205 ;  /* 0x00007610ffcd7816 */ /* 0x008fcc00000000cd */
[----:B------:R-:W3:Y:S04]  /*10ac0*/  @!P2 LDG.E.U8 R205, desc[UR24][R78.64] ;  /* 0x000000184ecda981 */ /* 0x000ee8000c1e1100 */
[----:B------:R1:W-:Y:S04]  /*10ad0*/  STS.U8 [R160+UR11+0x6a00], R204 ;  /* 0x006a00cca0007988 */ /* 0x0003e8000800000b */
[----:B------:R4:W-:Y:S01]  /*10ae0*/  STS.U8 [R160+UR11+0x6b00], R203 ;  /* 0x006b00cba0007988 */ /* 0x0009e2000800000b */
[----:B-1----:R-:W-:Y:S02]  /*10af0*/  PRMT R204, RZ, 0x7610, R204 ;  /* 0x00007610ffcc7816 */ /* 0x002fe400000000cc */
[----:B----4-:R-:W-:-:S04]  /*10b00*/  PRMT R203, RZ, 0x7610, R203 ;  /* 0x00007610ffcb7816 */ /* 0x010fc800000000cb */
[----:B------:R-:W4:Y:S04]  /*10b10*/  @!P2 LDG.E.U8 R204, desc[UR24][R80.64] ;  /* 0x0000001850cca981 */ /* 0x000f28000c1e1100 */
[----:B------:R1:W-:Y:S04]  /*10b20*/  STS.U8 [R160+UR11+0x6c00], R202 ;  /* 0x006c00caa0007988 */ /* 0x0003e8000800000b */
[----:B------:R-:W2:Y:S01]  /*10b30*/  @!P2 LDG.E.U8 R203, desc[UR24][R82.64] ;  /* 0x0000001852cba981 */ /* 0x000ea2000c1e1100 */
[----:B-1----:R-:W-:-:S03]  /*10b40*/  PRMT R202, RZ, 0x7610, R202 ;  /* 0x00007610ffca7816 */ /* 0x002fc600000000ca */
[----:B------:R1:W-:Y:S04]  /*10b50*/  STS.U8 [R160+UR11+0x6d00], R201 ;  /* 0x006d00c9a0007988 */ /* 0x0003e8000800000b */
[----:B------:R-:W3:Y:S01]  /*10b60*/  @!P2 LDG.E.U8 R202, desc[UR24][R84.64] ;  /* 0x0000001854caa981 */ /* 0x000ee2000c1e1100 */
[----:B-1----:R-:W-:-:S03]  /*10b70*/  PRMT R201, RZ, 0x7610, R201 ;  /* 0x00007610ffc97816 */ /* 0x002fc600000000c9 */
[----:B------:R1:W-:Y:S04]  /*10b80*/  STS.U8 [R160+UR11+0x6e00], R200 ;  /* 0x006e00c8a0007988 */ /* 0x0003e8000800000b */
[----:B------:R-:W3:Y:S01]  /*10b90*/  @!P2 LDG.E.U8 R201, desc[UR24][R86.64] ;  /* 0x0000001856c9a981 */ /* 0x000ee2000c1e1100 */
[----:B-1----:R-:W-:-:S03]  /*10ba0*/  PRMT R200, RZ, 0x7610, R200 ;  /* 0x00007610ffc87816 */ /* 0x002fc600000000c8 */
[----:B------:R1:W-:Y:S04]  /*10bb0*/  STS.U8 [R160+UR11+0x6f00], R199 ;  /* 0x006f00c7a0007988 */ /* 0x0003e8000800000b */
[----:B------:R-:W3:Y:S01]  /*10bc0*/  @!P2 LDG.E.U8 R200, desc[UR24][R88.64] ;  /* 0x0000001858c8a981 */ /* 0x000ee2000c1e1100 */
[----:B0-----:R-:W-:-:S04]  /*10bd0*/  @!P2 LOP3.LUT R127, R127, R126, RZ, 0x3c, !PT ;  /* 0x0000007e7f7fa212 */ /* 0x001fc800078e3cff */
[----:B------:R-:W-:-:S04]  /*10be0*/  @!P2 LOP3.LUT R126, R127, R126, RZ, 0x3c, !PT ;  /* 0x0000007e7f7ea212 */ /* 0x000fc800078e3cff */
[----:B------:R-:W-:-:S05]  /*10bf0*/  @!P2 LOP3.LUT R127, R127, R126, RZ, 0x3c, !PT ;  /* 0x0000007e7f7fa212 */ /* 0x000fca00078e3cff */
[----:B------:R0:W3:Y:S01]  /*10c00*/  @!P2 LDG.E.U8 R206, desc[UR24][R126.64] ;  /* 0x000000187ecea981 */ /* 0x0000e2000c1e1100 */
[----:B-1----:R-:W-:-:S03]  /*10c10*/  PRMT R199, RZ, 0x7610, R199 ;  /* 0x00007610ffc77816 */ /* 0x002fc600000000c7 */
[----:B------:R1:W-:Y:S04]  /*10c20*/  STS.U8 [R160+UR11+0x7000], R198 ;  /* 0x007000c6a0007988 */ /* 0x0003e8000800000b */
[----:B------:R-:W4:Y:S01]  /*10c30*/  @!P2 LDG.E.U8 R199, desc[UR24][R90.64] ;  /* 0x000000185ac7a981 */ /* 0x000f22000c1e1100 */
[----:B-1----:R-:W-:-:S03]  /*10c40*/  PRMT R198, RZ, 0x7610, R198 ;  /* 0x00007610ffc67816 */ /* 0x002fc600000000c6 */
[----:B------:R1:W-:Y:S04]  /*10c50*/  STS.U8 [R160+UR11+0x7100], R197 ;  /* 0x007100c5a0007988 */ /* 0x0003e8000800000b */
[----:B------:R-:W4:Y:S01]  /*10c60*/  @!P2 LDG.E.U8 R198, desc[UR24][R92.64] ;  /* 0x000000185cc6a981 */ /* 0x000f22000c1e1100 */
[----:B-1----:R-:W-:-:S03]  /*10c70*/  PRMT R197, RZ, 0x7610, R197 ;  /* 0x00007610ffc57816 */ /* 0x002fc600000000c5 */
[----:B------:R1:W-:Y:S04]  /*10c80*/  STS.U8 [R160+UR11+0x7200], R196 ;  /* 0x007200c4a0007988 */ /* 0x0003e8000800000b */
[----:B------:R-:W4:Y:S01]  /*10c90*/  @!P2 LDG.E.U8 R197, desc[UR24][R94.64] ;  /* 0x000000185ec5a981 */ /* 0x000f22000c1e1100 */
[----:B-1----:R-:W-:-:S03]  /*10ca0*/  PRMT R196, RZ, 0x7610, R196 ;  /* 0x00007610ffc47816 */ /* 0x002fc600000000c4 */
[----:B--2---:R1:W-:Y:S04]  /*10cb0*/  STS.U8 [R160+UR11+0x7300], R195 ;  /* 0x007300c3a0007988 */ /* 0x0043e8000800000b */
[----:B------:R-:W2:Y:S01]  /*10cc0*/  @!P2 LDG.E.U8 R196, desc[UR24][R96.64] ;  /* 0x0000001860c4a981 */ /* 0x000ea2000c1e1100 */
[----:B-1----:R-:W-:-:S03]  /*10cd0*/  PRMT R195, RZ, 0x7610, R195 ;  /* 0x00007610ffc37816 */ /* 0x002fc600000000c3 */
[----:B------:R1:W-:Y:S04]  /*10ce0*/  STS.U8 [R160+UR11+0x7400], R194 ;  /* 0x007400c2a0007988 */ /* 0x0003e8000800000b */
[----:B------:R-:W2:Y:S01]  /*10cf0*/  @!P2 LDG.E.U8 R195, desc[UR24][R98.64] ;  /* 0x0000001862c3a981 */ /* 0x000ea2000c1e1100 */
[----:B-1----:R-:W-:-:S03]  /*10d00*/  PRMT R194, RZ, 0x7610, R194 ;  /* 0x00007610ffc27816 */ /* 0x002fc600000000c2 */
[----:B------:R1:W-:Y:S04]  /*10d10*/  STS.U8 [R160+UR11+0x7500], R193 ;  /* 0x007500c1a0007988 */ /* 0x0003e8000800000b */
[----:B------:R-:W2:Y:S01]  /*10d20*/  @!P2 LDG.E.U8 R194, desc[UR24][R100.64] ;  /* 0x0000001864c2a981 */ /* 0x000ea2000c1e1100 */
[----:B-1----:R-:W-:-:S03]  /*10d30*/  PRMT R193, RZ, 0x7610, R193 ;  /* 0x00007610ffc17816 */ /* 0x002fc600000000c1 */
[----:B-----5:R1:W-:Y:S04]  /*10d40*/  STS.U8 [R160+UR11+0x7600], R192 ;  /* 0x007600c0a0007988 */ /* 0x0203e8000800000b */
[----:B------:R-:W5:Y:S01]  /*10d50*/  @!P2 LDG.E.U8 R193, desc[UR24][R102.64] ;  /* 0x0000001866c1a981 */ /* 0x000f62000c1e1100 */
[----:B-1----:R-:W-:-:S03]  /*10d60*/  PRMT R192, RZ, 0x7610, R192 ;  /* 0x00007610ffc07816 */ /* 0x002fc600000000c0 */
[----:B------:R1:W-:Y:S04]  /*10d70*/  STS.U8 [R160+UR11+0x7700], R191 ;  /* 0x007700bfa0007988 */ /* 0x0003e8000800000b */
        /* <DEDUP_REMOVED lines=15> */
[----:B------:R-:W5:Y:S01]  /*10e70*/  @!P2 LDG.E.U8 R189, desc[UR24][R114.64] ;  /* 0x0000001872bda981 */ /* 0x000f62000c1e1100 */
[----:B-1----:R-:W-:-:S03]  /*10e80*/  PRMT R188, RZ, 0x7610, R188 ;  /* 0x00007610ffbc7816 */ /* 0x002fc600000000bc */
[----:B------:R1:W-:Y:S04]  /*10e90*/  STS.U8 [R160+UR11+0x7d00], R187 ;  /* 0x007d00bba0007988 */ /* 0x0003e8000800000b */
[----:B------:R-:W5:Y:S01]  /*10ea0*/  @!P2 LDG.E.U8 R188, desc[UR24][R116.64] ;  /* 0x0000001874bca981 */ /* 0x000f62000c1e1100 */
[----:B-1----:R-:W-:-:S03]  /*10eb0*/  PRMT R187, RZ, 0x7610, R187 ;  /* 0x00007610ffbb7816 */ /* 0x002fc600000000bb */
[----:B------:R1:W-:Y:S01]  /*10ec0*/  STS.U8 [R160+UR11+0x7e00], R186 ;  /* 0x007e00baa0007988 */ /* 0x0003e2000800000b */
[----:B0-----:R-:W-:Y:S02]  /*10ed0*/  @!P2 IMAD.MOV.U32 R126, RZ, RZ, R125 ;  /* 0x000000ffff7ea224 */ /* 0x001fe400078e007d */
[----:B------:R-:W-:Y:S01]  /*10ee0*/  @!P2 IMAD.MOV.U32 R127, RZ, RZ, R120 ;  /* 0x000000ffff7fa224 */ /* 0x000fe200078e0078 */
[----:B------:R-:W5:Y:S01]  /*10ef0*/  @!P2 LDG.E.U8 R187, desc[UR24][R118.64] ;  /* 0x0000001876bba981 */ /* 0x000f62000c1e1100 */
[----:B-1----:R-:W-:-:S06]  /*10f00*/  PRMT R186, RZ, 0x7610, R186 ;  /* 0x00007610ffba7816 */ /* 0x002fcc00000000ba */
[----:B------:R0:W5:Y:S02]  /*10f10*/  @!P2 LDG.E.U8 R186, desc[UR24][R126.64] ;  /* 0x000000187ebaa981 */ /* 0x000164000c1e1100 */
[----:B0-----:R-:W-:Y:S02]  /*10f20*/  @!P2 IMAD.MOV.U32 R126, RZ, RZ, R131 ;  /* 0x000000ffff7ea224 */ /* 0x001fe400078e0083 */
[----:B------:R-:W-:Y:S01]  /*10f30*/  @!P2 IMAD.MOV.U32 R127, RZ, RZ, R130 ;  /* 0x000000ffff7fa224 */ /* 0x000fe200078e0082 */
[----:B---3--:R0:W-:Y:S04]  /*10f40*/  STS.U8 [R160+UR11+0x7f00], R206 ;  /* 0x007f00cea0007988 */ /* 0x0081e8000800000b */
[----:B------:R1:W-:Y:S01]  /*10f50*/  STS.U8 [R77+UR11+0x4080], R205 ;  /* 0x004080cd4d007988 */ /* 0x0003e2000800000b */
[----:B0-----:R-:W-:-:S02]  /*10f60*/  PRMT R206, RZ, 0x7610, R206 ;  /* 0x00007610ffce7816 */ /* 0x001fc400000000ce */
[----:B-1----:R-:W-:-:S04]  /*10f70*/  PRMT R205, RZ, 0x7610, R205 ;  /* 0x00007610ffcd7816 */ /* 0x002fc800000000cd */
[----:B------:R0:W3:Y:S02]  /*10f80*/  @!P2 LDG.E.U8 R206, desc[UR24][R126.64] ;  /* 0x000000187ecea981 */ /* 0x0000e4000c1e1100 */
[----:B0-----:R-:W-:Y:S02]  /*10f90*/  @!P2 IMAD.MOV.U32 R126, RZ, RZ, R135 ;  /* 0x000000ffff7ea224 */ /* 0x001fe400078e0087 */
[----:B------:R-:W-:-:S05]  /*10fa0*/  @!P2 IMAD.MOV.U32 R127, RZ, RZ, R134 ;  /* 0x000000ffff7fa224 */ /* 0x000fca00078e0086 */
[----:B------:R0:W3:Y:S04]  /*10fb0*/  @!P2 LDG.E.U8 R205, desc[UR24][R126.64] ;  /* 0x000000187ecda981 */ /* 0x0000e8000c1e1100 */
[----:B----4-:R1:W-:Y:S01]  /*10fc0*/  STS.U8 [R77+UR11+0x4180], R204 ;  /* 0x004180cc4d007988 */ /* 0x0103e2000800000b */
[----:B0-----:R-:W-:Y:S02]  /*10fd0*/  @!P2 IMAD.MOV.U32 R126, RZ, RZ, R139 ;  /* 0x000000ffff7ea224 */ /* 0x001fe400078e008b */
[----:B------:R-:W-:Y:S01]  /*10fe0*/  @!P2 IMAD.MOV.U32 R127, RZ, RZ, R138 ;  /* 0x000000ffff7fa224 */ /* 0x000fe200078e008a */
[----:B-1----:R-:W-:Y:S01]  /*10ff0*/  PRMT R204, RZ, 0x7610, R204 ;  /* 0x00007610ffcc7816 */ /* 0x002fe200000000cc */
[----:B------:R0:W-:Y:S05]  /*11000*/  STS.U8 [R77+UR11+0x4280], R203 ;  /* 0x004280cb4d007988 */ /* 0x0001ea000800000b */
[----:B------:R1:W4:Y:S01]  /*11010*/  @!P2 LDG.E.U8 R204, desc[UR24][R126.64] ;  /* 0x000000187ecca981 */ /* 0x000322000c1e1100 */
[----:B0-----:R-:W-:-:S03]  /*11020*/  PRMT R203, RZ, 0x7610, R203 ;  /* 0x00007610ffcb7816 */ /* 0x001fc600000000cb */
[----:B------:R0:W-:Y:S01]  /*11030*/  STS.U8 [R77+UR11+0x4380], R202 ;  /* 0x004380ca4d007988 */ /* 0x0001e2000800000b */
[----:B-1----:R-:W-:Y:S02]  /*11040*/  @!P2 IMAD.MOV.U32 R126, RZ, RZ, R143 ;  /* 0x000000ffff7ea224 */ /* 0x002fe400078e008f */
[----:B------:R-:W-:Y:S01]  /*11050*/  @!P2 IMAD.MOV.U32 R127, RZ, RZ, R142 ;  /* 0x000000ffff7fa224 */ /* 0x000fe200078e008e */
[----:B0-----:R-:W-:-:S04]  /*11060*/  PRMT R202, RZ, 0x7610, R202 ;  /* 0x00007610ffca7816 */ /* 0x001fc800000000ca */
[----:B------:R0:W3:Y:S04]  /*11070*/  @!P2 LDG.E.U8 R203, desc[UR24][R126.64] ;  /* 0x000000187ecba981 */ /* 0x0000e8000c1e1100 */
[----:B------:R1:W-:Y:S01]  /*11080*/  STS.U8 [R77+UR11+0x4480], R201 ;  /* 0x004480c94d007988 */ /* 0x0003e2000800000b */
[----:B0-----:R-:W-:Y:S02]  /*11090*/  @!P2 IMAD.MOV.U32 R126, RZ, RZ, R147 ;  /* 0x000000ffff7ea224 */ /* 0x001fe400078e0093 */
[----:B------:R-:W-:Y:S01]  /*110a0*/  @!P2 IMAD.MOV.U32 R127, RZ, RZ, R146 ;  /* 0x000000ffff7fa224 */ /* 0x000fe200078e0092 */
[----:B-1----:R-:W-:-:S04]  /*110b0*/  PRMT R201, RZ, 0x7610, R201 ;  /* 0x00007610ffc97816 */ /* 0x002fc800000000c9 */
[----:B------:R0:W4:Y:S04]  /*110c0*/  @!P2 LDG.E.U8 R202, desc[UR24][R126.64] ;  /* 0x000000187ecaa981 */ /* 0x000128000c1e1100 */
        /* <DEDUP_REMOVED lines=20> */
[----:B--2---:R1:W-:Y:S01]  /*11210*/  STS.U8 [R77+UR11+0x4980], R196 ;  /* 0x004980c44d007988 */ /* 0x0043e2000800000b */
        /* <DEDUP_REMOVED lines=212> */
[----:B------:R-:W5:Y:S04]  /*11f60*/  @!P2 LDG.E.U8 R190, desc[UR24][R126.64] ;  /* 0x000000187ebea981 */ /* 0x000f68000c1e1100 */
[----:B------:R0:W-:Y:S04]  /*11f70*/  STS.U8 [R77+UR11+0x6980], R189 ;  /* 0x006980bd4d007988 */ /* 0x0001e8000800000b */
[----:B------:R0:W-:Y:S04]  /*11f80*/  STS.U8 [R77+UR11+0x6a80], R188 ;  /* 0x006a80bc4d007988 */ /* 0x0001e8000800000b */
[----:B------:R0:W-:Y:S04]  /*11f90*/  STS.U8 [R77+UR11+0x6b80], R187 ;  /* 0x006b80bb4d007988 */ /* 0x0001e8000800000b */
[----:B---3--:R0:W-:Y:S04]  /*11fa0*/  STS.U8 [R77+UR11+0x6c80], R186 ;  /* 0x006c80ba4d007988 */ /* 0x0081e8000800000b */
[----:B------:R0:W-:Y:S04]  /*11fb0*/  STS.U8 [R77+UR11+0x6d80], R206 ;  /* 0x006d80ce4d007988 */ /* 0x0001e8000800000b */
[----:B------:R0:W-:Y:S04]  /*11fc0*/  STS.U8 [R77+UR11+0x6e80], R205 ;  /* 0x006e80cd4d007988 */ /* 0x0001e8000800000b */
[----:B----4-:R0:W-:Y:S04]  /*11fd0*/  STS.U8 [R77+UR11+0x6f80], R204 ;  /* 0x006f80cc4d007988 */ /* 0x0101e8000800000b */
[----:B------:R0:W-:Y:S04]  /*11fe0*/  STS.U8 [R77+UR11+0x7080], R203 ;  /* 0x007080cb4d007988 */ /* 0x0001e8000800000b */
[----:B------:R0:W-:Y:S04]  /*11ff0*/  STS.U8 [R77+UR11+0x7180], R202 ;  /* 0x007180ca4d007988 */ /* 0x0001e8000800000b */
[----:B------:R0:W-:Y:S04]  /*12000*/  STS.U8 [R77+UR11+0x7280], R201 ;  /* 0x007280c94d007988 */ /* 0x0001e8000800000b */
[----:B------:R0:W-:Y:S04]  /*12010*/  STS.U8 [R77+UR11+0x7380], R200 ;  /* 0x007380c84d007988 */ /* 0x0001e8000800000b */
[----:B------:R0:W-:Y:S04]  /*12020*/  STS.U8 [R77+UR11+0x7480], R199 ;  /* 0x007480c74d007988 */ /* 0x0001e8000800000b */
[----:B------:R0:W-:Y:S04]  /*12030*/  STS.U8 [R77+UR11+0x7580], R198 ;  /* 0x007580c64d007988 */ /* 0x0001e8000800000b */
[----:B--2---:R0:W-:Y:S04]  /*12040*/  STS.U8 [R77+UR11+0x7680], R197 ;  /* 0x007680c54d007988 */ /* 0x0041e8000800000b */
[----:B------:R0:W-:Y:S04]  /*12050*/  STS.U8 [R77+UR11+0x7780], R196 ;  /* 0x007780c44d007988 */ /* 0x0001e8000800000b */
[----:B------:R0:W-:Y:S04]  /*12060*/  STS.U8 [R77+UR11+0x7880], R195 ;  /* 0x007880c34d007988 */ /* 0x0001e8000800000b */
[----:B-----5:R0:W-:Y:S04]  /*12070*/  STS.U8 [R77+UR11+0x7980], R194 ;  /* 0x007980c24d007988 */ /* 0x0201e8000800000b */
[----:B------:R0:W-:Y:S04]  /*12080*/  STS.U8 [R77+UR11+0x7a80], R193 ;  /* 0x007a80c14d007988 */ /* 0x0001e8000800000b */
[----:B------:R0:W-:Y:S04]  /*12090*/  STS.U8 [R77+UR11+0x7b80], R192 ;  /* 0x007b80c04d007988 */ /* 0x0001e8000800000b */
[----:B------:R0:W-:Y:S04]  /*120a0*/  STS.U8 [R77+UR11+0x7c80], R191 ;  /* 0x007c80bf4d007988 */ /* 0x0001e8000800000b */
[----:B------:R0:W-:Y:S04]  /*120b0*/  STS.U8 [R77+UR11+0x7d80], R208 ;  /* 0x007d80d04d007988 */ /* 0x0001e8000800000b */
[----:B------:R0:W-:Y:S01]  /*120c0*/  STS.U8 [R77+UR11+0x7e80], R207 ;  /* 0x007e80cf4d007988 */ /* 0x0001e2000800000b */
[----:B------:R-:W-:Y:S01]  /*120d0*/  ULEA UR13, UR22, UR11, 0x3 ;  /* 0x0000000b160d7291 */ /* 0x000fe2000f8e18ff */
[----:B------:R-:W-:-:S03]  /*120e0*/  UMOV UR4, UR5 ;  /* 0x0000000500047c82 */ /* 0x000fc60008000000 */
[----:B------:R-:W-:Y:S01]  /*120f0*/  UIADD3 UR13, UPT, UPT, UR13, 0x9000, URZ ;  /* 0x000090000d0d7890 */ /* 0x000fe2000fffe0ff */
[----:B------:R0:W-:Y:S01]  /*12100*/  STS.U8 [R77+UR11+0x7f80], R190 ;  /* 0x007f80be4d007988 */ /* 0x0001e2000800000b */
[----:B------:R1:W-:Y:S06]  /*12110*/  MEMBAR.ALL.CTA ;  /* 0x0000000000007992 */ /* 0x0003ec0000008000 */
[----:B-1----:R-:W1:Y:S02]  /*12120*/  FENCE.VIEW.ASYNC.S ;  /* 0x00000000000073c6 */ /* 0x002e640000000000 */
[----:B-1----:R-:W-:Y:S06]  /*12130*/  BAR.SYNC.DEFER_BLOCKING 0x0 ;  /* 0x0000000000007b1d */ /* 0x002fec0000010000 */
[----:B------:R-:W-:Y:S05]  /*12140*/  @P0 BRA `(.L_x_9) ;  /* 0x0000000000380947 */ /* 0x000fea0003800000 */
[----:B------:R-:W-:Y:S01]  /*12150*/  UIADD3 UR23, UPT, UPT, UR10, 0x100000, URZ ;  /* 0x001000000a177890 */ /* 0x000fe2000fffe0ff */
[----:B------:R-:W-:Y:S01]  /*12160*/  UMOV UR18, UR6 ;  /* 0x0000000600127c82 */ /* 0x000fe20008000000 */
[----:B------:R-:W-:Y:S01]  /*12170*/  UMOV UR19, 0xc0004010 ;  /* 0xc000401000137882 */ /* 0x000fe20000000000 */
[----:B------:R-:W-:Y:S01]  /*12180*/  UMOV UR20, 0x0 ;  /* 0x0000000000147882 */ /* 0x000fe20000000000 */
[----:B------:R-:W-:Y:S01]  /*12190*/  UMOV UR21, 0x4408010 ;  /* 0x0440801000157882 */ /* 0x000fe20000000000 */
[----:B------:R-:W-:Y:S01]  /*121a0*/  UMOV UR8, UR13 ;  /* 0x0000000d00087c82 */ /* 0x000fe20008000000 */
[----:B------:R-:W-:Y:S01]  /*121b0*/  UMOV UR9, URZ ;  /* 0x000000ff00097c82 */ /* 0x000fe20008000000 */
[----:B------:R-:W-:Y:S01]  /*121c0*/  UMOV UR26, 0x0 ;  /* 0x00000000001a7882 */ /* 0x000fe20000000000 */
[----:B------:R-:W-:Y:S01]  /*121d0*/  UMOV UR27, 0x4408010 ;  /* 0x04408010001b7882 */ /* 0x000fe20000000000 */
[----:B------:R1:W-:Y:S01]  /*121e0*/  UTCQMMA gdesc[UR14], gdesc[UR18], tmem[UR10], tmem[UR20], idesc[UR21], UPT ;  /* 0x00ff14120e0075ea */ /* 0x0003e2000b80030a */
[----:B------:R-:W-:Y:S01]  /*121f0*/  UMOV UR5, UR8 ;  /* 0x0000000800057c82 */ /* 0x000fe20008000000 */
[----:B------:R1:W-:Y:S01]  /*12200*/  UTCQMMA gdesc[UR14], gdesc[UR16], tmem[UR23], tmem[UR26], idesc[UR27], UPT ;  /* 0x00ff1a100e0075ea */ /* 0x0003e2000b800317 */
[----:B------:R1:W-:Y:S01]  /*12210*/  UTCBAR [UR5], URZ ;  /* 0x000000ff050073e9 */ /* 0x0003e200080000ff */
[----:B------:R-:W-:-:S02]  /*12220*/  NOP ;  /* 0x0000000000007918 */ /* 0x000fc40000000000 */
.L_x_9:
[----:B------:R-:W2:Y:S01]  /*12230*/  LDL.LU R126, [R1+0x10c] ;  /* 0x00010c00017e7983 */ /* 0x000ea20000300800 */
[----:B------:R-:W-:Y:S01]  /*12240*/  UIADD3 UR22, UPT, UPT, UR22, 0x1, URZ ;  /* 0x0000000116167890 */ /* 0x000fe2000fffe0ff */
[----:B------:R-:W-:-:S03]  /*12250*/  VIADD R123, R123, 0xffffffe0 ;  /* 0xffffffe07b7b7836 */ /* 0x000fc60000000000 */
[----:B------:R-:W-:-:S04]  /*12260*/  UISETP.GT.AND UP1, UPT, UR22, 0x1, UPT ;  /* 0x000000011600788c */ /* 0x000fc8000bf24270 */
[----:B-1----:R-:W-:Y:S02]  /*12270*/  USEL UR5, URZ, 0x1, !UP1 ;  /* 0x00000001ff057887 */ /* 0x002fe4000c800000 */
[----:B------:R-:W-:Y:S02]  /*12280*/  USEL UR22, UR22, URZ, !UP1 ;  /* 0x000000ff16167287 */ /* 0x000fe4000c800000 */
[----:B------:R-:W-:Y:S01]  /*12290*/  ULOP3.LUT UR5, UR4, UR5, URZ, 0x3c, !UPT ;  /* 0x0000000504057292 */ /* 0x000fe2000f8e3cff */
[----:B--2---:R-:W-:-:S05]  /*122a0*/  VIADD R126, R126, 0xffffffff ;  /* 0xffffffff7e7e7836 */ /* 0x004fca0000000000 */
[----:B------:R-:W-:Y:S01]  /*122b0*/  ISETP.NE.U32.AND P2, PT, R126, RZ, PT ;  /* 0x000000ff7e00720c */ /* 0x000fe20003f45070 */
[----:B------:R1:W-:Y:S02]  /*122c0*/  STL [R1+0x10c], R126 ;  /* 0x00010c7e01007387 */ /* 0x0003e40000100800 */
[----:B-1----:R-:W-:-:S10]  /*122d0*/  IMAD.U32 R126, RZ, RZ, UR4 ;  /* 0x00000004ff7e7e24 */ /* 0x002fd4000f8e00ff */
[----:B------:R-:W-:Y:S05]  /*122e0*/  @P2 BRA `(.L_x_10) ;  /* 0xffffffac00682947 */ /* 0x000fea000383ffff */
.L_x_7:
[----:B0-----:R-:W0:Y:S01]  /*122f0*/  LDC R186, c[0x0][0x3a0] ;  /* 0x0000e800ffba7b82 */ /* 0x001e220000000800 */
[----:B------:R-:W2:Y:S01]  /*12300*/  S2R R127, SR_TID.X ;  /* 0x00000000007f7919 */ /* 0x000ea20000002100 */
[----:B0-----:R-:W-:-:S05]  /*12310*/  VIADD R186, R186, 0x1f ;  /* 0x0000001fbaba7836 */ /* 0x001fca0000000000 */
[----:B------:R-:W-:Y:S01]  /*12320*/  ISETP.GE.AND P0, PT, R186, 0x20, PT ;  /* 0x00000020ba00780c */ /* 0x000fe20003f06270 */
[C---:B--2--5:R-:W-:Y:S02]  /*12330*/  IMAD.SHL.U32 R0, R127.reuse, 0x10, RZ ;  /* 0x000000107f007824 */ /* 0x064fe400078e00ff */
[----:B------:R-:W-:-:S03]  /*12340*/  IMAD.SHL.U32 R2, R127, 0x80, RZ ;  /* 0x000000807f027824 */ /* 0x000fc600078e00ff */
[----:B------:R-:W-:-:S07]  /*12350*/  LOP3.LUT R0, R0, 0xf0, RZ, 0xc0, !PT ;  /* 0x000000f000007812 */ /* 0x000fce00078ec0ff */
[----:B------:R-:W-:Y:S05]  /*12360*/  @!P0 BRA `(.L_x_11) ;  /* 0x0000000000108947 */ /* 0x000fea0003800000 */
[----:B------:R-:W-:-:S06]  /*12370*/  USHF.L.U32 UR4, UR4, 0x1f, URZ ;  /* 0x0000001f04047899 */ /* 0x000fcc00080006ff */
[----:B------:R-:W-:-:S04]  /*12380*/  IMAD.U32 R3, RZ, RZ, UR4 ;  /* 0x00000004ff037e24 */ /* 0x000fc8000f8e00ff */
[----:B------:R-:W0:Y:S02]  /*12390*/  SYNCS.PHASECHK.TRANS64.TRYWAIT P0, [UR13], R3 ;  /* 0x00000003ff0075a7 */ /* 0x000e24000800110d */
[----:B0-----:R-:W-:Y:S05]  /*123a0*/  @!P0 BRA `(.L_x_12) ;  /* 0x000000b000ec8947 */ /* 0x001fea0003800000 */
.L_x_11:
[----:B------:R-:W2:Y:S01]  /*123b0*/  LDL.LU R4, [R1+0x110] ;  /* 0x0001100001047983 */ /* 0x000ea20000300800 */
[----:B------:R-:W-:Y:S01]  /*123c0*/  LOP3.LUT R3, R2, 0x800, RZ, 0xc0, !PT ;  /* 0x0000080002037812 */ /* 0x000fe200078ec0ff */
[----:B------:R-:W0:Y:S02]  /*123d0*/  LDCU.128 UR16, c[0x0][0x390] ;  /* 0x00007200ff1077ac */ /* 0x000e240008000c00 */
[----:B------:R-:W0:Y:S01]  /*123e0*/  LDL.LU R185, [R1+0x114] ;  /* 0x0001140001b97983 */ /* 0x000e220000300800 */
[----:B------:R-:W-:Y:S01]  /*123f0*/  IADD3 R2, PT, PT, R0, UR11, R3 ;  /* 0x0000000b00027c10 */ /* 0x000fe2000fffe003 */
[----:B------:R-:W3:Y:S01]  /*12400*/  LDCU UR5, c[0x0][0x39c] ;  /* 0x00007380ff0577ac */ /* 0x000ee20008000800 */
[----:B------:R-:W-:Y:S06]  /*12410*/  BAR.SYNC.DEFER_BLOCKING 0x0 ;  /* 0x0000000000007b1d */ /* 0x000fec0000010000 */
[----:B------:R-:W4:Y:S01]  /*12420*/  LDCU UR4, c[0x0][0x39c] ;  /* 0x00007380ff0477ac */ /* 0x000f220008000800 */
[----:B------:R-:W5:Y:S01]  /*12430*/  S2R R5, SR_TID.X ;  /* 0x0000000000057919 */ /* 0x000f620000002100 */
[----:B------:R-:W1:Y:S01]  /*12440*/  S2R R7, SR_TID.X ;  /* 0x0000000000077919 */ /* 0x000e620000002100 */
[----:B------:R-:W-:Y:S01]  /*12450*/  LEA R160, R160, UR11, 0x4 ;  /* 0x0000000ba0a07c11 */ /* 0x000fe2000f8e20ff */
[----:B------:R-:W0:Y:S01]  /*12460*/  LDCU UR6, c[0x0][0x39c] ;  /* 0x00007380ff0677ac */ /* 0x000e220008000800 */
[----:B------:R-:W0:Y:S01]  /*12470*/  LDCU UR7, c[0x0][0x39c] ;  /* 0x00007380ff0777ac */ /* 0x000e220008000800 */
[----:B------:R-:W0:Y:S01]  /*12480*/  LDCU UR8, c[0x0][0x39c] ;  /* 0x00007380ff0877ac */ /* 0x000e220008000800 */
[----:B------:R-:W3:Y:S02]  /*12490*/  @!P1 SYNCS.CCTL.IV [UR11+0x9000] ;  /* 0x00900000ff0099b1 */ /* 0x000ee4000800000b */
[----:B---3--:R-:W-:Y:S06]  /*124a0*/  BAR.SYNC.DEFER_BLOCKING 0x0 ;  /* 0x0000000000007b1d */ /* 0x008fec0000010000 */
[----:B-1----:R-:W1:Y:S01]  /*124b0*/  LDTM.x64 R96, tmem[UR12] ;  /* 0x0000000c006079ee */ /* 0x002e620008340000 */
[----:B-----5:R-:W-:-:S02]  /*124c0*/  LEA.HI R6, R5, 0x1e, RZ, 0x1a ;  /* 0x0000001e05067811 */ /* 0x020fc400078fd0ff */
[----:B------:R-:W-:Y:S01]  /*124d0*/  LEA.HI R5, R5, 0xe, RZ, 0x1a ;  /* 0x0000000e05057811 */ /* 0x000fe200078fd0ff */
[----:B------:R-:W3:Y:S01]  /*124e0*/  @!P1 SYNCS.CCTL.IV [UR11+0x9008] ;  /* 0x00900800ff0099b1 */ /* 0x000ee2000800000b */
[----:B-1----:R-:W-:Y:S02]  /*124f0*/  F2FP.SATFINITE.E4M3.F32.PACK_AB_MERGE_C R183, R97, R96, RZ ;  /* 0x0000006061b7723e */ /* 0x002fe400048070ff */
[----:B------:R-:W-:Y:S02]  /*12500*/  F2FP.SATFINITE.E4M3.F32.PACK_AB_MERGE_C R182, R99, R98, RZ ;  /* 0x0000006263b6723e */ /* 0x000fe400048070ff */
[----:B------:R-:W-:Y:S02]  /*12510*/  F2FP.SATFINITE.E4M3.F32.PACK_AB_MERGE_C R181, R101, R100, RZ ;  /* 0x0000006465b5723e */ /* 0x000fe400048070ff */
[----:B------:R-:W-:Y:S02]  /*12520*/  F2FP.SATFINITE.E4M3.F32.PACK_AB_MERGE_C R180, R103, R102, RZ ;  /* 0x0000006667b4723e */ /* 0x000fe400048070ff */
[----:B------:R-:W-:-:S02]  /*12530*/  F2FP.SATFINITE.E4M3.F32.PACK_AB_MERGE_C R179, R105, R104, RZ ;  /* 0x0000006869b3723e */ /* 0x000fc400048070ff */
[----:B------:R-:W-:Y:S02]  /*12540*/  F2FP.SATFINITE.E4M3.F32.PACK_AB_MERGE_C R178, R107, R106, RZ ;  /* 0x0000006a6bb2723e */ /* 0x000fe400048070ff */
[----:B------:R-:W-:Y:S02]  /*12550*/  F2FP.SATFINITE.E4M3.F32.PACK_AB_MERGE_C R177, R109, R108, RZ ;  /* 0x0000006c6db1723e */ /* 0x000fe400048070ff */
[----:B------:R-:W-:Y:S02]  /*12560*/  F2FP.SATFINITE.E4M3.F32.PACK_AB_MERGE_C R176, R111, R110, RZ ;  /* 0x0000006e6fb0723e */ /* 0x000fe400048070ff */
[----:B------:R-:W1:Y:S01]  /*12570*/  LDTM.x64 R48, tmem[UR12+0x40] ;  /* 0x0000400c003079ee */ /* 0x000e620008340000 */
[----:B------:R-:W-:Y:S02]  /*12580*/  F2FP.SATFINITE.E4M3.F32.PACK_AB_MERGE_C R112, R113, R112, RZ ;  /* 0x000000707170723e */ /* 0x000fe400048070ff */
[----:B------:R-:W-:Y:S02]  /*12590*/  F2FP.SATFINITE.E4M3.F32.PACK_AB_MERGE_C R114, R115, R114, RZ ;  /* 0x000000727372723e */ /* 0x000fe400048070ff */
[----:B------:R-:W-:-:S02]  /*125a0*/  F2FP.SATFINITE.E4M3.F32.PACK_AB_MERGE_C R116, R117, R116, RZ ;  /* 0x000000747574723e */ /* 0x000fc400048070ff */
[----:B------:R-:W-:Y:S02]  /*125b0*/  F2FP.SATFINITE.E4M3.F32.PACK_AB_MERGE_C R118, R119, R118, RZ ;  /* 0x000000767776723e */ /* 0x000fe400048070ff */
[----:B------:R-:W-:Y:S02]  /*125c0*/  F2FP.SATFINITE.E4M3.F32.PACK_AB_MERGE_C R120, R121, R120, RZ ;  /* 0x000000787978723e */ /* 0x000fe400048070ff */
[----:B------:R-:W-:Y:S02]  /*125d0*/  F2FP.SATFINITE.E4M3.F32.PACK_AB_MERGE_C R122, R123, R122, RZ ;  /* 0x0000007a7b7a723e */ /* 0x000fe400048070ff */
[----:B------:R-:W-:Y:S02]  /*125e0*/  F2FP.SATFINITE.E4M3.F32.PACK_AB_MERGE_C R124, R125, R124, RZ ;  /* 0x0000007c7d7c723e */ /* 0x000fe400048070ff */
[----:B------:R-:W-:Y:S02]  /*125f0*/  F2FP.SATFINITE.E4M3.F32.PACK_AB_MERGE_C R126, R127, R126, RZ ;  /* 0x0000007e7f7e723e */ /* 0x000fe400048070ff */
[----:B------:R-:W-:-:S02]  /*12600*/  F2FP.SATFINITE.E4M3.F32.PACK_AB_MERGE_C R128, R129, R128, RZ ;  /* 0x000000808180723e */ /* 0x000fc400048070ff */
[----:B------:R-:W-:Y:S02]  /*12610*/  F2FP.SATFINITE.E4M3.F32.PACK_AB_MERGE_C R130, R131, R130, RZ ;  /* 0x000000828382723e */ /* 0x000fe400048070ff */
        /* <DEDUP_REMOVED lines=42> */
[----:B------:R-:W-:Y:S02]  /*128c0*/  LOP3.LUT R112, R112, 0xffff, RZ, 0xc0, !PT ;  /* 0x0000ffff70707812 */ /* 0x000fe400078ec0ff */
[----:B------:R-:W-:Y:S02]  /*128d0*/  LOP3.LUT R116, R116, 0xffff, RZ, 0xc0, !PT ;  /* 0x0000ffff74747812 */ /* 0x000fe400078ec0ff */
[----:B------:R-:W-:Y:S02]  /*128e0*/  LOP3.LUT R124, R124, 0xffff, RZ, 0xc0, !PT ;  /* 0x0000ffff7c7c7812 */ /* 0x000fe400078ec0ff */
[----:B------:R-:W-:Y:S02]  /*128f0*/  LOP3.LUT R120, R120, 0xffff, RZ, 0xc0, !PT ;  /* 0x0000ffff78787812 */ /* 0x000fe400078ec0ff */
[----:B------:R-:W-:-:S02]  /*12900*/  F2FP.SATFINITE.E4M3.F32.PACK_AB_MERGE_C R152, R153, R152, RZ ;  /* 0x000000989998723e */ /* 0x000fc400048070ff */
[----:B------:R-:W-:Y:S02]  /*12910*/  LOP3.LUT R128, R128, 0xffff, RZ, 0xc0, !PT ;  /* 0x0000ffff80807812 */ /* 0x000fe400078ec0ff */
[----:B------:R-:W-:Y:S02]  /*12920*/  LOP3.LUT R132, R132, 0xffff, RZ, 0xc0, !PT ;  /* 0x0000ffff84847812 */ /* 0x000fe400078ec0ff */
[----:B------:R-:W-:Y:S02]  /*12930*/  LOP3.LUT R140, R140, 0xffff, RZ, 0xc0, !PT ;  /* 0x0000ffff8c8c7812 */ /* 0x000fe400078ec0ff */
[----:B------:R-:W-:Y:S02]  /*12940*/  LOP3.LUT R136, R136, 0xffff, RZ, 0xc0, !PT ;  /* 0x0000ffff88887812 */ /* 0x000fe400078ec0ff */
[----:B------:R-:W-:Y:S02]  /*12950*/  F2FP.SATFINITE.E4M3.F32.PACK_AB_MERGE_C R154, R155, R154, RZ ;  /* 0x0000009a9b9a723e */ /* 0x000fe400048070ff */
[----:B------:R-:W-:-:S02]  /*12960*/  F2FP.SATFINITE.E4M3.F32.PACK_AB_MERGE_C R156, R157, R156, RZ ;  /* 0x0000009c9d9c723e */ /* 0x000fc400048070ff */
[----:B------:R-:W-:Y:S02]  /*12970*/  F2FP.SATFINITE.E4M3.F32.PACK_AB_MERGE_C R158, R159, R158, RZ ;  /* 0x0000009e9f9e723e */ /* 0x000fe400048070ff */
[----:B------:R-:W-:Y:S02]  /*12980*/  LOP3.LUT R144, R144, 0xffff, RZ, 0xc0, !PT ;  /* 0x0000ffff90907812 */ /* 0x000fe400078ec0ff */
[----:B------:R-:W-:Y:S02]  /*12990*/  LOP3.LUT R157, R146, 0xffff, RZ, 0xc0, !PT ;  /* 0x0000ffff929d7812 */ /* 0x000fe400078ec0ff */
[----:B------:R-:W-:Y:S02]  /*129a0*/  LOP3.LUT R148, R148, 0xffff, RZ, 0xc0, !PT ;  /* 0x0000ffff94947812 */ /* 0x000fe400078ec0ff */
[----:B------:R-:W-:Y:S02]  /*129b0*/  LOP3.LUT R183, R183, 0xffff, RZ, 0xc0, !PT ;  /* 0x0000ffffb7b77812 */ /* 0x000fe400078ec0ff */
[----:B------:R-:W-:-:S02]  /*129c0*/  LOP3.LUT R182, R182, 0xffff, RZ, 0xc0, !PT ;  /* 0x0000ffffb6b67812 */ /* 0x000fc400078ec0ff */
[----:B------:R-:W-:Y:S02]  /*129d0*/  LOP3.LUT R156, R156, 0xffff, RZ, 0xc0, !PT ;  /* 0x0000ffff9c9c7812 */ /* 0x000fe400078ec0ff */
[----:B------:R-:W-:Y:S02]  /*129e0*/  LOP3.LUT R152, R152, 0xffff, RZ, 0xc0, !PT ;  /* 0x0000ffff98987812 */ /* 0x000fe400078ec0ff */
[----:B------:R-:W-:Y:S01]  /*129f0*/  LOP3.LUT R159, R154, 0xffff, RZ, 0xc0, !PT ;  /* 0x0000ffff9a9f7812 */ /* 0x000fe200078ec0ff */
[C---:B--2---:R-:W-:Y:S01]  /*12a00*/  IMAD.IADD R175, R4.reuse, 0x1, R6 ;  /* 0x0000000104af7824 */ /* 0x044fe200078e0206 */
[----:B------:R-:W-:Y:S01]  /*12a10*/  SHF.R.U32.HI R6, RZ, 0x6, R7 ;  /* 0x00000006ff067819 */ /* 0x000fe20000011607 */
[----:B------:R-:W-:Y:S01]  /*12a20*/  IMAD.IADD R167, R4, 0x1, R5 ;  /* 0x0000000104a77824 */ /* 0x000fe200078e0205 */
[----:B------:R-:W-:Y:S02]  /*12a30*/  LOP3.LUT R5, R7, 0x60, RZ, 0xc0, !PT ;  /* 0x0000006007057812 */ /* 0x000fe400078ec0ff */
[----:B------:R-:W-:-:S02]  /*12a40*/  SGXT.U32 R6, R6, 0x1 ;  /* 0x000000010606781a */ /* 0x000fc40000000000 */
[----:B------:R-:W-:Y:S01]  /*12a50*/  LEA.HI R3, R7, R4, RZ, 0x1a ;  /* 0x0000000407037211 */ /* 0x000fe200078fd0ff */
[----:B------:R-:W-:Y:S01]  /*12a60*/  IMAD R2, R5, 0x8, R2 ;  /* 0x0000000805027824 */ /* 0x000fe200078e0202 */
[C---:B------:R-:W-:Y:S02]  /*12a70*/  LOP3.LUT R0, R4.reuse, R6, RZ, 0xfc, !PT ;  /* 0x0000000604007212 */ /* 0x040fe400078efcff */
[C-C-:B------:R-:W-:Y:S02]  /*12a80*/  LOP3.LUT R174, R4.reuse, 0x1c, R6.reuse, 0xfe, !PT ;  /* 0x0000001c04ae7812 */ /* 0x140fe400078efe06 */
[C-C-:B------:R-:W-:Y:S02]  /*12a90*/  LOP3.LUT R173, R4.reuse, 0x1a, R6.reuse, 0xfe, !PT ;  /* 0x0000001a04ad7812 */ /* 0x140fe400078efe06 */
[C-C-:B------:R-:W-:Y:S02]  /*12aa0*/  LOP3.LUT R172, R4.reuse, 0x18, R6.reuse, 0xfe, !PT ;  /* 0x0000001804ac7812 */ /* 0x140fe400078efe06 */
[----:B------:R-:W-:-:S02]  /*12ab0*/  LOP3.LUT R171, R4, 0x16, R6, 0xfe, !PT ;  /* 0x0000001604ab7812 */ /* 0x000fc400078efe06 */
[C-C-:B------:R-:W-:Y:S02]  /*12ac0*/  LOP3.LUT R170, R4.reuse, 0x14, R6.reuse, 0xfe, !PT ;  /* 0x0000001404aa7812 */ /* 0x140fe400078efe06 */
[C-C-:B------:R-:W-:Y:S02]  /*12ad0*/  LOP3.LUT R169, R4.reuse, 0x12, R6.reuse, 0xfe, !PT ;  /* 0x0000001204a97812 */ /* 0x140fe400078efe06 */
[C-C-:B------:R-:W-:Y:S02]  /*12ae0*/  LOP3.LUT R168, R4.reuse, 0x10, R6.reuse, 0xfe, !PT ;  /* 0x0000001004a87812 */ /* 0x140fe400078efe06 */
[C-C-:B------:R-:W-:Y:S02]  /*12af0*/  LOP3.LUT R166, R4.reuse, 0xc, R6.reuse, 0xfe, !PT ;  /* 0x0000000c04a67812 */ /* 0x140fe400078efe06 */
[C-C-:B------:R-:W-:Y:S02]  /*12b00*/  LOP3.LUT R165, R4.reuse, 0xa, R6.reuse, 0xfe, !PT ;  /* 0x0000000a04a57812 */ /* 0x140fe400078efe06 */
[----:B------:R-:W-:-:S02]  /*12b10*/  LOP3.LUT R164, R4, 0x8, R6, 0xfe, !PT ;  /* 0x0000000804a47812 */ /* 0x000fc400078efe06 */
[C-C-:B------:R-:W-:Y:S02]  /*12b20*/  LOP3.LUT R163, R4.reuse, 0x6, R6.reuse, 0xfe, !PT ;  /* 0x0000000604a37812 */ /* 0x140fe400078efe06 */
[C-C-:B------:R-:W-:Y:S02]  /*12b30*/  LOP3.LUT R162, R4.reuse, 0x4, R6.reuse, 0xfe, !PT ;  /* 0x0000000404a27812 */ /* 0x140fe400078efe06 */
[----:B------:R-:W-:Y:S02]  /*12b40*/  LOP3.LUT R161, R4, 0x2, R6, 0xfe, !PT ;  /* 0x0000000204a17812 */ /* 0x000fe400078efe06 */
[----:B------:R-:W1:Y:S02]  /*12b50*/  LDTM.x64 R4, tmem[UR12+0x80] ;  /* 0x0000800c000479ee */ /* 0x000e640008340000 */
[----:B-1----:R-:W-:Y:S02]  /*12b60*/  F2FP.SATFINITE.E4M3.F32.PACK_AB_MERGE_C R69, R5, R4, RZ ;  /* 0x000000040545723e */ /* 0x002fe400048070ff */
        /* <DEDUP_REMOVED lines=31> */
[----:B------:R-:W1:Y:S01]  /*12d60*/  LDTM.x64 R4, tmem[UR12+0xc0] ;  /* 0x0000c00c000479ee */ /* 0x000e620008340000 */
[----:B0-----:R-:W-:Y:S01]  /*12d70*/  ISETP.GE.AND P0, PT, R185, UR18, PT ;  /* 0x00000012b9007c0c */ /* 0x001fe2000bf06270 */
[----:B------:R-:W-:Y:S01]  /*12d80*/  NOP ;  /* 0x0000000000007918 */ /* 0x000fe20000000000 */
[--C-:B------:R-:W-:Y:S02]  /*12d90*/  PRMT R184, R183, 0x3340, R182.reuse ;  /* 0x00003340b7b87816 */ /* 0x100fe400000000b6 */
[----:B------:R-:W-:Y:S02]  /*12da0*/  SHF.R.U32.HI R183, RZ, 0x8, R183 ;  /* 0x00000008ffb77819 */ /* 0x000fe400000116b7 */
[----:B------:R-:W-:Y:S02]  /*12db0*/  SHF.R.U32.HI R182, RZ, 0x8, R182 ;  /* 0x00000008ffb67819 */ /* 0x000fe400000116b6 */
[----:B-1----:R-:W-:Y:S02]  /*12dc0*/  F2FP.SATFINITE.E4M3.F32.PACK_AB_MERGE_C R8, R9, R8, RZ ;  /* 0x000000080908723e */ /* 0x002fe400048070ff */
[----:B------:R-:W-:-:S02]  /*12dd0*/  F2FP.SATFINITE.E4M3.F32.PACK_AB_MERGE_C R12, R13, R12, RZ ;  /* 0x0000000c0d0c723e */ /* 0x000fc400048070ff */
[----:B------:R-:W-:Y:S02]  /*12de0*/  LOP3.LUT R9, R114, 0xffff, RZ, 0xc0, !PT ;  /* 0x0000ffff72097812 */ /* 0x000fe400078ec0ff */
[----:B------:R-:W-:Y:S02]  /*12df0*/  LOP3.LUT R13, R122, 0xffff, RZ, 0xc0, !PT ;  /* 0x0000ffff7a0d7812 */ /* 0x000fe400078ec0ff */
[----:B------:R-:W-:Y:S02]  /*12e00*/  F2FP.SATFINITE.E4M3.F32.PACK_AB_MERGE_C R14, R15, R14, RZ ;  /* 0x0000000e0f0e723e */ /* 0x000fe400048070ff */
[----:B------:R-:W-:Y:S02]  /*12e10*/  F2FP.SATFINITE.E4M3.F32.PACK_AB_MERGE_C R10, R11, R10, RZ ;  /* 0x0000000a0b0a723e */ /* 0x000fe400048070ff */
[----:B------:R-:W-:Y:S02]  /*12e20*/  F2FP.SATFINITE.E4M3.F32.PACK_AB_MERGE_C R20, R21, R20, RZ ;  /* 0x000000141514723e */ /* 0x000fe400048070ff */
[----:B------:R-:W-:-:S02]  /*12e30*/  PRMT R15, R116, 0x3340, R1 ;  /* 0x00003340740f7816 */ /* 0x000fc40000000001 */
[----:B------:R-:W-:Y:S02]  /*12e40*/  PRMT R114, R112, 0x3340, R9 ;  /* 0x0000334070727816 */ /* 0x000fe40000000009 */
[----:B------:R-:W-:Y:S02]  /*12e50*/  F2FP.SATFINITE.E4M3.F32.PACK_AB_MERGE_C R22, R23, R22, RZ ;  /* 0x000000161716723e */ /* 0x000fe400048070ff */
[----:B------:R-:W-:Y:S02]  /*12e60*/  PRMT R11, R124, 0x3340, R1 ;  /* 0x000033407c0b7816 */ /* 0x000fe40000000001 */
[----:B------:R-:W-:Y:S02]  /*12e70*/  PRMT R122, R120, 0x3340, R13 ;  /* 0x00003340787a7816 */ /* 0x000fe4000000000d */
[----:B------:R-:W-:Y:S02]  /*12e80*/  LOP3.LUT R21, R130, 0xffff, RZ, 0xc0, !PT ;  /* 0x0000ffff82157812 */ /* 0x000fe400078ec0ff */
[----:B------:R-:W-:-:S02]  /*12e90*/  F2FP.SATFINITE.E4M3.F32.PACK_AB_MERGE_C R153, R5, R4, RZ ;  /* 0x000000040599723e */ /* 0x000fc400048070ff */
[----:B------:R-:W-:Y:S02]  /*12ea0*/  LOP3.LUT R23, R138, 0xffff, RZ, 0xc0, !PT ;  /* 0x0000ffff8a177812 */ /* 0x000fe400078ec0ff */
[----:B------:R-:W-:Y:S02]  /*12eb0*/  LOP3.LUT R4, R0, 0x22, RZ, 0xfc, !PT ;  /* 0x0000002200047812 */ /* 0x000fe400078efcff */
[----:B------:R-:W-:Y:S02]  /*12ec0*/  F2FP.SATFINITE.E4M3.F32.PACK_AB_MERGE_C R16, R17, R16, RZ ;  /* 0x000000101110723e */ /* 0x000fe400048070ff */
[----:B------:R-:W-:Y:S02]  /*12ed0*/  PRMT R15, R114, 0x5410, R15 ;  /* 0x00005410720f7816 */ /* 0x000fe4000000000f */
[----:B------:R-:W-:Y:S02]  /*12ee0*/  F2FP.SATFINITE.E4M3.F32.PACK_AB_MERGE_C R18, R19, R18, RZ ;  /* 0x000000121312723e */ /* 0x000fe400048070ff */
[----:B------:R-:W-:-:S02]  /*12ef0*/  PRMT R11, R122, 0x5410, R11 ;  /* 0x000054107a0b7816 */ /* 0x000fc4000000000b */
[----:B------:R-:W-:Y:S02]  /*12f00*/  PRMT R17, R132, 0x3340, R1 ;  /* 0x0000334084117816 */ /* 0x000fe40000000001 */
[----:B------:R-:W-:Y:S02]  /*12f10*/  PRMT R114, R128, 0x3340, R21 ;  /* 0x0000334080727816 */ /* 0x000fe40000000015 */
[----:B------:R-:W-:Y:S02]  /*12f20*/  PRMT R19, R140, 0x3340, R1 ;  /* 0x000033408c137816 */ /* 0x000fe40000000001 */
[----:B------:R-:W-:Y:S02]  /*12f30*/  PRMT R122, R136, 0x3340, R23 ;  /* 0x00003340887a7816 */ /* 0x000fe40000000017 */
[----:B------:R-:W-:Y:S01]  /*12f40*/  ISETP.LT.AND P2, PT, R4, UR5, !P0 ;  /* 0x0000000504007c0c */ /* 0x000fe2000c741270 */
[----:B------:R-:W0:Y:S01]  /*12f50*/  LDCU UR5, c[0x0][0x39c] ;  /* 0x00007380ff0577ac */ /* 0x000e220008000800 */
[----:B------:R-:W-:-:S02]  /*12f60*/  LOP3.LUT R4, R181, 0xffff, RZ, 0xc0, !PT ;  /* 0x0000ffffb5047812 */ /* 0x000fc400078ec0ff */
[----:B------:R-:W-:Y:S02]  /*12f70*/  F2FP.SATFINITE.E4M3.F32.PACK_AB_MERGE_C R155, R7, R6, RZ ;  /* 0x00000006079b723e */ /* 0x000fe400048070ff */
[----:B------:R-:W-:Y:S02]  /*12f80*/  F2FP.SATFINITE.E4M3.F32.PACK_AB_MERGE_C R24, R25, R24, RZ ;  /* 0x000000181918723e */ /* 0x000fe400048070ff */
[----:B------:R-:W-:Y:S02]  /*12f90*/  PRMT R17, R114, 0x5410, R17 ;  /* 0x0000541072117816 */ /* 0x000fe40000000011 */
[----:B------:R-:W-:Y:S02]  /*12fa0*/  LOP3.LUT R6, R177, 0xffff, RZ, 0xc0, !PT ;  /* 0x0000ffffb1067812 */ /* 0x000fe400078ec0ff */
[----:B------:R-:W-:Y:S02]  /*12fb0*/  PRMT R19, R122, 0x5410, R19 ;  /* 0x000054107a137816 */ /* 0x000fe40000000013 */
[----:B------:R-:W-:-:S02]  /*12fc0*/  PRMT R114, R148, 0x3340, R1 ;  /* 0x0000334094727816 */ /* 0x000fc40000000001 */
[----:B------:R-:W-:Y:S02]  /*12fd0*/  PRMT R25, R144, 0x3340, R157 ;  /* 0x0000334090197816 */ /* 0x000fe4000000009d */
[----:B------:R-:W-:Y:S02]  /*12fe0*/  PRMT R122, R156, 0x3340, R1 ;  /* 0x000033409c7a7816 */ /* 0x000fe40000000001 */
[----:B------:R-:W-:Y:S02]  /*12ff0*/  PRMT R177, R152, 0x3340, R159 ;  /* 0x0000334098b17816 */ /* 0x000fe4000000009f */
[----:B------:R-:W-:Y:S02]  /*13000*/  PRMT R7, R4, 0x3340, R1 ;  /* 0x0000334004077816 */ /* 0x000fe40000000001 */
[----:B------:R-:W-:Y:S02]  /*13010*/  LOP3.LUT R179, R179, 0xffff, RZ, 0xc0, !PT ;  /* 0x0000ffffb3b37812 */ /* 0x000fe400078ec0ff */
[----:B------:R-:W-:-:S02]  /*13020*/  LOP3.LUT R178, R178, 0xffff, RZ, 0xc0, !PT ;  /* 0x0000ffffb2b27812 */ /* 0x000fc400078ec0ff */
[----:B------:R-:W-:Y:S02]  /*13030*/  SHF.R.U32.HI R4, RZ, 0x8, R4 ;  /* 0x00000008ff047819 */ /* 0x000fe40000011604 */
[----:B------:R-:W-:Y:S02]  /*13040*/  PRMT R114, R25, 0x5410, R114 ;  /* 0x0000541019727816 */ /* 0x000fe40000000072 */
[----:B------:R-:W-:Y:S02]  /*13050*/  PRMT R25, R177, 0x5410, R122 ;  /* 0x00005410b1197816 */ /* 0x000fe4000000007a */
[----:B------:R-:W-:Y:S02]  /*13060*/  F2FP.SATFINITE.E4M3.F32.PACK_AB_MERGE_C R28, R29, R28, RZ ;  /* 0x0000001c1d1c723e */ /* 0x000fe400048070ff */
[----:B------:R-:W-:Y:S02]  /*13070*/  LOP3.LUT R122, R183, 0xffff, RZ, 0xc0, !PT ;  /* 0x0000ffffb77a7812 */ /* 0x000fe400078ec0ff */
[----:B------:R-:W-:-:S02]  /*13080*/  LOP3.LUT R29, R182, 0xffff, RZ, 0xc0, !PT ;  /* 0x0000ffffb61d7812 */ /* 0x000fc400078ec0ff */
[--C-:B------:R-:W-:Y:S02]  /*13090*/  PRMT R186, R179, 0x3340, R178.reuse ;  /* 0x00003340b3ba7816 */ /* 0x100fe400000000b2 */
[----:B------:R-:W-:Y:S02]  /*130a0*/  LOP3.LUT R4, R4, 0xffff, RZ, 0xc0, !PT ;  /* 0x0000ffff04047812 */ /* 0x000fe400078ec0ff */
[----:B------:R-:W-:Y:S02]  /*130b0*/  SHF.R.U32.HI R179, RZ, 0x8, R179 ;  /* 0x00000008ffb37819 */ /* 0x000fe400000116b3 */
[----:B------:R-:W-:Y:S02]  /*130c0*/  SHF.R.U32.HI R178, RZ, 0x8, R178 ;  /* 0x00000008ffb27819 */ /* 0x000fe400000116b2 */
[----:B------:R-:W-:Y:S02]  /*130d0*/  SHF.R.U32.HI R112, RZ, 0x8, R112 ;  /* 0x00000008ff707819 */ /* 0x000fe40000011670 */
[----:B------:R-:W-:-:S02]  /*130e0*/  SHF.R.U32.HI R9, RZ, 0x8, R9 ;  /* 0x00000008ff097819 */ /* 0x000fc40000011609 */
[----:B------:R-:W-:Y:S02]  /*130f0*/  LOP3.LUT R5, R0, 0x20, RZ, 0xfc, !PT ;  /* 0x0000002000057812 */ /* 0x000fe400078efcff */
[----:B------:R-:W-:Y:S02]  /*13100*/  PRMT R29, R122, 0x3340, R29 ;  /* 0x000033407a1d7816 */ /* 0x000fe4000000001d */
[----:B------:R-:W-:Y:S02]  /*13110*/  SHF.R.U32.HI R120, RZ, 0x8, R120 ;  /* 0x00000008ff787819 */ /* 0x000fe40000011678 */
[----:B------:R-:W-:Y:S02]  /*13120*/  SHF.R.U32.HI R13, RZ, 0x8, R13 ;  /* 0x00000008ff0d7819 */ /* 0x000fe4000001160d */
[----:B------:R-:W-:Y:S02]  /*13130*/  F2FP.SATFINITE.E4M3.F32.PACK_AB_MERGE_C R34, R35, R34, RZ ;  /* 0x000000222322723e */ /* 0x000fe400048070ff */
[----:B------:R-:W-:-:S02]  /*13140*/  PRMT R122, R4, 0x3340, R1 ;  /* 0x00003340047a7816 */ /* 0x000fc40000000001 */
[----:B------:R-:W-:Y:S02]  /*13150*/  SHF.R.U32.HI R132, RZ, 0x8, R132 ;  /* 0x00000008ff847819 */ /* 0x000fe40000011684 */
[----:B------:R-:W-:Y:S02]  /*13160*/  LOP3.LUT R4, R179, 0xffff, RZ, 0xc0, !PT ;  /* 0x0000ffffb3047812 */ /* 0x000fe400078ec0ff */
[----:B------:R-:W-:Y:S02]  /*13170*/  LOP3.LUT R35, R178, 0xffff, RZ, 0xc0, !PT ;  /* 0x0000ffffb2237812 */ /* 0x000fe400078ec0ff */
[----:B------:R-:W-:Y:S02]  /*13180*/  SHF.R.U32.HI R136, RZ, 0x8, R136 ;  /* 0x00000008ff887819 */ /* 0x000fe40000011688 */
[----:B------:R-:W-:Y:S02]  /*13190*/  SHF.R.U32.HI R23, RZ, 0x8, R23 ;  /* 0x00000008ff177819 */ /* 0x000fe40000011617 */
[----:B------:R-:W-:-:S02]  /*131a0*/  LOP3.LUT R130, R112, 0xffff, RZ, 0xc0, !PT ;  /* 0x0000ffff70827812 */ /* 0x000fc400078ec0ff */
[----:B------:R-:W-:Y:S02]  /*131b0*/  LOP3.LUT R9, R9, 0xffff, RZ, 0xc0, !PT ;  /* 0x0000ffff09097812 */ /* 0x000fe400078ec0ff */
[----:B------:R-:W-:Y:S02]  /*131c0*/  SHF.R.U32.HI R21, RZ, 0x8, R21 ;  /* 0x00000008ff157819 */ /* 0x000fe40000011615 */
[----:B----4-:R-:W-:Y:S01]  /*131d0*/  ISETP.LT.AND P4, PT, R5, UR4, !P0 ;  /* 0x0000000405007c0c */ /* 0x010fe2000c781270 */
[----:B------:R-:W1:Y:S01]  /*131e0*/  LDCU UR4, c[0x0][0x3b4] ;  /* 0x00007680ff0477ac */ /* 0x000e620008000800 */
[----:B------:R-:W-:Y:S02]  /*131f0*/  SHF.R.U32.HI R128, RZ, 0x8, R128 ;  /* 0x00000008ff807819 */ /* 0x000fe40000011680 */
[----:B------:R-:W-:Y:S02]  /*13200*/  LOP3.LUT R120, R120, 0xffff, RZ, 0xc0, !PT ;  /* 0x0000ffff78787812 */ /* 0x000fe400078ec0ff */
[----:B------:R-:W-:-:S02]  /*13210*/  LOP3.LUT R13, R13, 0xffff, RZ, 0xc0, !PT ;  /* 0x0000ffff0d0d7812 */ /* 0x000fc400078ec0ff */
[----:B------:R-:W-:Y:S02]  /*13220*/  PRMT R5, R6, 0x3340, R1 ;  /* 0x0000334006057816 */ /* 0x000fe40000000001 */
[----:B------:R-:W-:Y:S02]  /*13230*/  LOP3.LUT R132, R132, 0xffff, RZ, 0xc0, !PT ;  /* 0x0000ffff84847812 */ /* 0x000fe400078ec0ff */
[----:B------:R-:W-:Y:S02]  /*13240*/  SHF.R.U32.HI R140, RZ, 0x8, R140 ;  /* 0x00000008ff8c7819 */ /* 0x000fe4000001168c */
[----:B------:R-:W-:Y:S02]  /*13250*/  F2FP.SATFINITE.E4M3.F32.PACK_AB_MERGE_C R32, R33, R32, RZ ;  /* 0x000000202120723e */ /* 0x000fe400048070ff */
[----:B------:R-:W-:Y:S02]  /*13260*/  SHF.R.U32.HI R6, RZ, 0x8, R6 ;  /* 0x00000008ff067819 */ /* 0x000fe40000011606 */
[----:B------:R-:W-:-:S02]  /*13270*/  PRMT R35, R4, 0x3340, R35 ;  /* 0x0000334004237816 */ /* 0x000fc40000000023 */
[----:B------:R-:W-:Y:S02]  /*13280*/  SHF.R.U32.HI R144, RZ, 0x8, R144 ;  /* 0x00000008ff907819 */ /* 0x000fe40000011690 */
[----:B------:R-:W-:Y:S02]  /*13290*/  SHF.R.U32.HI R157, RZ, 0x8, R157 ;  /* 0x00000008ff9d7819 */ /* 0x000fe4000001169d */
[----:B------:R-:W-:Y:S02]  /*132a0*/  LOP3.LUT R136, R136, 0xffff, RZ, 0xc0, !PT ;  /* 0x0000ffff88887812 */ /* 0x000fe400078ec0ff */
[----:B------:R-:W-:Y:S02]  /*132b0*/  LOP3.LUT R23, R23, 0xffff, RZ, 0xc0, !PT ;  /* 0x0000ffff17177812 */ /* 0x000fe400078ec0ff */
[----:B------:R-:W-:Y:S02]  /*132c0*/  PRMT R33, R130, 0x3340, R9 ;  /* 0x0000334082217816 */ /* 0x000fe40000000009 */
[----:B------:R-:W-:-:S02]  /*132d0*/  LOP3.LUT R4, R21, 0xffff, RZ, 0xc0, !PT ;  /* 0x0000ffff15047812 */ /* 0x000fc400078ec0ff */
[----:B------:R-:W-:Y:S02]  /*132e0*/  LOP3.LUT R9, R128, 0xffff, RZ, 0xc0, !PT ;  /* 0x0000ffff80097812 */ /* 0x000fe400078ec0ff */
[----:B------:R-:W-:Y:S02]  /*132f0*/  PRMT R21, R120, 0x3340, R13 ;  /* 0x0000334078157816 */ /* 0x000fe4000000000d */
[----:B------:R-:W-:Y:S02]  /*13300*/  F2FP.SATFINITE.E4M3.F32.PACK_AB_MERGE_C R42, R43, R42, RZ ;  /* 0x0000002a2b2a723e */ /* 0x000fe400048070ff */
[----:B------:R-:W-:Y:S02]  /*13310*/  SHF.R.U32.HI R116, RZ, 0x8, R116 ;  /* 0x00000008ff747819 */ /* 0x000fe40000011674 */
[----:B------:R-:W-:Y:S02]  /*13320*/  PRMT R120, R132, 0x3340, R1 ;  /* 0x0000334084787816 */ /* 0x000fe40000000001 */
[----:B------:R-:W-:-:S02]  /*13330*/  LOP3.LUT R128, R140, 0xffff, RZ, 0xc0, !PT ;  /* 0x0000ffff8c807812 */ /* 0x000fc400078ec0ff */
[----:B------:R-:W-:Y:S02]  /*13340*/  LOP3.LUT R6, R6, 0xffff, RZ, 0xc0, !PT ;  /* 0x0000ffff06067812 */ /* 0x000fe400078ec0ff */
[----:B------:R-:W-:Y:S02]  /*13350*/  LOP3.LUT R144, R144, 0xffff, RZ, 0xc0, !PT ;  /* 0x0000ffff90907812 */ /* 0x000fe400078ec0ff */
[----:B------:R-:W-:Y:S02]  /*13360*/  LOP3.LUT R43, R157, 0xffff, RZ, 0xc0, !PT ;  /* 0x0000ffff9d2b7812 */ /* 0x000fe400078ec0ff */
[----:B------:R-:W-:Y:S02]  /*13370*/  PRMT R23, R136, 0x3340, R23 ;  /* 0x0000334088177816 */ /* 0x000fe40000000017 */
[----:B------:R-:W-:Y:S02]  /*13380*/  LOP3.LUT R132, R113, 0xffff, RZ, 0xc0, !PT ;  /* 0x0000ffff71847812 */ /* 0x000fe400078ec0ff */
[----:B------:R-:W-:-:S02]  /*13390*/  LOP3.LUT R115, R115, 0xffff, RZ, 0xc0, !PT ;  /* 0x0000ffff73737812 */ /* 0x000fc400078ec0ff */
[----:B------:R-:W-:Y:S02]  /*133a0*/  LOP3.LUT R140, R117, 0xffff, RZ, 0xc0, !PT ;  /* 0x0000ffff758c7812 */ /* 0x000fe400078ec0ff */
[----:B------:R-:W-:Y:S02]  /*133b0*/  LOP3.LUT R121, R121, 0xffff, RZ, 0xc0, !PT ;  /* 0x0000ffff79797812 */ /* 0x000fe400078ec0ff */
[----:B------:R-:W-:Y:S02]  /*133c0*/  LOP3.LUT R138, R123, 0xffff, RZ, 0xc0, !PT ;  /* 0x0000ffff7b8a7812 */ /* 0x000fe400078ec0ff */
[----:B------:R-:W-:Y:S02]  /*133d0*/  LOP3.LUT R136, R125, 0xffff, RZ, 0xc0, !PT ;  /* 0x0000ffff7d887812 */ /* 0x000fe400078ec0ff */
[----:B------:R-:W-:Y:S02]  /*133e0*/  LOP3.LUT R112, R116, 0xffff, RZ, 0xc0, !PT ;  /* 0x0000ffff74707812 */ /* 0x000fe400078ec0ff */
[----:B------:R-:W-:-:S02]  /*133f0*/  PRMT R13, R9, 0x3340, R4 ;  /* 0x00003340090d7816 */ /* 0x000fc40000000004 */
[----:B------:R-:W-:Y:S02]  /*13400*/  F2FP.SATFINITE.E4M3.F32.PACK_AB_MERGE_C R36, R37, R36, RZ ;  /* 0x000000242524723e */ /* 0x000fe400048070ff */
[----:B------:R-:W-:Y:S02]  /*13410*/  PRMT R116, R6, 0x3340, R1 ;  /* 0x0000334006747816 */ /* 0x000fe40000000001 */
[----:B------:R-:W-:Y:S02]  /*13420*/  PRMT R43, R144, 0x3340, R43 ;  /* 0x00003340902b7816 */ /* 0x000fe4000000002b */
[----:B------:R-:W-:Y:S02]  /*13430*/  PRMT R9, R140, 0x3340, R1 ;  /* 0x000033408c097816 */ /* 0x000fe40000000001 */
[----:B------:R-:W-:Y:S02]  /*13440*/  PRMT R4, R132, 0x3340, R115 ;  /* 0x0000334084047816 */ /* 0x000fe40000000073 */
[----:B------:R-:W-:-:S02]  /*13450*/  F2FP.SATFINITE.E4M3.F32.PACK_AB_MERGE_C R44, R45, R44, RZ ;  /* 0x0000002c2d2c723e */ /* 0x000fc400048070ff */
[----:B------:R-:W-:Y:S02]  /*13460*/  F2FP.SATFINITE.E4M3.F32.PACK_AB_MERGE_C R46, R47, R46, RZ ;  /* 0x0000002e2f2e723e */ /* 0x000fe400048070ff */
[----:B------:R-:W-:Y:S02]  /*13470*/  F2FP.SATFINITE.E4M3.F32.PACK_AB_MERGE_C R48, R49, R48, RZ ;  /* 0x000000303130723e */ /* 0x000fe400048070ff */
[----:B------:R-:W-:Y:S02]  /*13480*/  PRMT R37, R136, 0x3340, R1 ;  /* 0x0000334088257816 */ /* 0x000fe40000000001 */
        /* <DEDUP_REMOVED lines=8> */
[----:B------:R-:W-:-:S02]  /*13510*/  LOP3.LUT R82, R82, 0xffff, RZ, 0xc0, !PT ;  /* 0x0000ffff52527812 */ /* 0x000fc400078ec0ff */
[----:B------:R-:W-:Y:S02]  /*13520*/  LOP3.LUT R84, R84, 0xffff, RZ, 0xc0, !PT ;  /* 0x0000ffff54547812 */ /* 0x000fe400078ec0ff */
[----:B------:R-:W-:Y:S02]  /*13530*/  LOP3.LUT R88, R88, 0xffff, RZ, 0xc0, !PT ;  /* 0x0000ffff58587812 */ /* 0x000fe400078ec0ff */
[----:B------:R-:W-:Y:S02]  /*13540*/  LOP3.LUT R47, R90, 0xffff, RZ, 0xc0, !PT ;  /* 0x0000ffff5a2f7812 */ /* 0x000fe400078ec0ff */
[----:B------:R-:W-:Y:S02]  /*13550*/  LOP3.LUT R92, R92, 0xffff, RZ, 0xc0, !PT ;  /* 0x0000ffff5c5c7812 */ /* 0x000fe400078ec0ff */
[----:B------:R-:W-:Y:S02]  /*13560*/  F2FP.SATFINITE.E4M3.F32.PACK_AB_MERGE_C R30, R31, R30, RZ ;  /* 0x0000001e1f1e723e */ /* 0x000fe400048070ff */
[----:B------:R-:W-:-:S02]  /*13570*/  PRMT R9, R4, 0x5410, R9 ;  /* 0x0000541004097816 */ /* 0x000fc40000000009 */
[----:B------:R-:W-:Y:S02]  /*13580*/  F2FP.SATFINITE.E4M3.F32.PACK_AB_MERGE_C R26, R27, R26, RZ ;  /* 0x0000001a1b1a723e */ /* 0x000fe400048070ff */
[----:B------:R-:W-:Y:S02]  /*13590*/  F2FP.SATFINITE.E4M3.F32.PACK_AB_MERGE_C R38, R39, R38, RZ ;  /* 0x000000262726723e */ /* 0x000fe400048070ff */
[----:B------:R-:W-:Y:S02]  /*135a0*/  F2FP.SATFINITE.E4M3.F32.PACK_AB_MERGE_C R60, R61, R60, RZ ;  /* 0x0000003c3d3c723e */ /* 0x000fe400048070ff */
[----:B------:R-:W-:Y:S02]  /*135b0*/  PRMT R37, R6, 0x5410, R37 ;  /* 0x0000541006257816 */ /* 0x000fe40000000025 */
[----:B------:R-:W-:Y:S02]  /*135c0*/  PRMT R31, R68, 0x3340, R1 ;  /* 0x00003340441f7816 */ /* 0x000fe40000000001 */
[----:B------:R-:W-:-:S02]  /*135d0*/  PRMT R4, R144, 0x3340, R131 ;  /* 0x0000334090047816 */ /* 0x000fc40000000083 */
[----:B------:R-:W-:Y:S02]  /*135e0*/  PRMT R7, R184, 0x5410, R7 ;  /* 0x00005410b8077816 */ /* 0x000fe40000000007 */
[----:B------:R-:W-:Y:S02]  /*135f0*/  F2FP.SATFINITE.E4M3.F32.PACK_AB_MERGE_C R50, R51, R50, RZ ;  /* 0x000000323332723e */ /* 0x000fe400048070ff */
[----:B------:R-:W-:Y:S02]  /*13600*/  F2FP.SATFINITE.E4M3.F32.PACK_AB_MERGE_C R52, R53, R52, RZ ;  /* 0x000000343534723e */ /* 0x000fe400048070ff */
[--C-:B------:R-:W-:Y:S02]  /*13610*/  PRMT R39, R76, 0x3340, R1.reuse ;  /* 0x000033404c277816 */ /* 0x100fe40000000001 */
[--C-:B------:R-:W-:Y:S02]  /*13620*/  PRMT R27, R84, 0x3340, R1.reuse ;  /* 0x00003340541b7816 */ /* 0x100fe40000000001 */
[----:B------:R-:W-:-:S02]  /*13630*/  PRMT R61, R92, 0x3340, R1 ;  /* 0x000033405c3d7816 */ /* 0x000fc40000000001 */
[----:B------:R-:W-:Y:S02]  /*13640*/  PRMT R6, R72, 0x3340, R49 ;  /* 0x0000334048067816 */ /* 0x000fe40000000031 */
[----:B------:R-:W-:Y:S02]  /*13650*/  PRMT R74, R45, 0x3340, R82 ;  /* 0x000033402d4a7816 */ /* 0x000fe40000000052 */
[----:B------:R-:W-:Y:S02]  /*13660*/  PRMT R80, R88, 0x3340, R47 ;  /* 0x0000334058507816 */ /* 0x000fe4000000002f */
[----:B------:R-:W-:Y:S02]  /*13670*/  LOP3.LUT R180, R180, 0xffff, RZ, 0xc0, !PT ;  /* 0x0000ffffb4b47812 */ /* 0x000fe400078ec0ff */
[----:B------:R-:W-:Y:S02]  /*13680*/  PRMT R5, R186, 0x5410, R5 ;  /* 0x00005410ba057816 */ /* 0x000fe40000000005 */
[----:B------:R-:W-:-:S02]  /*13690*/  LOP3.LUT R176, R176, 0xffff, RZ, 0xc0, !PT ;  /* 0x0000ffffb0b07812 */ /* 0x000fc400078ec0ff */
[----:B------:R-:W-:Y:S02]  /*136a0*/  LOP3.LUT R118, R118, 0xffff, RZ, 0xc0, !PT ;  /* 0x0000ffff76767812 */ /* 0x000fe400078ec0ff */
[----:B------:R-:W-:Y:S02]  /*136b0*/  LOP3.LUT R126, R126, 0xffff, RZ, 0xc0, !PT ;  /* 0x0000ffff7e7e7812 */ /* 0x000fe400078ec0ff */
[----:B------:R-:W-:Y:S02]  /*136c0*/  LOP3.LUT R51, R96, 0xffff, RZ, 0xc0, !PT ;  /* 0x0000ffff60337812 */ /* 0x000fe400078ec0ff */
[----:B------:R-:W-:Y:S02]  /*136d0*/  LOP3.LUT R98, R98, 0xffff, RZ, 0xc0, !PT ;  /* 0x0000ffff62627812 */ /* 0x000fe400078ec0ff */
[----:B------:R-:W-:Y:S02]  /*136e0*/  LOP3.LUT R104, R104, 0xffff, RZ, 0xc0, !PT ;  /* 0x0000ffff68687812 */ /* 0x000fe400078ec0ff */
[----:B------:R-:W-:-:S02]  /*136f0*/  LOP3.LUT R53, R106, 0xffff, RZ, 0xc0, !PT ;  /* 0x0000ffff6a357812 */ /* 0x000fc400078ec0ff */
[----:B------:R-:W-:Y:S02]  /*13700*/  PRMT R31, R4, 0x5410, R31 ;  /* 0x00005410041f7816 */ /* 0x000fe4000000001f */
[----:B------:R-:W-:Y:S02]  /*13710*/  LOP3.LUT R100, R100, 0xffff, RZ, 0xc0, !PT ;  /* 0x0000ffff64647812 */ /* 0x000fe400078ec0ff */
[----:B------:R-:W-:Y:S02]  /*13720*/  LOP3.LUT R108, R108, 0xffff, RZ, 0xc0, !PT ;  /* 0x0000ffff6c6c7812 */ /* 0x000fe400078ec0ff */
[----:B------:R-:W-:Y:S02]  /*13730*/  PRMT R39, R6, 0x5410, R39 ;  /* 0x0000541006277816 */ /* 0x000fe40000000027 */
[----:B------:R-:W-:Y:S02]  /*13740*/  PRMT R27, R74, 0x5410, R27 ;  /* 0x000054104a1b7816 */ /* 0x000fe4000000001b */
[----:B------:R-:W-:-:S02]  /*13750*/  PRMT R61, R80, 0x5410, R61 ;  /* 0x00005410503d7816 */ /* 0x000fc4000000003d */
[----:B------:R-:W-:Y:S02]  /*13760*/  PRMT R4, R7, 0x4210, R180 ;  /* 0x0000421007047816 */ /* 0x000fe400000000b4 */
[----:B------:R-:W-:Y:S02]  /*13770*/  PRMT R74, R51, 0x3340, R98 ;  /* 0x00003340334a7816 */ /* 0x000fe40000000062 */
[----:B------:R-:W-:Y:S02]  /*13780*/  PRMT R80, R104, 0x3340, R53 ;  /* 0x0000334068507816 */ /* 0x000fe40000000035 */
[----:B------:R-:W-:Y:S02]  /*13790*/  PRMT R5, R5, 0x4210, R176 ;  /* 0x0000421005057816 */ /* 0x000fe400000000b0 */
[----:B------:R-:W-:Y:S02]  /*137a0*/  PRMT R6, R15, 0x4210, R118 ;  /* 0x000042100f067816 */ /* 0x000fe40000000076 */
[----:B------:R-:W-:-:S02]  /*137b0*/  PRMT R7, R11, 0x4210, R126 ;  /* 0x000042100b077816 */ /* 0x000fc4000000007e */
[----:B------:R-:W-:Y:S02]  /*137c0*/  F2FP.SATFINITE.E4M3.F32.PACK_AB_MERGE_C R40, R41, R40, RZ ;  /* 0x000000282928723e */ /* 0x000fe400048070ff */
[----:B------:R-:W-:Y:S02]  /*137d0*/  F2FP.SATFINITE.E4M3.F32.PACK_AB_MERGE_C R62, R63, R62, RZ ;  /* 0x0000003e3f3e723e */ /* 0x000fe400048070ff */
[----:B------:R-:W-:Y:S02]  /*137e0*/  SHF.R.U32.HI R124, RZ, 0x8, R124 ;  /* 0x00000008ff7c7819 */ /* 0x000fe4000001167c */
[----:B------:R-:W-:Y:S02]  /*137f0*/  SHF.R.U32.HI R148, RZ, 0x8, R148 ;  /* 0x00000008ff947819 */ /* 0x000fe40000011694 */
[----:B------:R-:W-:Y:S02]  /*13800*/  SHF.R.U32.HI R51, RZ, 0x8, R51 ;  /* 0x00000008ff337819 */ /* 0x000fe40000011633 */
[----:B------:R-:W-:-:S02]  /*13810*/  SHF.R.U32.HI R98, RZ, 0x8, R98 ;  /* 0x00000008ff627819 */ /* 0x000fc40000011662 */
[----:B------:R-:W-:Y:S02]  /*13820*/  SHF.R.U32.HI R104, RZ, 0x8, R104 ;  /* 0x00000008ff687819 */ /* 0x000fe40000011668 */
[----:B------:R-:W-:Y:S02]  /*13830*/  SHF.R.U32.HI R53, RZ, 0x8, R53 ;  /* 0x00000008ff357819 */ /* 0x000fe40000011635 */
[--C-:B------:R-:W-:Y:S02]  /*13840*/  PRMT R41, R100, 0x3340, R1.reuse ;  /* 0x0000334064297816 */ /* 0x100fe40000000001 */
[----:B------:R-:W-:Y:S02]  /*13850*/  PRMT R63, R108, 0x3340, R1 ;  /* 0x000033406c3f7816 */ /* 0x000fe40000000001 */
[----:B------:R-:W-:Y:S02]  /*13860*/  SHF.R.U32.HI R132, RZ, 0x8, R132 ;  /* 0x00000008ff847819 */ /* 0x000fe40000011684 */
[----:B------:R-:W-:-:S02]  /*13870*/  SHF.R.U32.HI R115, RZ, 0x8, R115 ;  /* 0x00000008ff737819 */ /* 0x000fc40000011673 */
[----:B------:R-:W-:Y:S02]  /*13880*/  SHF.R.U32.HI R140, RZ, 0x8, R140 ;  /* 0x00000008ff8c7819 */ /* 0x000fe4000001168c */
[----:B------:R-:W-:Y:S02]  /*13890*/  SHF.R.U32.HI R121, RZ, 0x8, R121 ;  /* 0x00000008ff797819 */ /* 0x000fe40000011679 */
[----:B------:R-:W-:Y:S02]  /*138a0*/  SHF.R.U32.HI R138, RZ, 0x8, R138 ;  /* 0x00000008ff8a7819 */ /* 0x000fe4000001168a */
[----:B------:R-:W-:Y:S02]  /*138b0*/  SHF.R.U32.HI R136, RZ, 0x8, R136 ;  /* 0x00000008ff887819 */ /* 0x000fe40000011688 */
[----:B------:R-:W-:Y:S02]  /*138c0*/  SHF.R.U32.HI R72, RZ, 0x8, R72 ;  /* 0x00000008ff487819 */ /* 0x000fe40000011648 */
[----:B------:R-:W-:-:S02]  /*138d0*/  SHF.R.U32.HI R49, RZ, 0x8, R49 ;  /* 0x00000008ff317819 */ /* 0x000fc40000011631 */
[----:B------:R-:W-:Y:S01]  /*138e0*/  SHF.R.U32.HI R76, RZ, 0x8, R76 ;  /* 0x00000008ff4c7819 */ /* 0x000fe2000001164c */
[----:B---3--:R2:W-:Y:S01]  /*138f0*/  STS.128 [R2], R4 ;  /* 0x0000000402007388 */ /* 0x0085e20000000c00 */
[----:B------:R-:W-:Y:S02]  /*13900*/  PRMT R112, R112, 0x3340, R1 ;  /* 0x0000334070707816 */ /* 0x000fe40000000001 */
[----:B------:R-:W-:Y:S02]  /*13910*/  LOP3.LUT R124, R124, 0xffff, RZ, 0xc0, !PT ;  /* 0x0000ffff7c7c7812 */ /* 0x000fe400078ec0ff */
[----:B------:R-:W-:Y:S02]  /*13920*/  LOP3.LUT R130, R148, 0xffff, RZ, 0xc0, !PT ;  /* 0x0000ffff94827812 */ /* 0x000fe400078ec0ff */
[----:B------:R-:W-:Y:S02]  /*13930*/  LOP3.LUT R51, R51, 0xffff, RZ, 0xc0, !PT ;  /* 0x0000ffff33337812 */ /* 0x000fe400078ec0ff */
[----:B------:R-:W-:-:S02]  /*13940*/  LOP3.LUT R98, R98, 0xffff, RZ, 0xc0, !PT ;  /* 0x0000ffff62627812 */ /* 0x000fc400078ec0ff */
[----:B------:R-:W-:Y:S02]  /*13950*/  LOP3.LUT R104, R104, 0xffff, RZ, 0xc0, !PT ;  /* 0x0000ffff68687812 */ /* 0x000fe400078ec0ff */
[----:B------:R-:W-:Y:S02]  /*13960*/  LOP3.LUT R53, R53, 0xffff, RZ, 0xc0, !PT ;  /* 0x0000ffff35357812 */ /* 0x000fe400078ec0ff */
[----:B------:R-:W-:Y:S02]  /*13970*/  PRMT R11, R74, 0x5410, R41 ;  /* 0x000054104a0b7816 */ /* 0x000fe40000000029 */
[----:B------:R-:W-:Y:S02]  /*13980*/  PRMT R63, R80, 0x5410, R63 ;  /* 0x00005410503f7816 */ /* 0x000fe4000000003f */
[----:B--2---:R-:W-:Y:S02]  /*13990*/  LOP3.LUT R5, R132, 0xffff, RZ, 0xc0, !PT ;  /* 0x0000ffff84057812 */ /* 0x004fe400078ec0ff */
[----:B------:R-:W-:-:S02]  /*139a0*/  LOP3.LUT R4, R115, 0xffff, RZ, 0xc0, !PT ;  /* 0x0000ffff73047812 */ /* 0x000fc400078ec0ff */
[----:B------:R-:W-:Y:S02]  /*139b0*/  SHF.R.U32.HI R45, RZ, 0x8, R45 ;  /* 0x00000008ff2d7819 */ /* 0x000fe4000001162d */
[----:B------:R-:W-:Y:S02]  /*139c0*/  SHF.R.U32.HI R82, RZ, 0x8, R82 ;  /* 0x00000008ff527819 */ /* 0x000fe40000011652 */
[----:B------:R-:W-:Y:S02]  /*139d0*/  SHF.R.U32.HI R88, RZ, 0x8, R88 ;  /* 0x00000008ff587819 */ /* 0x000fe40000011658 */
[----:B------:R-:W-:Y:S02]  /*139e0*/  SHF.R.U32.HI R47, RZ, 0x8, R47 ;  /* 0x00000008ff2f7819 */ /* 0x000fe4000001162f */
[----:B------:R-:W-:Y:S02]  /*139f0*/  LOP3.LUT R140, R140, 0xffff, RZ, 0xc0, !PT ;  /* 0x0000ffff8c8c7812 */ /* 0x000fe400078ec0ff */
[----:B------:R-:W-:-:S02]  /*13a00*/  LOP3.LUT R121, R121, 0xffff, RZ, 0xc0, !PT ;  /* 0x0000ffff79797812 */ /* 0x000fc400078ec0ff */
[----:B------:R-:W-:Y:S02]  /*13a10*/  LOP3.LUT R6, R138, 0xffff, RZ, 0xc0, !PT ;  /* 0x0000ffff8a067812 */ /* 0x000fe400078ec0ff */
[----:B------:R-:W-:Y:S02]  /*13a20*/  LOP3.LUT R136, R136, 0xffff, RZ, 0xc0, !PT ;  /* 0x0000ffff88887812 */ /* 0x000fe400078ec0ff */
[----:B------:R-:W-:Y:S02]  /*13a30*/  LOP3.LUT R80, R72, 0xffff, RZ, 0xc0, !PT ;  /* 0x0000ffff48507812 */ /* 0x000fe400078ec0ff */
[----:B------:R-:W-:Y:S02]  /*13a40*/  LOP3.LUT R49, R49, 0xffff, RZ, 0xc0, !PT ;  /* 0x0000ffff31317812 */ /* 0x000fe400078ec0ff */
[----:B------:R-:W-:Y:S02]  /*13a50*/  LOP3.LUT R74, R76, 0xffff, RZ, 0xc0, !PT ;  /* 0x0000ffff4c4a7812 */ /* 0x000fe400078ec0ff */
[----:B------:R-:W-:-:S02]  /*13a60*/  SHF.R.U32.HI R84, RZ, 0x8, R84 ;  /* 0x00000008ff547819 */ /* 0x000fc40000011654 */
[----:B------:R-:W-:Y:S02]  /*13a70*/  PRMT R15, R33, 0x5410, R112 ;  /* 0x00005410210f7816 */ /* 0x000fe40000000070 */
[--C-:B------:R-:W-:Y:S02]  /*13a80*/  PRMT R124, R124, 0x3340, R1.reuse ;  /* 0x000033407c7c7816 */ /* 0x100fe40000000001 */
[----:B------:R-:W-:Y:S02]  /*13a90*/  PRMT R130, R130, 0x3340, R1 ;  /* 0x0000334082827816 */ /* 0x000fe40000000001 */
[----:B------:R-:W-:Y:S02]  /*13aa0*/  PRMT R113, R51, 0x3340, R98 ;  /* 0x0000334033717816 */ /* 0x000fe40000000062 */
[----:B------:R-:W-:Y:S02]  /*13ab0*/  PRMT R115, R104, 0x3340, R53 ;  /* 0x0000334068737816 */ /* 0x000fe40000000035 */
[----:B------:R-:W-:-:S02]  /*13ac0*/  LOP3.LUT R85, R85, 0xffff, RZ, 0xc0, !PT ;  /* 0x0000ffff55557812 */ /* 0x000fc400078ec0ff */
[----:B------:R-:W-:Y:S02]  /*13ad0*/  LOP3.LUT R106, R87, 0xffff, RZ, 0xc0, !PT ;  /* 0x0000ffff576a7812 */ /* 0x000fe400078ec0ff */
[----:B------:R-:W-:Y:S02]  /*13ae0*/  LOP3.LUT R112, R89, 0xffff, RZ, 0xc0, !PT ;  /* 0x0000ffff59707812 */ /* 0x000fe400078ec0ff */
[----:B------:R-:W-:Y:S02]  /*13af0*/  F2FP.SATFINITE.E4M3.F32.PACK_AB_MERGE_C R58, R59, R58, RZ ;  /* 0x0000003a3b3a723e */ /* 0x000fe400048070ff */
[----:B------:R-:W-:Y:S02]  /*13b00*/  PRMT R128, R128, 0x3340, R1 ;  /* 0x0000334080807816 */ /* 0x000fe40000000001 */
        /* <DEDUP_REMOVED lines=8> */
[--C-:B------:R-:W-:Y:S02]  /*13b90*/  PRMT R5, R140, 0x3340, R1.reuse ;  /* 0x000033408c057816 */ /* 0x100fe40000000001 */
[----:B------:R-:W-:Y:S02]  /*13ba0*/  PRMT R6, R121, 0x3340, R6 ;  /* 0x0000334079067816 */ /* 0x000fe40000000006 */
[----:B------:R-:W-:Y:S02]  /*13bb0*/  PRMT R7, R136, 0x3340, R1 ;  /* 0x0000334088077816 */ /* 0x000fe40000000001 */
[----:B------:R-:W-:Y:S02]  /*13bc0*/  PRMT R59, R80, 0x3340, R49 ;  /* 0x00003340503b7816 */ /* 0x000fe40000000031 */
[----:B------:R-:W-:Y:S02]  /*13bd0*/  PRMT R74, R74, 0x3340, R1 ;  /* 0x000033404a4a7816 */ /* 0x000fe40000000001 */
[----:B------:R-:W-:-:S02]  /*13be0*/  LOP3.LUT R84, R84, 0xffff, RZ, 0xc0, !PT ;  /* 0x0000ffff54547812 */ /* 0x000fc400078ec0ff */
[----:B------:R-:W-:Y:S02]  /*13bf0*/  PRMT R120, R13, 0x5410, R120 ;  /* 0x000054100d787816 */ /* 0x000fe40000000078 */
[----:B------:R-:W-:Y:S02]  /*13c00*/  LOP3.LUT R90, R69, 0xffff, RZ, 0xc0, !PT ;  /* 0x0000ffff455a7812 */ /* 0x000fe400078ec0ff */
[----:B------:R-:W-:Y:S02]  /*13c10*/  LOP3.LUT R117, R71, 0xffff, RZ, 0xc0, !PT ;  /* 0x0000ffff47757812 */ /* 0x000fe400078ec0ff */
[----:B------:R-:W-:Y:S02]  /*13c20*/  F2FP.SATFINITE.E4M3.F32.PACK_AB_MERGE_C R64, R65, R64, RZ ;  /* 0x000000404140723e */ /* 0x000fe400048070ff */
[----:B------:R-:W-:Y:S02]  /*13c30*/  PRMT R41, R21, 0x5410, R124 ;  /* 0x0000541015297816 */ /* 0x000fe4000000007c */
[----:B------:R-:W-:-:S02]  /*13c40*/  PRMT R13, R43, 0x5410, R130 ;  /* 0x000054102b0d7816 */ /* 0x000fc40000000082 */
[----:B------:R-:W-:Y:S02]  /*13c50*/  PRMT R49, R112, 0x3340, R1 ;  /* 0x0000334070317816 */ /* 0x000fe40000000001 */
[----:B------:R-:W-:Y:S02]  /*13c60*/  PRMT R80, R85, 0x3340, R106 ;  /* 0x0000334055507816 */ /* 0x000fe4000000006a */
[----:B------:R-:W-:Y:S02]  /*13c70*/  F2FP.SATFINITE.E4M3.F32.PACK_AB_MERGE_C R66, R67, R66, RZ ;  /* 0x000000424342723e */ /* 0x000fe400048070ff */
[----:B------:R-:W-:Y:S02]  /*13c80*/  PRMT R29, R29, 0x5410, R122 ;  /* 0x000054101d1d7816 */ /* 0x000fe4000000007a */
[----:B------:R-:W-:Y:S02]  /*13c90*/  PRMT R35, R35, 0x5410, R116 ;  /* 0x0000541023237816 */ /* 0x000fe40000000074 */
[----:B------:R-:W-:-:S02]  /*13ca0*/  PRMT R21, R23, 0x5410, R128 ;  /* 0x0000541017157816 */ /* 0x000fc40000000080 */
[----:B------:R-:W-:Y:S02]  /*13cb0*/  PRMT R82, R45, 0x3340, R82 ;  /* 0x000033402d527816 */ /* 0x000fe40000000052 */
[----:B------:R-:W-:Y:S02]  /*13cc0*/  PRMT R65, R88, 0x3340, R47 ;  /* 0x0000334058417816 */ /* 0x000fe4000000002f */
[----:B------:R-:W-:Y:S02]  /*13cd0*/  LOP3.LUT R96, R73, 0xffff, RZ, 0xc0, !PT ;  /* 0x0000ffff49607812 */ /* 0x000fe400078ec0ff */
[----:B------:R-:W-:Y:S02]  /*13ce0*/  PRMT R69, R104, 0x3340, R1 ;  /* 0x0000334068457816 */ /* 0x000fe40000000001 */
[----:B------:R-:W-:Y:S02]  /*13cf0*/  PRMT R76, R77, 0x3340, R98 ;  /* 0x000033404d4c7816 */ /* 0x000fe40000000062 */
[----:B------:R-:W-:-:S02]  /*13d00*/  LOP3.LUT R109, R109, 0xffff, RZ, 0xc0, !PT ;  /* 0x0000ffff6d6d7812 */ /* 0x000fc400078ec0ff */
[----:B------:R-:W-:Y:S02]  /*13d10*/  LOP3.LUT R130, R111, 0xffff, RZ, 0xc0, !PT ;  /* 0x0000ffff6f827812 */ /* 0x000fe400078ec0ff */
[----:B------:R-:W-:Y:S02]  /*13d20*/  LOP3.LUT R132, R133, 0xffff, RZ, 0xc0, !PT ;  /* 0x0000ffff85847812 */ /* 0x000fe400078ec0ff */
[----:B------:R-:W-:Y:S02]  /*13d30*/  PRMT R67, R84, 0x3340, R1 ;  /* 0x0000334054437816 */ /* 0x000fe40000000001 */
[----:B------:R-:W-:Y:S02]  /*13d40*/  LOP3.LUT R93, R93, 0xffff, RZ, 0xc0, !PT ;  /* 0x0000ffff5d5d7812 */ /* 0x000fe400078ec0ff */
[----:B------:R-:W-:Y:S02]  /*13d50*/  LOP3.LUT R116, R95, 0xffff, RZ, 0xc0, !PT ;  /* 0x0000ffff5f747812 */ /* 0x000fe400078ec0ff */
[----:B------:R-:W-:-:S02]  /*13d60*/  LOP3.LUT R122, R97, 0xffff, RZ, 0xc0, !PT ;  /* 0x0000ffff617a7812 */ /* 0x000fc400078ec0ff */
[----:B------:R-:W-:Y:S02]  /*13d70*/  LOP3.LUT R101, R101, 0xffff, RZ, 0xc0, !PT ;  /* 0x0000ffff65657812 */ /* 0x000fe400078ec0ff */
[----:B------:R-:W-:Y:S02]  /*13d80*/  LOP3.LUT R124, R103, 0xffff, RZ, 0xc0, !PT ;  /* 0x0000ffff677c7812 */ /* 0x000fe400078ec0ff */
[----:B------:R-:W-:Y:S02]  /*13d90*/  LOP3.LUT R128, R105, 0xffff, RZ, 0xc0, !PT ;  /* 0x0000ffff69807812 */ /* 0x000fe400078ec0ff */
[----:B------:R-:W-:Y:S02]  /*13da0*/  PRMT R73, R4, 0x5410, R5 ;  /* 0x0000541004497816 */ /* 0x000fe40000000005 */
[----:B------:R-:W-:Y:S02]  /*13db0*/  PRMT R45, R6, 0x5410, R7 ;  /* 0x00005410062d7816 */ /* 0x000fe40000000007 */
[----:B------:R-:W-:-:S02]  /*13dc0*/  PRMT R47, R59, 0x5410, R74 ;  /* 0x000054103b2f7816 */ /* 0x000fc4000000004a */
[----:B------:R-:W-:Y:S02]  /*13dd0*/  SHF.R.U32.HI R4, RZ, 0x8, R90 ;  /* 0x00000008ff047819 */ /* 0x000fe4000001165a */
[----:B------:R-:W-:Y:S02]  /*13de0*/  SHF.R.U32.HI R5, RZ, 0x8, R117 ;  /* 0x00000008ff057819 */ /* 0x000fe40000011675 */
[----:B------:R-:W-:Y:S02]  /*13df0*/  SHF.R.U32.HI R7, RZ, 0x8, R77 ;  /* 0x00000008ff077819 */ /* 0x000fe4000001164d */
[----:B------:R-:W-:Y:S02]  /*13e00*/  SHF.R.U32.HI R59, RZ, 0x8, R98 ;  /* 0x00000008ff3b7819 */ /* 0x000fe40000011662 */
[----:B------:R-:W-:Y:S02]  /*13e10*/  PRMT R49, R80, 0x5410, R49 ;  /* 0x0000541050317816 */ /* 0x000fe40000000031 */
[----:B------:R-:W-:-:S02]  /*13e20*/  F2FP.SATFINITE.E4M3.F32.PACK_AB_MERGE_C R56, R57, R56, RZ ;  /* 0x000000383938723e */ /* 0x000fc400048070ff */
[----:B------:R-:W-:Y:S02]  /*13e30*/  SHF.R.U32.HI R152, RZ, 0x8, R152 ;  /* 0x00000008ff987819 */ /* 0x000fe40000011698 */
[----:B------:R-:W-:Y:S02]  /*13e40*/  SHF.R.U32.HI R159, RZ, 0x8, R159 ;  /* 0x00000008ff9f7819 */ /* 0x000fe4000001169f */
[----:B------:R-:W-:Y:S02]  /*13e50*/  SHF.R.U32.HI R156, RZ, 0x8, R156 ;  /* 0x00000008ff9c7819 */ /* 0x000fe4000001169c */
[----:B------:R-:W-:Y:S02]  /*13e60*/  PRMT R69, R76, 0x5410, R69 ;  /* 0x000054104c457816 */ /* 0x000fe40000000045 */
[----:B------:R-:W-:Y:S02]  /*13e70*/  PRMT R51, R132, 0x3340, R1 ;  /* 0x0000334084337816 */ /* 0x000fe40000000001 */
[----:B------:R-:W-:-:S02]  /*13e80*/  PRMT R80, R109, 0x3340, R130 ;  /* 0x000033406d507816 */ /* 0x000fc40000000082 */
[--C-:B------:R-:W-:Y:S02]  /*13e90*/  PRMT R71, R122, 0x3340, R1.reuse ;  /* 0x000033407a477816 */ /* 0x100fe40000000001 */
[----:B------:R-:W-:Y:S02]  /*13ea0*/  PRMT R84, R93, 0x3340, R116 ;  /* 0x000033405d547816 */ /* 0x000fe40000000074 */
[----:B------:R-:W-:Y:S02]  /*13eb0*/  PRMT R57, R128, 0x3340, R1 ;  /* 0x0000334080397816 */ /* 0x000fe40000000001 */
[----:B------:R-:W-:Y:S02]  /*13ec0*/  PRMT R76, R101, 0x3340, R124 ;  /* 0x00003340654c7816 */ /* 0x000fe4000000007c */
[----:B------:R-:W-:Y:S02]  /*13ed0*/  PRMT R67, R82, 0x5410, R67 ;  /* 0x0000541052437816 */ /* 0x000fe40000000043 */
[----:B------:R-:W-:-:S02]  /*13ee0*/  SHF.R.U32.HI R74, RZ, 0x8, R104 ;  /* 0x00000008ff4a7819 */ /* 0x000fc40000011668 */
[----:B------:R-:W-:Y:S02]  /*13ef0*/  LOP3.LUT R137, R137, 0xffff, RZ, 0xc0, !PT ;  /* 0x0000ffff89897812 */ /* 0x000fe400078ec0ff */
[----:B------:R-:W-:Y:S02]  /*13f00*/  LOP3.LUT R136, R139, 0xffff, RZ, 0xc0, !PT ;  /* 0x0000ffff8b887812 */ /* 0x000fe400078ec0ff */
[----:B------:R-:W-:Y:S02]  /*13f10*/  LOP3.LUT R138, R141, 0xffff, RZ, 0xc0, !PT ;  /* 0x0000ffff8d8a7812 */ /* 0x000fe400078ec0ff */
[----:B------:R-:W-:Y:S02]  /*13f20*/  LOP3.LUT R4, R4, 0xffff, RZ, 0xc0, !PT ;  /* 0x0000ffff04047812 */ /* 0x000fe400078ec0ff */
[----:B------:R-:W-:Y:S02]  /*13f30*/  LOP3.LUT R5, R5, 0xffff, RZ, 0xc0, !PT ;  /* 0x0000ffff05057812 */ /* 0x000fe400078ec0ff */
[----:B------:R-:W-:-:S02]  /*13f40*/  LOP3.LUT R82, R7, 0xffff, RZ, 0xc0, !PT ;  /* 0x0000ffff07527812 */ /* 0x000fc400078ec0ff */
[----:B------:R-:W-:Y:S02]  /*13f50*/  LOP3.LUT R59, R59, 0xffff, RZ, 0xc0, !PT ;  /* 0x0000ffff3b3b7812 */ /* 0x000fe400078ec0ff */
[----:B------:R-:W-:Y:S02]  /*13f60*/  F2FP.SATFINITE.E4M3.F32.PACK_AB_MERGE_C R54, R55, R54, RZ ;  /* 0x000000363736723e */ /* 0x000fe400048070ff */
[----:B------:R-:W-:Y:S02]  /*13f70*/  SHF.R.U32.HI R6, RZ, 0x8, R96 ;  /* 0x00000008ff067819 */ /* 0x000fe40000011660 */
[----:B------:R-:W-:Y:S02]  /*13f80*/  LOP3.LUT R152, R152, 0xffff, RZ, 0xc0, !PT ;  /* 0x0000ffff98987812 */ /* 0x000fe400078ec0ff */
[----:B------:R-:W-:Y:S02]  /*13f90*/  LOP3.LUT R55, R159, 0xffff, RZ, 0xc0, !PT ;  /* 0x0000ffff9f377812 */ /* 0x000fe400078ec0ff */
[----:B------:R-:W-:-:S02]  /*13fa0*/  LOP3.LUT R156, R156, 0xffff, RZ, 0xc0, !PT ;  /* 0x0000ffff9c9c7812 */ /* 0x000fc400078ec0ff */
[----:B------:R-:W-:Y:S02]  /*13fb0*/  PRMT R51, R80, 0x5410, R51 ;  /* 0x0000541050337816 */ /* 0x000fe40000000033 */
[----:B------:R-:W-:Y:S02]  /*13fc0*/  SHF.R.U32.HI R68, RZ, 0x8, R68 ;  /* 0x00000008ff447819 */ /* 0x000fe40000011644 */
[----:B------:R-:W-:Y:S02]  /*13fd0*/  PRMT R71, R84, 0x5410, R71 ;  /* 0x0000541054477816 */ /* 0x000fe40000000047 */
[----:B------:R-:W-:Y:S02]  /*13fe0*/  PRMT R57, R76, 0x5410, R57 ;  /* 0x000054104c397816 */ /* 0x000fe40000000039 */
[----:B------:R-:W-:Y:S02]  /*13ff0*/  LOP3.LUT R80, R74, 0xffff, RZ, 0xc0, !PT ;  /* 0x0000ffff4a507812 */ /* 0x000fe400078ec0ff */
[----:B------:R-:W-:-:S02]  /*14000*/  SHF.R.U32.HI R144, RZ, 0x8, R144 ;  /* 0x00000008ff907819 */ /* 0x000fc40000011690 */
[----:B------:R-:W-:Y:S02]  /*14010*/  SHF.R.U32.HI R131, RZ, 0x8, R131 ;  /* 0x00000008ff837819 */ /* 0x000fe40000011683 */
[----:B------:R-:W-:Y:S02]  /*14020*/  PRMT R43, R138, 0x3340, R1 ;  /* 0x000033408a2b7816 */ /* 0x000fe40000000001 */
[----:B------:R-:W-:Y:S02]  /*14030*/  PRMT R84, R137, 0x3340, R136 ;  /* 0x0000334089547816 */ /* 0x000fe40000000088 */
[----:B------:R-:W-:Y:S02]  /*14040*/  PRMT R76, R4, 0x3340, R5 ;  /* 0x00003340044c7816 */ /* 0x000fe40000000005 */
[----:B------:R-:W-:Y:S02]  /*14050*/  PRMT R74, R82, 0x3340, R59 ;  /* 0x00003340524a7816 */ /* 0x000fe4000000003b */
[----:B------:R-:W-:-:S02]  /*14060*/  LOP3.LUT R6, R6, 0xffff, RZ, 0xc0, !PT ;  /* 0x0000ffff06067812 */ /* 0x000fc400078ec0ff */
[----:B------:R-:W-:Y:S02]  /*14070*/  SHF.R.U32.HI R4, RZ, 0x8, R85 ;  /* 0x00000008ff047819 */ /* 0x000fe40000011655 */
[----:B------:R-:W-:Y:S02]  /*14080*/  SHF.R.U32.HI R5, RZ, 0x8, R106 ;  /* 0x00000008ff057819 */ /* 0x000fe4000001166a */
[----:B------:R-:W-:Y:S02]  /*14090*/  SHF.R.U32.HI R7, RZ, 0x8, R93 ;  /* 0x00000008ff077819 */ /* 0x000fe4000001165d */
[----:B------:R-:W-:Y:S02]  /*140a0*/  SHF.R.U32.HI R59, RZ, 0x8, R116 ;  /* 0x00000008ff3b7819 */ /* 0x000fe40000011674 */
[----:B------:R-:W-:Y:S02]  /*140b0*/  PRMT R55, R152, 0x3340, R55 ;  /* 0x0000334098377816 */ /* 0x000fe40000000037 */
[----:B------:R-:W-:-:S02]  /*140c0*/  PRMT R156, R156, 0x3340, R1 ;  /* 0x000033409c9c7816 */ /* 0x000fc40000000001 */
[----:B------:R-:W-:Y:S02]  /*140d0*/  LOP3.LUT R68, R68, 0xffff, RZ, 0xc0, !PT ;  /* 0x0000ffff44447812 */ /* 0x000fe400078ec0ff */
[----:B------:R-:W-:Y:S02]  /*140e0*/  LOP3.LUT R144, R144, 0xffff, RZ, 0xc0, !PT ;  /* 0x0000ffff90907812 */ /* 0x000fe400078ec0ff */
[----:B------:R-:W-:Y:S02]  /*140f0*/  LOP3.LUT R131, R131, 0xffff, RZ, 0xc0, !PT ;  /* 0x0000ffff83837812 */ /* 0x000fe400078ec0ff */
[----:B------:R-:W-:Y:S02]  /*14100*/  PRMT R43, R84, 0x5410, R43 ;  /* 0x00005410542b7816 */ /* 0x000fe4000000002b */
[----:B------:R-:W-:Y:S02]  /*14110*/  PRMT R77, R6, 0x3340, R1 ;  /* 0x00003340064d7816 */ /* 0x000fe40000000001 */
[----:B------:R-:W-:-:S02]  /*14120*/  LOP3.LUT R4, R4, 0xffff, RZ, 0xc0, !PT ;  /* 0x0000ffff04047812 */ /* 0x000fc400078ec0ff */
[----:B------:R-:W-:Y:S02]  /*14130*/  LOP3.LUT R5, R5, 0xffff, RZ, 0xc0, !PT ;  /* 0x0000ffff05057812 */ /* 0x000fe400078ec0ff */
[----:B------:R-:W-:Y:S02]  /*14140*/  LOP3.LUT R84, R7, 0xffff, RZ, 0xc0, !PT ;  /* 0x0000ffff07547812 */ /* 0x000fe400078ec0ff */
[----:B------:R-:W-:Y:S02]  /*14150*/  LOP3.LUT R59, R59, 0xffff, RZ, 0xc0, !PT ;  /* 0x0000ffff3b3b7812 */ /* 0x000fe400078ec0ff */
[----:B------:R-:W-:Y:S02]  /*14160*/  PRMT R23, R55, 0x5410, R156 ;  /* 0x0000541037177816 */ /* 0x000fe4000000009c */
[----:B------:R-:W-:Y:S02]  /*14170*/  SHF.R.U32.HI R6, RZ, 0x8, R112 ;  /* 0x00000008ff067819 */ /* 0x000fe40000011670 */
[----:B------:R-:W-:-:S02]  /*14180*/  PRMT R55, R68, 0x3340, R1 ;  /* 0x0000334044377816 */ /* 0x000fc40000000001 */
[----:B------:R-:W-:Y:S02]  /*14190*/  PRMT R72, R144, 0x3340, R131 ;  /* 0x0000334090487816 */ /* 0x000fe40000000083 */
[----:B------:R-:W-:Y:S02]  /*141a0*/  PRMT R68, R96, 0x3340, R1 ;  /* 0x0000334060447816 */ /* 0x000fe40000000001 */
[----:B------:R-:W-:Y:S02]  /*141b0*/  PRMT R33, R90, 0x3340, R117 ;  /* 0x000033405a217816 */ /* 0x000fe40000000075 */
[----:B------:R-:W-:Y:S02]  /*141c0*/  LOP3.LUT R145, R145, 0xffff, RZ, 0xc0, !PT ;  /* 0x0000ffff91917812 */ /* 0x000fe400078ec0ff */
[----:B------:R-:W-:Y:S02]  /*141d0*/  LOP3.LUT R140, R147, 0xffff, RZ, 0xc0, !PT ;  /* 0x0000ffff938c7812 */ /* 0x000fe400078ec0ff */
[----:B------:R-:W-:-:S02]  /*141e0*/  LOP3.LUT R144, R149, 0xffff, RZ, 0xc0, !PT ;  /* 0x0000ffff95907812 */ /* 0x000fc400078ec0ff */
[----:B------:R-:W-:Y:S02]  /*141f0*/  PRMT R82, R4, 0x3340, R5 ;  /* 0x0000334004527816 */ /* 0x000fe40000000005 */
[----:B------:R-:W-:Y:S02]  /*14200*/  PRMT R85, R84, 0x3340, R59 ;  /* 0x0000334054557816 */ /* 0x000fe4000000003b */
[----:B------:R-:W-:Y:S02]  /*14210*/  SHF.R.U32.HI R92, RZ, 0x8, R92 ;  /* 0x00000008ff5c7819 */ /* 0x000fe4000001165c */
[----:B------:R-:W-:Y:S02]  /*14220*/  SHF.R.U32.HI R108, RZ, 0x8, R108 ;  /* 0x00000008ff6c7819 */ /* 0x000fe4000001166c */
[----:B------:R-:W-:Y:S02]  /*14230*/  LOP3.LUT R6, R6, 0xffff, RZ, 0xc0, !PT ;  /* 0x0000ffff06067812 */ /* 0x000fe400078ec0ff */
[----:B------:R-:W-:-:S02]  /*14240*/  SHF.R.U32.HI R4, RZ, 0x8, R101 ;  /* 0x00000008ff047819 */ /* 0x000fc40000011665 */
[----:B------:R-:W-:Y:S02]  /*14250*/  SHF.R.U32.HI R5, RZ, 0x8, R124 ;  /* 0x00000008ff057819 */ /* 0x000fe4000001167c */
[----:B------:R-:W-:Y:S02]  /*14260*/  SHF.R.U32.HI R7, RZ, 0x8, R109 ;  /* 0x00000008ff077819 */ /* 0x000fe4000001166d */
[----:B------:R-:W-:Y:S02]  /*14270*/  SHF.R.U32.HI R59, RZ, 0x8, R130 ;  /* 0x00000008ff3b7819 */ /* 0x000fe40000011682 */
[----:B------:R-:W-:Y:S02]  /*14280*/  SHF.R.U32.HI R100, RZ, 0x8, R100 ;  /* 0x00000008ff647819 */ /* 0x000fe40000011664 */
[----:B------:R-:W-:Y:S02]  /*14290*/  PRMT R68, R33, 0x5410, R68 ;  /* 0x0000541021447816 */ /* 0x000fe40000000044 */
[----:B------:R-:W-:-:S02]  /*142a0*/  PRMT R33, R144, 0x3340, R1 ;  /* 0x0000334090217816 */ /* 0x000fc40000000001 */
[----:B------:R-:W-:Y:S02]  /*142b0*/  PRMT R88, R145, 0x3340, R140 ;  /* 0x0000334091587816 */ /* 0x000fe4000000008c */
        /* <DEDUP_REMOVED lines=8> */
[----:B------:R-:W-:Y:S02]  /*14340*/  SHF.R.U32.HI R6, RZ, 0x8, R128 ;  /* 0x00000008ff067819 */ /* 0x000fe40000011680 */
[----:B------:R-:W-:Y:S02]  /*14350*/  PRMT R33, R88, 0x5410, R33 ;  /* 0x0000541058217816 */ /* 0x000fe40000000021 */
[----:B------:R-:W-:-:S02]  /*14360*/  PRMT R92, R92, 0x3340, R1 ;  /* 0x000033405c5c7816 */ /* 0x000fc40000000001 */
[----:B------:R-:W-:Y:S02]  /*14370*/  PRMT R108, R108, 0x3340, R1 ;  /* 0x000033406c6c7816 */ /* 0x000fe40000000001 */
[----:B------:R-:W-:Y:S02]  /*14380*/  PRMT R88, R4, 0x3340, R5 ;  /* 0x0000334004587816 */ /* 0x000fe40000000005 */
[----:B------:R-:W-:Y:S02]  /*14390*/  PRMT R90, R90, 0x3340, R59 ;  /* 0x000033405a5a7816 */ /* 0x000fe4000000003b */
[----:B------:R-:W-:Y:S02]  /*143a0*/  PRMT R100, R100, 0x3340, R1 ;  /* 0x0000334064647816 */ /* 0x000fe40000000001 */
[----:B------:R-:W-:Y:S02]  /*143b0*/  LOP3.LUT R6, R6, 0xffff, RZ, 0xc0, !PT ;  /* 0x0000ffff06067812 */ /* 0x000fe400078ec0ff */
[----:B------:R-:W-:-:S02]  /*143c0*/  SHF.R.U32.HI R4, RZ, 0x8, R137 ;  /* 0x00000008ff047819 */ /* 0x000fc40000011689 */
[----:B------:R-:W-:Y:S02]  /*143d0*/  SHF.R.U32.HI R5, RZ, 0x8, R136 ;  /* 0x00000008ff057819 */ /* 0x000fe40000011688 */
[----:B------:R-:W-:Y:S02]  /*143e0*/  SHF.R.U32.HI R7, RZ, 0x8, R145 ;  /* 0x00000008ff077819 */ /* 0x000fe40000011691 */
[----:B------:R-:W-:Y:S02]  /*143f0*/  SHF.R.U32.HI R59, RZ, 0x8, R140 ;  /* 0x00000008ff3b7819 */ /* 0x000fe4000001168c */
[----:B------:R-:W-:Y:S02]  /*14400*/  PRMT R72, R72, 0x5410, R55 ;  /* 0x0000541048487816 */ /* 0x000fe40000000037 */
[----:B------:R-:W-:Y:S02]  /*14410*/  PRMT R53, R65, 0x5410, R92 ;  /* 0x0000541041357816 */ /* 0x000fe4000000005c */
[----:B------:R-:W-:-:S02]  /*14420*/  PRMT R55, R115, 0x5410, R108 ;  /* 0x0000541073377816 */ /* 0x000fc4000000006c */
[----:B------:R-:W-:Y:S02]  /*14430*/  LOP3.LUT R105, R30, 0xffff, RZ, 0xc0, !PT ;  /* 0x0000ffff1e697812 */ /* 0x000fe400078ec0ff */
[----:B------:R-:W-:Y:S02]  /*14440*/  PRMT R65, R113, 0x5410, R100 ;  /* 0x0000541071417816 */ /* 0x000fe40000000064 */
[----:B------:R-:W-:Y:S02]  /*14450*/  PRMT R87, R6, 0x3340, R1 ;  /* 0x0000334006577816 */ /* 0x000fe40000000001 */
[----:B------:R-:W-:Y:S02]  /*14460*/  LOP3.LUT R4, R4, 0xffff, RZ, 0xc0, !PT ;  /* 0x0000ffff04047812 */ /* 0x000fe400078ec0ff */
        /* <DEDUP_REMOVED lines=8> */
[----:B------:R-:W-:Y:S02]  /*144f0*/  SHF.R.U32.HI R6, RZ, 0x8, R138 ;  /* 0x00000008ff067819 */ /* 0x000fe4000001168a */
[----:B------:R-:W-:Y:S02]  /*14500*/  LOP3.LUT R153, R153, 0xffff, RZ, 0xc0, !PT ;  /* 0x0000ffff99997812 */ /* 0x000fe400078ec0ff */
[----:B------:R-:W-:Y:S02]  /*14510*/  LOP3.LUT R98, R155, 0xffff, RZ, 0xc0, !PT ;  /* 0x0000ffff9b627812 */ /* 0x000fe400078ec0ff */
[----:B------:R-:W-:Y:S02]  /*14520*/  LOP3.LUT R100, R8, 0xffff, RZ, 0xc0, !PT ;  /* 0x0000ffff08647812 */ /* 0x000fe400078ec0ff */
[----:B------:R-:W-:Y:S02]  /*14530*/  LOP3.LUT R101, R12, 0xffff, RZ, 0xc0, !PT ;  /* 0x0000ffff0c657812 */ /* 0x000fe400078ec0ff */
[----:B------:R-:W-:-:S02]  /*14540*/  LOP3.LUT R104, R14, 0xffff, RZ, 0xc0, !PT ;  /* 0x0000ffff0e687812 */ /* 0x000fc400078ec0ff */
[----:B------:R-:W-:Y:S02]  /*14550*/  LOP3.LUT R106, R16, 0xffff, RZ, 0xc0, !PT ;  /* 0x0000ffff106a7812 */ /* 0x000fe400078ec0ff */
[----:B------:R-:W-:Y:S02]  /*14560*/  PRMT R93, R4, 0x3340, R5 ;  /* 0x00003340045d7816 */ /* 0x000fe40000000005 */
[----:B------:R-:W-:Y:S02]  /*14570*/  PRMT R96, R96, 0x3340, R59 ;  /* 0x0000334060607816 */ /* 0x000fe4000000003b */
[--C-:B------:R-:W-:Y:S02]  /*14580*/  PRMT R24, R112, 0x3340, R1.reuse ;  /* 0x0000334070187816 */ /* 0x100fe40000000001 */
[----:B------:R-:W-:Y:S02]  /*14590*/  PRMT R16, R30, 0x3340, R1 ;  /* 0x000033401e107816 */ /* 0x000fe40000000001 */
[----:B------:R-:W-:-:S02]  /*145a0*/  PRMT R7, R103, 0x3340, R108 ;  /* 0x0000334067077816 */ /* 0x000fc4000000006c */
[----:B------:R-:W-:Y:S02]  /*145b0*/  PRMT R97, R28, 0x3340, R105 ;  /* 0x000033401c617816 */ /* 0x000fe40000000069 */
[----:B------:R-:W-:Y:S02]  /*145c0*/  LOP3.LUT R6, R6, 0xffff, RZ, 0xc0, !PT ;  /* 0x0000ffff06067812 */ /* 0x000fe400078ec0ff */
[--C-:B------:R-:W-:Y:S02]  /*145d0*/  PRMT R59, R100, 0x3340, R1.reuse ;  /* 0x00003340643b7816 */ /* 0x100fe40000000001 */
[----:B------:R-:W-:Y:S02]  /*145e0*/  PRMT R32, R106, 0x3340, R1 ;  /* 0x000033406a207816 */ /* 0x000fe40000000001 */
[----:B------:R-:W-:Y:S02]  /*145f0*/  PRMT R4, R153, 0x3340, R98 ;  /* 0x0000334099047816 */ /* 0x000fe40000000062 */
[----:B------:R-:W-:-:S02]  /*14600*/  PRMT R5, R101, 0x3340, R104 ;  /* 0x0000334065057816 */ /* 0x000fc40000000068 */
[----:B------:R-:W-:Y:S02]  /*14610*/  LOP3.LUT R113, R62, 0xffff, RZ, 0xc0, !PT ;  /* 0x0000ffff3e717812 */ /* 0x000fe400078ec0ff */
        /* <DEDUP_REMOVED lines=8> */
[----:B------:R-:W-:Y:S02]  /*146a0*/  LOP3.LUT R97, R38, 0xffff, RZ, 0xc0, !PT ;  /* 0x0000ffff26617812 */ /* 0x000fe400078ec0ff */
[----:B------:R-:W-:Y:S02]  /*146b0*/  PRMT R4, R29, 0x5210, R180 ;  /* 0x000052101d047816 */ /* 0x000fe400000000b4 */
[----:B------:R-:W-:-:S02]  /*146c0*/  PRMT R5, R35, 0x5210, R176 ;  /* 0x0000521023057816 */ /* 0x000fc400000000b0 */
[----:B------:R-:W-:Y:S02]  /*146d0*/  PRMT R6, R15, 0x5210, R118 ;  /* 0x000052100f067816 */ /* 0x000fe40000000076 */
[----:B------:R-:W-:Y:S02]  /*146e0*/  LOP3.LUT R36, R36, 0xffff, RZ, 0xc0, !PT ;  /* 0x0000ffff24247812 */ /* 0x000fe400078ec0ff */
[----:B------:R-:W-:Y:S02]  /*146f0*/  LOP3.LUT R38, R40, 0xffff, RZ, 0xc0, !PT ;  /* 0x0000ffff28267812 */ /* 0x000fe400078ec0ff */
[----:B------:R-:W-:Y:S02]  /*14700*/  PRMT R41, R62, 0x3340, R1 ;  /* 0x000033403e297816 */ /* 0x000fe40000000001 */
[----:B------:R-:W-:Y:S02]  /*14710*/  PRMT R12, R60, 0x3340, R113 ;  /* 0x000033403c0c7816 */ /* 0x000fe40000000071 */
[----:B------:R-:W-:-:S02]  /*14720*/  LOP3.LUT R111, R54, 0xffff, RZ, 0xc0, !PT ;  /* 0x0000ffff366f7812 */ /* 0x000fc400078ec0ff */
[----:B------:R-:W-:Y:S01]  /*14730*/  LOP3.LUT R54, R56, 0xffff, RZ, 0xc0, !PT ;  /* 0x0000ffff38367812 */ /* 0x000fe200078ec0ff */
[----:B------:R2:W-:Y:S01]  /*14740*/  STS.128 [R2+0x400], R4 ;  /* 0x0004000402007388 */ /* 0x0005e20000000c00 */
[----:B------:R-:W-:Y:S02]  /*14750*/  PRMT R56, R38, 0x3340, R1 ;  /* 0x0000334026387816 */ /* 0x000fe40000000001 */
[----:B------:R-:W-:Y:S02]  /*14760*/  PRMT R15, R36, 0x3340, R97 ;  /* 0x00003340240f7816 */ /* 0x000fe40000000061 */
[----:B------:R-:W-:Y:S02]  /*14770*/  PRMT R41, R12, 0x5410, R41 ;  /* 0x000054100c297816 */ /* 0x000fe40000000029 */
[----:B------:R-:W-:Y:S02]  /*14780*/  PRMT R79, R80, 0x3340, R1 ;  /* 0x00003340504f7816 */ /* 0x000fe40000000001 */
[----:B------:R-:W-:-:S02]  /*14790*/  SHF.R.U32.HI R12, RZ, 0x8, R153 ;  /* 0x00000008ff0c7819 */ /* 0x000fc40000011699 */
[----:B------:R-:W-:Y:S02]  /*147a0*/  SHF.R.U32.HI R80, RZ, 0x8, R122 ;  /* 0x00000008ff507819 */ /* 0x000fe4000001167a */
[----:B------:R-:W-:Y:S02]  /*147b0*/  LOP3.LUT R52, R52, 0xffff, RZ, 0xc0, !PT ;  /* 0x0000ffff34347812 */ /* 0x000fe400078ec0ff */
[----:B------:R-:W-:Y:S02]  /*147c0*/  SHF.R.U32.HI R14, RZ, 0x8, R98 ;  /* 0x00000008ff0e7819 */ /* 0x000fe40000011662 */
[----:B--2---:R-:W-:Y:S02]  /*147d0*/  SHF.R.U32.HI R5, RZ, 0x8, R101 ;  /* 0x00000008ff057819 */ /* 0x004fe40000011665 */
[----:B------:R-:W-:Y:S02]  /*147e0*/  SHF.R.U32.HI R6, RZ, 0x8, R104 ;  /* 0x00000008ff067819 */ /* 0x000fe40000011668 */
[----:B------:R-:W-:-:S02]  /*147f0*/  PRMT R56, R15, 0x5410, R56 ;  /* 0x000054100f387816 */ /* 0x000fc40000000038 */
[----:B------:R-:W-:Y:S02]  /*14800*/  SHF.R.U32.HI R4, RZ, 0x8, R100 ;  /* 0x00000008ff047819 */ /* 0x000fe40000011664 */
[----:B------:R-:W-:Y:S02]  /*14810*/  SHF.R.U32.HI R7, RZ, 0x8, R106 ;  /* 0x00000008ff077819 */ /* 0x000fe4000001166a */
[----:B------:R-:W-:Y:S02]  /*14820*/  LOP3.LUT R15, R12, 0xffff, RZ, 0xc0, !PT ;  /* 0x0000ffff0c0f7812 */ /* 0x000fe400078ec0ff */
[----:B------:R-:W-:Y:S02]  /*14830*/  LOP3.LUT R80, R80, 0xffff, RZ, 0xc0, !PT ;  /* 0x0000ffff50507812 */ /* 0x000fe400078ec0ff */
[----:B------:R-:W-:Y:S02]  /*14840*/  LOP3.LUT R12, R5, 0xffff, RZ, 0xc0, !PT ;  /* 0x0000ffff050c7812 */ /* 0x000fe400078ec0ff */
[----:B------:R-:W-:-:S02]  /*14850*/  PRMT R40, R54, 0x3340, R1 ;  /* 0x0000334036287816 */ /* 0x000fc40000000001 */
[----:B------:R-:W-:Y:S02]  /*14860*/  PRMT R29, R52, 0x3340, R111 ;  /* 0x00003340341d7816 */ /* 0x000fe4000000006f */
[----:B------:R-:W-:Y:S02]  /*14870*/  LOP3.LUT R14, R14, 0xffff, RZ, 0xc0, !PT ;  /* 0x0000ffff0e0e7812 */ /* 0x000fe400078ec0ff */
[----:B------:R-:W-:Y:S02]  /*14880*/  LOP3.LUT R5, R6, 0xffff, RZ, 0xc0, !PT ;  /* 0x0000ffff06057812 */ /* 0x000fe400078ec0ff */
[----:B------:R-:W-:Y:S02]  /*14890*/  LOP3.LUT R4, R4, 0xffff, RZ, 0xc0, !PT ;  /* 0x0000ffff04047812 */ /* 0x000fe400078ec0ff */
[----:B------:R-:W-:Y:S02]  /*148a0*/  LOP3.LUT R6, R7, 0xffff, RZ, 0xc0, !PT ;  /* 0x0000ffff07067812 */ /* 0x000fe400078ec0ff */
[----:B------:R-:W-:-:S02]  /*148b0*/  PRMT R84, R80, 0x3340, R1 ;  /* 0x0000334050547816 */ /* 0x000fc40000000001 */
[----:B------:R-:W-:Y:S02]  /*148c0*/  SHF.R.U32.HI R80, RZ, 0x8, R132 ;  /* 0x00000008ff507819 */ /* 0x000fe40000011684 */
[----:B------:R-:W-:Y:S02]  /*148d0*/  PRMT R40, R29, 0x5410, R40 ;  /* 0x000054101d287816 */ /* 0x000fe40000000028 */
[----:B------:R-:W-:Y:S02]  /*148e0*/  PRMT R20, R15, 0x3340, R14 ;  /* 0x000033400f147816 */ /* 0x000fe4000000000e */
[----:B------:R-:W-:Y:S02]  /*148f0*/  PRMT R15, R4, 0x3340, R1 ;  /* 0x00003340040f7816 */ /* 0x000fe40000000001 */
[----:B------:R-:W-:Y:S02]  /*14900*/  PRMT R29, R12, 0x3340, R5 ;  /* 0x000033400c1d7816 */ /* 0x000fe40000000005 */
[----:B------:R-:W-:-:S02]  /*14910*/  PRMT R22, R6, 0x3340, R1 ;  /* 0x0000334006167816 */ /* 0x000fc40000000001 */
[----:B------:R-:W-:Y:S02]  /*14920*/  SHF.R.U32.HI R4, RZ, 0x8, R103 ;  /* 0x00000008ff047819 */ /* 0x000fe40000011667 */
[----:B------:R-:W-:Y:S02]  /*14930*/  SHF.R.U32.HI R5, RZ, 0x8, R108 ;  /* 0x00000008ff057819 */ /* 0x000fe4000001166c */
[----:B------:R-:W-:Y:S02]  /*14940*/  SHF.R.U32.HI R6, RZ, 0x8, R112 ;  /* 0x00000008ff067819 */ /* 0x000fe40000011670 */
[----:B------:R-:W-:Y:S02]  /*14950*/  SHF.R.U32.HI R7, RZ, 0x8, R28 ;  /* 0x00000008ff077819 */ /* 0x000fe4000001161c */
[----:B------:R-:W-:Y:S02]  /*14960*/  SHF.R.U32.HI R12, RZ, 0x8, R105 ;  /* 0x00000008ff0c7819 */ /* 0x000fe40000011669 */
        /* <DEDUP_REMOVED lines=11> */
[----:B------:R-:W-:Y:S02]  /*14a20*/  PRMT R89, R80, 0x3340, R1 ;  /* 0x0000334050597816 */ /* 0x000fe40000000001 */
[----:B------:R-:W-:-:S02]  /*14a30*/  SHF.R.U32.HI R80, RZ, 0x8, R144 ;  /* 0x00000008ff507819 */ /* 0x000fc40000011690 */
[----:B------:R-:W-:Y:S02]  /*14a40*/  PRMT R76, R76, 0x5410, R77 ;  /* 0x000054104c4c7816 */ /* 0x000fe4000000004d */
[----:B------:R-:W-:Y:S02]  /*14a50*/  PRMT R64, R74, 0x5410, R79 ;  /* 0x000054104a407816 */ /* 0x000fe4000000004f */
[----:B------:R-:W-:Y:S02]  /*14a60*/  PRMT R77, R4, 0x3340, R5 ;  /* 0x00003340044d7816 */ /* 0x000fe40000000005 */
[--C-:B------:R-:W-:Y:S02]  /*14a70*/  PRMT R28, R6, 0x3340, R1.reuse ;  /* 0x00003340061c7816 */ /* 0x100fe40000000001 */
        /* <DEDUP_REMOVED lines=17> */
[----:B------:R-:W-:Y:S02]  /*14b90*/  PRMT R80, R88, 0x5410, R87 ;  /* 0x0000541058507816 */ /* 0x000fe40000000057 */
[----:B------:R-:W-:Y:S02]  /*14ba0*/  PRMT R81, R90, 0x5410, R89 ;  /* 0x000054105a517816 */ /* 0x000fe40000000059 */
[----:B------:R-:W-:-:S02]  /*14bb0*/  PRMT R87, R4, 0x3340, R5 ;  /* 0x0000334004577816 */ /* 0x000fc40000000005 */
[--C-:B------:R-:W-:Y:S02]  /*14bc0*/  PRMT R36, R6, 0x3340, R1.reuse ;  /* 0x0000334006247816 */ /* 0x100fe40000000001 */
[----:B------:R-:W-:Y:S02]  /*14bd0*/  PRMT R89, R7, 0x3340, R12 ;  /* 0x0000334007597816 */ /* 0x000fe4000000000c */
[----:B------:R-:W-:Y:S02]  /*14be0*/  PRMT R38, R14, 0x3340, R1 ;  /* 0x000033400e267816 */ /* 0x000fe40000000001 */
[----:B------:R-:W-:Y:S02]  /*14bf0*/  SHF.R.U32.HI R4, RZ, 0x8, R52 ;  /* 0x00000008ff047819 */ /* 0x000fe40000011634 */
[----:B------:R-:W-:Y:S02]  /*14c00*/  SHF.R.U32.HI R5, RZ, 0x8, R111 ;  /* 0x00000008ff057819 */ /* 0x000fe4000001166f */
[----:B------:R-:W-:-:S02]  /*14c10*/  SHF.R.U32.HI R6, RZ, 0x8, R54 ;  /* 0x00000008ff067819 */ /* 0x000fc40000011636 */
[----:B------:R-:W-:Y:S02]  /*14c20*/  SHF.R.U32.HI R7, RZ, 0x8, R60 ;  /* 0x00000008ff077819 */ /* 0x000fe4000001163c */
[----:B------:R-:W-:Y:S02]  /*14c30*/  SHF.R.U32.HI R12, RZ, 0x8, R113 ;  /* 0x00000008ff0c7819 */ /* 0x000fe40000011671 */
[----:B------:R-:W-:Y:S02]  /*14c40*/  SHF.R.U32.HI R14, RZ, 0x8, R62 ;  /* 0x00000008ff0e7819 */ /* 0x000fe4000001163e */
        /* <DEDUP_REMOVED lines=9> */
[----:B------:R-:W-:Y:S02]  /*14ce0*/  PRMT R14, R14, 0x3340, R1 ;  /* 0x000033400e0e7816 */ /* 0x000fe40000000001 */
[----:B------:R-:W-:Y:S02]  /*14cf0*/  LOP3.LUT R150, R150, 0xffff, RZ, 0xc0, !PT ;  /* 0x0000ffff96967812 */ /* 0x000fe400078ec0ff */
[----:B------:R-:W-:Y:S02]  /*14d00*/  PRMT R48, R85, 0x5410, R84 ;  /* 0x0000541055307816 */ /* 0x000fe40000000054 */
[----:B------:R-:W-:Y:S02]  /*14d10*/  PRMT R82, R93, 0x5410, R92 ;  /* 0x000054105d527816 */ /* 0x000fe4000000005c */
[----:B------:R-:W-:Y:S02]  /*14d20*/  PRMT R88, R29, 0x5410, R22 ;  /* 0x000054101d587816 */ /* 0x000fe40000000016 */
[----:B------:R-:W-:-:S02]  /*14d30*/  PRMT R85, R20, 0x5410, R15 ;  /* 0x0000541014557816 */ /* 0x000fc4000000000f */
[----:B------:R-:W-:Y:S02]  /*14d40*/  PRMT R98, R5, 0x5410, R6 ;  /* 0x0000541005627816 */ /* 0x000fe40000000006 */
[----:B------:R-:W-:Y:S01]  /*14d50*/  PRMT R93, R7, 0x5410, R14 ;  /* 0x00005410075d7816 */ /* 0x000fe2000000000e */
[----:B------:R-:W-:Y:S01]  /*14d60*/  BAR.SYNC.DEFER_BLOCKING 0x0 ;  /* 0x0000000000007b1d */ /* 0x000fe20000010000 */
[----:B------:R-:W-:Y:S02]  /*14d70*/  PRMT R22, R13, 0x5210, R150 ;  /* 0x000052100d167816 */ /* 0x000fe40000000096 */
[----:B------:R-:W-:Y:S02]  /*14d80*/  LOP3.LUT R134, R134, 0xffff, RZ, 0xc0, !PT ;  /* 0x0000ffff86867812 */ /* 0x000fe400078ec0ff */
[----:B------:R-:W-:Y:S02]  /*14d90*/  LOP3.LUT R142, R142, 0xffff, RZ, 0xc0, !PT ;  /* 0x0000ffff8e8e7812 */ /* 0x000fe400078ec0ff */
[----:B------:R-:W-:Y:S01]  /*14da0*/  LOP3.LUT R158, R158, 0xffff, RZ, 0xc0, !PT ;  /* 0x0000ffff9e9e7812 */ /* 0x000fe200078ec0ff */
[----:B------:R-:W2:Y:S04]  /*14db0*/  LDS.128 R12, [R160] ;  /* 0x00000000a00c7984 */ /* 0x000ea80000000c00 */
[----:B------:R-:W-:Y:S01]  /*14dc0*/  LDS.128 R4, [R160+0x800] ;  /* 0x00080000a0047984 */ /* 0x000fe20000000c00 */
[----:B------:R-:W-:-:S02]  /*14dd0*/  PRMT R112, R17, 0x4210, R134 ;  /* 0x0000421011707816 */ /* 0x000fc40000000086 */
[----:B------:R-:W-:Y:S02]  /*14de0*/  PRMT R20, R120, 0x5210, R134 ;  /* 0x0000521078147816 */ /* 0x000fe40000000086 */
[--C-:B------:R-:W-:Y:S02]  /*14df0*/  PRMT R113, R19, 0x4210, R142.reuse ;  /* 0x0000421013717816 */ /* 0x100fe4000000008e */
[----:B------:R-:W-:Y:S02]  /*14e00*/  PRMT R21, R21, 0x5210, R142 ;  /* 0x0000521015157816 */ /* 0x000fe4000000008e */
[----:B------:R-:W-:Y:S02]  /*14e10*/  PRMT R114, R114, 0x4210, R150 ;  /* 0x0000421072727816 */ /* 0x000fe40000000096 */
[--C-:B------:R-:W-:Y:S01]  /*14e20*/  PRMT R115, R25, 0x4210, R158.reuse ;  /* 0x0000421019737816 */ /* 0x100fe2000000009e */
[----:B------:R-:W-:Y:S01]  /*14e30*/  BAR.SYNC.DEFER_BLOCKING 0x0 ;  /* 0x0000000000007b1d */ /* 0x000fe20000010000 */
[----:B------:R-:W-:-:S02]  /*14e40*/  PRMT R23, R23, 0x5210, R158 ;  /* 0x0000521017177816 */ /* 0x000fc4000000009e */
[----:B------:R-:W-:Y:S02]  /*14e50*/  PRMT R90, R77, 0x5410, R28 ;  /* 0x000054104d5a7816 */ /* 0x000fe4000000001c */
[----:B------:R-:W-:Y:S01]  /*14e60*/  LOP3.LUT R28, R127, 0xffff, RZ, 0xc0, !PT ;  /* 0x0000ffff7f1c7812 */ /* 0x000fe200078ec0ff */
[----:B------:R-:W-:Y:S04]  /*14e70*/  STS.128 [R2], R112 ;  /* 0x0000007002007388 */ /* 0x000fe80000000c00 */
[----:B------:R-:W-:Y:S01]  /*14e80*/  STS.128 [R2+0x400], R20 ;  /* 0x0004001402007388 */ /* 0x000fe20000000c00 */
[----:B------:R-:W-:Y:S01]  /*14e90*/  BAR.SYNC.DEFER_BLOCKING 0x0 ;  /* 0x0000000000007b1d */ /* 0x000fe20000010000 */
[----:B------:R-:W-:Y:S02]  /*14ea0*/  LOP3.LUT R70, R70, 0xffff, RZ, 0xc0, !PT ;  /* 0x0000ffff46467812 */ /* 0x000fe400078ec0ff */
[----:B------:R-:W-:-:S02]  /*14eb0*/  PRMT R89, R89, 0x5410, R38 ;  /* 0x0000541059597816 */ /* 0x000fc40000000026 */
[----:B------:R-:W-:Y:S02]  /*14ec0*/  PRMT R92, R79, 0x5410, R30 ;  /* 0x000054104f5c7816 */ /* 0x000fe4000000001e */
[--C-:B------:R-:W-:Y:S02]  /*14ed0*/  PRMT R37, R37, 0x4210, R28.reuse ;  /* 0x0000421025257816 */ /* 0x100fe4000000001c */
[----:B------:R-:W-:Y:S02]  /*14ee0*/  PRMT R45, R45, 0x5210, R28 ;  /* 0x000052102d2d7816 */ /* 0x000fe4000000001c */
[----:B------:R-:W-:Y:S01]  /*14ef0*/  PRMT R38, R31, 0x4210, R70 ;  /* 0x000042101f267816 */ /* 0x000fe20000000046 */
[----:B------:R-:W3:Y:S04]  /*14f00*/  LDS.128 R20, [R160] ;  /* 0x00000000a0147984 */ /* 0x000ee80000000c00 */
[----:B------:R-:W-:Y:S01]  /*14f10*/  LDS.128 R28, [R160+0x800] ;  /* 0x00080000a01c7984 */ /* 0x000fe20000000c00 */
[----:B------:R-:W-:-:S02]  /*14f20*/  PRMT R35, R46, 0x3340, R1 ;  /* 0x000033402e237816 */ /* 0x000fc40000000001 */
[----:B------:R-:W-:Y:S02]  /*14f30*/  PRMT R8, R44, 0x3340, R109 ;  /* 0x000033402c087816 */ /* 0x000fe4000000006d */
[----:B------:R-:W-:Y:S02]  /*14f40*/  LOP3.LUT R44, R119, 0xffff, RZ, 0xc0, !PT ;  /* 0x0000ffff772c7812 */ /* 0x000fe400078ec0ff */
[----:B------:R-:W-:Y:S02]  /*14f50*/  PRMT R35, R8, 0x5410, R35 ;  /* 0x0000541008237816 */ /* 0x000fe40000000023 */
[----:B------:R-:W-:Y:S02]  /*14f60*/  LOP3.LUT R78, R78, 0xffff, RZ, 0xc0, !PT ;  /* 0x0000ffff4e4e7812 */ /* 0x000fe400078ec0ff */
[----:B------:R-:W-:Y:S02]  /*14f70*/  PRMT R8, R96, 0x5410, R95 ;  /* 0x0000541060087816 */ /* 0x000fe4000000005f */
[----:B------:R-:W-:-:S02]  /*14f80*/  PRMT R96, R87, 0x5410, R36 ;  /* 0x0000541057607816 */ /* 0x000fc40000000024 */
[--C-:B------:R-:W-:Y:S02]  /*14f90*/  PRMT R36, R9, 0x4210, R44.reuse ;  /* 0x0000421009247816 */ /* 0x100fe4000000002c */
[----:B------:R-:W-:Y:S02]  /*14fa0*/  PRMT R44, R73, 0x5210, R44 ;  /* 0x00005210492c7816 */ /* 0x000fe4000000002c */
[----:B------:R-:W-:Y:S02]  /*14fb0*/  PRMT R46, R72, 0x5210, R70 ;  /* 0x00005210482e7816 */ /* 0x000fe40000000046 */
[--C-:B------:R-:W-:Y:S01]  /*14fc0*/  PRMT R39, R39, 0x4210, R78.reuse ;  /* 0x0000421027277816 */ /* 0x100fe2000000004e */
[----:B------:R-:W-:Y:S01]  /*14fd0*/  BAR.SYNC.DEFER_BLOCKING 0x0 ;  /* 0x0000000000007b1d */ /* 0x000fe20000010000 */
[----:B------:R-:W-:-:S05]  /*14fe0*/  PRMT R47, R47, 0x5210, R78 ;  /* 0x000052102f2f7816 */ /* 0x000fca000000004e */
[----:B------:R-:W-:Y:S04]  /*14ff0*/  STS.128 [R2], R36 ;  /* 0x0000002402007388 */ /* 0x000fe80000000c00 */
[----:B------:R-:W-:Y:S01]  /*15000*/  STS.128 [R2+0x400], R44 ;  /* 0x0004002c02007388 */ /* 0x000fe20000000c00 */
[----:B------:R-:W-:Y:S01]  /*15010*/  BAR.SYNC.DEFER_BLOCKING 0x0 ;  /* 0x0000000000007b1d */ /* 0x000fe20000010000 */
[----:B------:R-:W-:Y:S02]  /*15020*/  LOP3.LUT R86, R86, 0xffff, RZ, 0xc0, !PT ;  /* 0x0000ffff56567812 */ /* 0x000fe400078ec0ff */
[----:B------:R-:W-:Y:S02]  /*15030*/  LOP3.LUT R94, R94, 0xffff, RZ, 0xc0, !PT ;  /* 0x0000ffff5e5e7812 */ /* 0x000fe400078ec0ff */
[----:B------:R-:W-:-:S02]  /*15040*/  LOP3.LUT R102, R102, 0xffff, RZ, 0xc0, !PT ;  /* 0x0000ffff66667812 */ /* 0x000fc400078ec0ff */
[----:B------:R-:W-:Y:S01]  /*15050*/  LOP3.LUT R110, R110, 0xffff, RZ, 0xc0, !PT ;  /* 0x0000ffff6e6e7812 */ /* 0x000fe200078ec0ff */
[----:B------:R-:W4:Y:S04]  /*15060*/  LDS.128 R36, [R160] ;  /* 0x00000000a0247984 */ /* 0x000f280000000c00 */
[----:B------:R-:W-:Y:S01]  /*15070*/  LDS.128 R44, [R160+0x800] ;  /* 0x00080000a02c7984 */ /* 0x000fe20000000c00 */
[--C-:B------:R-:W-:Y:S02]  /*15080*/  PRMT R60, R27, 0x4210, R86.reuse ;  /* 0x000042101b3c7816 */ /* 0x100fe40000000056 */
[----:B------:R-:W-:Y:S02]  /*15090*/  PRMT R52, R67, 0x5210, R86 ;  /* 0x0000521043347816 */ /* 0x000fe40000000056 */
[----:B------:R-:W-:-:S02]  /*150a0*/  PRMT R61, R61, 0x4210, R94 ;  /* 0x000042103d3d7816 */ /* 0x000fc4000000005e */
[----:B------:R-:W-:Y:S02]  /*150b0*/  PRMT R53, R53, 0x5210, R94 ;  /* 0x0000521035357816 */ /* 0x000fe4000000005e */
[--C-:B------:R-:W-:Y:S02]  /*150c0*/  PRMT R62, R11, 0x4210, R102.reuse ;  /* 0x000042100b3e7816 */ /* 0x100fe40000000066 */
        /* <DEDUP_REMOVED lines=11> */
[----:B------:R-:W5:Y:S04]  /*15180*/  LDS.128 R60, [R160] ;  /* 0x00000000a03c7984 */ /* 0x000f680000000c00 */
        /* <DEDUP_REMOVED lines=9> */
[----:B------:R-:W-:Y:S02]  /*15220*/  PRMT R75, R48, 0x5210, R99 ;  /* 0x00005210304b7816 */ /* 0x000fe40000000063 */
[----:B------:R-:W-:-:S03]  /*15230*/  LOP3.LUT R48, R135, 0xffff, RZ, 0xc0, !PT ;  /* 0x0000ffff87307812 */ /* 0x000fc600078ec0ff */
[----:B------:R-:W-:Y:S04]  /*15240*/  STS.128 [R2], R68 ;  /* 0x0000004402007388 */ /* 0x000fe80000000c00 */
[----:B------:R0:W-:Y:S01]  /*15250*/  STS.128 [R2+0x400], R72 ;  /* 0x0004004802007388 */ /* 0x0001e20000000c00 */
[----:B------:R-:W-:Y:S01]  /*15260*/  BAR.SYNC.DEFER_BLOCKING 0x0 ;  /* 0x0000000000007b1d */ /* 0x000fe20000010000 */
[----:B------:R-:W-:Y:S02]  /*15270*/  LOP3.LUT R151, R151, 0xffff, RZ, 0xc0, !PT ;  /* 0x0000ffff97977812 */ /* 0x000fe400078ec0ff */
[--C-:B------:R-:W-:Y:S02]  /*15280*/  PRMT R77, R51, 0x4210, R48.reuse ;  /* 0x00004210334d7816 */ /* 0x100fe40000000030 */
[----:B------:R-:W-:-:S02]  /*15290*/  PRMT R81, R81, 0x5210, R48 ;  /* 0x0000521051517816 */ /* 0x000fc40000000030 */
[----:B------:R-:W-:Y:S02]  /*152a0*/  PRMT R83, R8, 0x5210, R151 ;  /* 0x0000521008537816 */ /* 0x000fe40000000097 */
[----:B------:R-:W-:Y:S01]  /*152b0*/  LOP3.LUT R48, R10, 0xffff, RZ, 0xc0, !PT ;  /* 0x0000ffff0a307812 */ /* 0x000fe200078ec0ff */
[----:B------:R-:W1:Y:S04]  /*152c0*/  LDS.128 R68, [R160] ;  /* 0x00000000a0447984 */ /* 0x000e680000000c00 */
[----:B------:R-:W-:Y:S01]  /*152d0*/  LDS.128 R8, [R160+0x800] ;  /* 0x00080000a0087984 */ /* 0x000fe20000000c00 */
[----:B------:R-:W-:Y:S02]  /*152e0*/  LOP3.LUT R107, R107, 0xffff, RZ, 0xc0, !PT ;  /* 0x0000ffff6b6b7812 */ /* 0x000fe400078ec0ff */
[----:B------:R-:W-:-:S02]  /*152f0*/  LOP3.LUT R143, R143, 0xffff, RZ, 0xc0, !PT ;  /* 0x0000ffff8f8f7812 */ /* 0x000fc400078ec0ff */
[--C-:B------:R-:W-:Y:S02]  /*15300*/  PRMT R76, R57, 0x4210, R107.reuse ;  /* 0x00004210394c7816 */ /* 0x100fe4000000006b */
[----:B------:R-:W-:Y:S02]  /*15310*/  PRMT R80, R80, 0x5210, R107 ;  /* 0x0000521050507816 */ /* 0x000fe4000000006b */
[--C-:B------:R-:W-:Y:S02]  /*15320*/  PRMT R78, R43, 0x4210, R143.reuse ;  /* 0x000042102b4e7816 */ /* 0x100fe4000000008f */
[----:B------:R-:W-:Y:S01]  /*15330*/  PRMT R82, R82, 0x5210, R143 ;  /* 0x0000521052527816 */ /* 0x000fe2000000008f */
[----:B------:R-:W-:Y:S01]  /*15340*/  BAR.SYNC.DEFER_BLOCKING 0x0 ;  /* 0x0000000000007b1d */ /* 0x000fe20000010000 */
[----:B------:R-:W-:Y:S02]  /*15350*/  PRMT R79, R33, 0x4210, R151 ;  /* 0x00004210214f7816 */ /* 0x000fe40000000097 */
[----:B------:R-:W-:-:S02]  /*15360*/  LOP3.LUT R17, R18, 0xffff, RZ, 0xc0, !PT ;  /* 0x0000ffff12117812 */ /* 0x000fc400078ec0ff */
[----:B------:R-:W-:Y:S01]  /*15370*/  PRMT R84, R85, 0x5210, R48 ;  /* 0x0000521055547816 */ /* 0x000fe20000000030 */
[----:B------:R-:W-:Y:S04]  /*15380*/  STS.128 [R2], R76 ;  /* 0x0000004c02007388 */ /* 0x000fe80000000c00 */
[----:B------:R-:W-:Y:S01]  /*15390*/  STS.128 [R2+0x400], R80 ;  /* 0x0004005002007388 */ /* 0x000fe20000000c00 */
[--C-:B0-----:R-:W-:Y:S02]  /*153a0*/  PRMT R73, R32, 0x4210, R17.reuse ;  /* 0x0000421020497816 */ /* 0x101fe40000000011 */
[----:B------:R-:W-:Y:S02]  /*153b0*/  PRMT R85, R88, 0x5210, R17 ;  /* 0x0000521058557816 */ /* 0x000fe40000000011 */
[----:B------:R-:W-:-:S02]  /*153c0*/  LOP3.LUT R19, R26, 0xffff, RZ, 0xc0, !PT ;  /* 0x0000ffff1a137812 */ /* 0x000fc400078ec0ff */
[----:B------:R-:W-:Y:S02]  /*153d0*/  LOP3.LUT R17, R34, 0xffff, RZ, 0xc0, !PT ;  /* 0x0000ffff22117812 */ /* 0x000fe400078ec0ff */
[--C-:B------:R-:W-:Y:S01]  /*153e0*/  PRMT R74, R24, 0x4210, R19.reuse ;  /* 0x00004210184a7816 */ /* 0x100fe20000000013 */
[----:B------:R-:W-:Y:S01]  /*153f0*/  BAR.SYNC.DEFER_BLOCKING 0x0 ;  /* 0x0000000000007b1d */ /* 0x000fe20000010000 */
[----:B------:R-:W-:Y:S02]  /*15400*/  PRMT R86, R90, 0x5210, R19 ;  /* 0x000052105a567816 */ /* 0x000fe40000000013 */
[--C-:B------:R-:W-:Y:S02]  /*15410*/  PRMT R75, R16, 0x4210, R17.reuse ;  /* 0x00004210104b7816 */ /* 0x100fe40000000011 */
[----:B------:R-:W-:Y:S01]  /*15420*/  PRMT R87, R92, 0x5210, R17 ;  /* 0x000052105c577816 */ /* 0x000fe20000000011 */
[----:B------:R-:W0:Y:S04]  /*15430*/  LDS.128 R24, [R160] ;  /* 0x00000000a0187984 */ /* 0x000e280000000c00 */
[----:B------:R-:W-:Y:S01]  /*15440*/  LDS.128 R16, [R160+0x800] ;  /* 0x00080000a0107984 */ /* 0x000fe20000000c00 */
[----:B------:R-:W-:Y:S01]  /*15450*/  BAR.SYNC.DEFER_BLOCKING 0x0 ;  /* 0x0000000000007b1d */ /* 0x000fe20000010000 */
[----:B------:R-:W-:-:S02]  /*15460*/  PRMT R72, R59, 0x4210, R48 ;  /* 0x000042103b487816 */ /* 0x000fc40000000030 */
[----:B------:R-:W-:Y:S02]  /*15470*/  LOP3.LUT R50, R50, 0xffff, RZ, 0xc0, !PT ;  /* 0x0000ffff32327812 */ /* 0x000fe400078ec0ff */
[----:B------:R-:W-:-:S03]  /*15480*/  LOP3.LUT R51, R58, 0xffff, RZ, 0xc0, !PT ;  /* 0x0000ffff3a337812 */ /* 0x000fc600078ec0ff */
[----:B------:R-:W0:Y:S01]  /*15490*/  LDC R48, c[0x0][0x3b8] ;  /* 0x0000ee00ff307b82 */ /* 0x000e220000000800 */
[----:B------:R2:W-:Y:S04]  /*154a0*/  STS.128 [R2], R72 ;  /* 0x0000004802007388 */ /* 0x0005e80000000c00 */
[----:B------:R-:W-:Y:S01]  /*154b0*/  STS.128 [R2+0x400], R84 ;  /* 0x0004005402007388 */ /* 0x000fe20000000c00 */
[----:B------:R-:W-:Y:S02]  /*154c0*/  LOP3.LUT R66, R66, 0xffff, RZ, 0xc0, !PT ;  /* 0x0000ffff42427812 */ /* 0x000fe400078ec0ff */
[----:B------:R-:W-:Y:S02]  /*154d0*/  LOP3.LUT R49, R42, 0xffff, RZ, 0xc0, !PT ;  /* 0x0000ffff2a317812 */ /* 0x000fe400078ec0ff */
[----:B------:R-:W-:Y:S01]  /*154e0*/  PRMT R57, R35, 0x4210, R50 ;  /* 0x0000421023397816 */ /* 0x000fe20000000032 */
[----:B------:R-:W-:Y:S01]  /*154f0*/  BAR.SYNC.DEFER_BLOCKING 0x0 ;  /* 0x0000000000007b1d */ /* 0x000fe20000010000 */
[----:B------:R-:W-:-:S02]  /*15500*/  PRMT R58, R40, 0x4210, R51 ;  /* 0x00004210283a7816 */ /* 0x000fc40000000033 */
[----:B------:R-:W-:-:S03]  /*15510*/  PRMT R59, R41, 0x4210, R66 ;  /* 0x00004210293b7816 */ /* 0x000fc60000000042 */
[----:B------:R-:W2:Y:S04]  /*15520*/  LDS.128 R40, [R160] ;  /* 0x00000000a0287984 */ /* 0x000ea80000000c00 */
[----:B------:R-:W-:Y:S01]  /*15530*/  LDS.128 R32, [R160+0x800] ;  /* 0x00080000a0207984 */ /* 0x000fe20000000c00 */
[--C-:B------:R-:W-:Y:S01]  /*15540*/  PRMT R56, R56, 0x4210, R49.reuse ;  /* 0x0000421038387816 */ /* 0x100fe20000000031 */
[----:B------:R-:W-:Y:S01]  /*15550*/  BAR.SYNC.DEFER_BLOCKING 0x0 ;  /* 0x0000000000007b1d */ /* 0x000fe20000010000 */
[----:B------:R-:W-:Y:S02]  /*15560*/  PRMT R96, R96, 0x5210, R49 ;  /* 0x0000521060607816 */ /* 0x000fe40000000031 */
[----:B------:R-:W-:Y:S02]  /*15570*/  PRMT R97, R89, 0x5210, R50 ;  /* 0x0000521059617816 */ /* 0x000fe40000000032 */
[----:B------:R-:W-:-:S02]  /*15580*/  PRMT R98, R98, 0x5210, R51 ;  /* 0x0000521062627816 */ /* 0x000fc40000000033 */
[----:B------:R-:W-:Y:S01]  /*15590*/  PRMT R99, R93, 0x5210, R66 ;  /* 0x000052105d637816 */ /* 0x000fe20000000042 */
[----:B-1----:R-:W-:Y:S01]  /*155a0*/  IMAD R50, R185, UR4, RZ ;  /* 0x00000004b9327c24 */ /* 0x002fe2000f8e02ff */
[C---:B------:R-:W-:Y:S01]  /*155b0*/  ISETP.LT.AND P1, PT, R0.reuse, UR19, !P0 ;  /* 0x0000001300007c0c */ /* 0x040fe2000c721270 */
[-C--:B0-----:R-:W-:Y:S01]  /*155c0*/  IMAD R51, R0, R48.reuse, RZ ;  /* 0x0000003000337224 */ /* 0x081fe200078e02ff */
[----:B------:R-:W0:Y:S02]  /*155d0*/  LDCU UR4, c[0x0][0x39c] ;  /* 0x00007380ff0477ac */ /* 0x000e240008000800 */
[C---:B------:R-:W-:Y:S01]  /*155e0*/  IADD3 R49, P5, PT, R50.reuse, UR16, RZ ;  /* 0x0000001032317c10 */ /* 0x040fe2000ffbe0ff */
[----:B------:R1:W-:Y:S04]  /*155f0*/  STS.128 [R2], R56 ;  /* 0x0000003802007388 */ /* 0x0003e80000000c00 */
[----:B------:R-:W-:Y:S01]  /*15600*/  STS.128 [R2+0x400], R96 ;  /* 0x0004006002007388 */ /* 0x000fe20000000c00 */
[----:B------:R-:W-:Y:S01]  /*15610*/  BAR.SYNC.DEFER_BLOCKING 0x0 ;  /* 0x0000000000007b1d */ /* 0x000fe20000010000 */
[C---:B------:R-:W-:Y:S01]  /*15620*/  ISETP.LT.AND P3, PT, R161.reuse, UR5, !P0 ;  /* 0x00000005a1007c0c */ /* 0x040fe2000c761270 */
[----:B------:R-:W-:Y:S01]  /*15630*/  IMAD R161, R161, R48, RZ ;  /* 0x00000030a1a17224 */ /* 0x000fe200078e02ff */
[----:B------:R-:W-:-:S02]  /*15640*/  LEA.HI.X.SX32 R50, R50, UR17, 0x1, P5 ;  /* 0x0000001132327c11 */ /* 0x000fc4000a8f0eff */
[----:B--2---:R-:W-:Y:S01]  /*15650*/  PRMT R75, R12, 0x7770, RZ ;  /* 0x000077700c4b7816 */ /* 0x004fe200000000ff */
[----:B------:R-:W2:Y:S01]  /*15660*/  LDCU UR5, c[0x0][0x39c] ;  /* 0x00007380ff0577ac */ /* 0x000ea20008000800 */
[-C--:B-1----:R-:W-:Y:S02]  /*15670*/  IADD3 R56, P6, PT, R51, R49.reuse, RZ ;  /* 0x0000003133387210 */ /* 0x082fe40007fde0ff */
[-C--:B------:R-:W-:Y:S02]  /*15680*/  IADD3 R58, P5, PT, R161, R49.reuse, RZ ;  /* 0x00000031a13a7210 */ /* 0x080fe40007fbe0ff */
[----:B------:R-:W-:Y:S02]  /*15690*/  LEA.HI.X.SX32 R57, R51, R50, 0x1, P6 ;  /* 0x0000003233397211 */ /* 0x000fe400030f0eff */
[C---:B------:R-:W-:Y:S01]  /*156a0*/  ISETP.LT.AND P6, PT, R162.reuse, UR6, !P0 ;  /* 0x00000006a2007c0c */ /* 0x040fe2000c7c1270 */
[----:B------:R-:W-:Y:S01]  /*156b0*/  IMAD R162, R162, R48, RZ ;  /* 0x00000030a2a27224 */ /* 0x000fe200078e02ff */
[----:B------:R-:W-:Y:S01]  /*156c0*/  LEA.HI.X.SX32 R59, R161, R50, 0x1, P5 ;  /* 0x00000032a13b7211 */ /* 0x000fe200028f0eff */
[----:B------:R-:W1:Y:S01]  /*156d0*/  LDCU UR6, c[0x0][0x39c] ;  /* 0x00007380ff0677ac */ /* 0x000e620008000800 */
[----:B------:R-:W-:Y:S01]  /*156e0*/  PRMT R73, R12, 0x7771, RZ ;  /* 0x000077710c497816 */ /* 0x000fe200000000ff */
[----:B------:R2:W-:Y:S01]  /*156f0*/  @P1 STG.E.U8 desc[UR24][R56.64], R75 ;  /* 0x0000004b38001986 */ /* 0x0005e2000c101118 */
[----:B------:R-:W-:-:S03]  /*15700*/  IADD3 R64, P1, PT, R162, R49, RZ ;  /* 0x00000031a2407210 */ /* 0x000fc60007f3e0ff */
[----:B------:R1:W-:Y:S01]  /*15710*/  @P3 STG.E.U8 desc[UR24][R58.64], R73 ;  /* 0x000000493a003986 */ /* 0x0003e2000c101118 */
[C---:B------:R-:W-:Y:S01]  /*15720*/  ISETP.LT.AND P3, PT, R163.reuse, UR7, !P0 ;  /* 0x00000007a3007c0c */ /* 0x040fe2000c761270 */
[----:B------:R-:W-:Y:S01]  /*15730*/  IMAD R163, R163, R48, RZ ;  /* 0x00000030a3a37224 */ /* 0x000fe200078e02ff */
[----:B------:R-:W-:Y:S01]  /*15740*/  LEA.HI.X.SX32 R65, R162, R50, 0x1, P1 ;  /* 0x00000032a2417211 */ /* 0x000fe200008f0eff */
[----:B------:R-:W3:Y:S01]  /*15750*/  LDCU UR7, c[0x0][0x39c] ;  /* 0x00007380ff0777ac */ /* 0x000ee20008000800 */
[----:B------:R-:W-:Y:S02]  /*15760*/  PRMT R67, R12, 0x7772, RZ ;  /* 0x000077720c437816 */ /* 0x000fe400000000ff */
[C---:B0-----:R-:W-:Y:S01]  /*15770*/  ISETP.LT.AND P1, PT, R164.reuse, UR4, !P0 ;  /* 0x00000004a4007c0c */ /* 0x041fe2000c721270 */
[----:B------:R-:W-:Y:S01]  /*15780*/  IMAD R164, R164, R48, RZ ;  /* 0x00000030a4a47224 */ /* 0x000fe200078e02ff */
[-C--:B--2---:R-:W-:Y:S01]  /*15790*/  IADD3 R56, P5, PT, R163, R49.reuse, RZ ;  /* 0x00000031a3387210 */ /* 0x084fe20007fbe0ff */
[----:B------:R0:W-:Y:S01]  /*157a0*/  @P6 STG.E.U8 desc[UR24][R64.64], R67 ;  /* 0x0000004340006986 */ /* 0x0001e2000c101118 */
[----:B------:R-:W-:Y:S01]  /*157b0*/  PRMT R75, R12, 0x7773, RZ ;  /* 0x000077730c4b7816 */ /* 0x000fe200000000ff */
[----:B------:R-:W2:Y:S01]  /*157c0*/  LDCU UR4, c[0x0][0x39c] ;  /* 0x00007380ff0477ac */ /* 0x000ea20008000800 */
[----:B-1----:R-:W-:-:S02]  /*157d0*/  IADD3 R58, P6, PT, R164, R49, RZ ;  /* 0x00000031a43a7210 */ /* 0x002fc40007fde0ff */
[----:B------:R-:W-:Y:S02]  /*157e0*/  LEA.HI.X.SX32 R57, R163, R50, 0x1, P5 ;  /* 0x00000032a3397211 */ /* 0x000fe400028f0eff */
[C---:B------:R-:W-:Y:S01]  /*157f0*/  ISETP.LT.AND P5, PT, R165.reuse, UR5, !P0 ;  /* 0x00000005a5007c0c */ /* 0x040fe2000c7a1270 */
[----:B------:R-:W-:Y:S01]  /*15800*/  IMAD R165, R165, R48, RZ ;  /* 0x00000030a5a57224 */ /* 0x000fe200078e02ff */
[----:B------:R-:W-:Y:S02]  /*15810*/  LEA.HI.X.SX32 R59, R164, R50, 0x1, P6 ;  /* 0x00000032a43b7211 */ /* 0x000fe400030f0eff */
[----:B------:R-:W-:Y:S01]  /*15820*/  PRMT R73, R13, 0x7770, RZ ;  /* 0x000077700d497816 */ /* 0x000fe200000000ff */
[----:B------:R1:W-:Y:S01]  /*15830*/  @P3 STG.E.U8 desc[UR24][R56.64], R75 ;  /* 0x0000004b38003986 */ /* 0x0003e2000c101118 */
[----:B------:R-:W2:Y:S03]  /*15840*/  LDCU UR5, c[0x0][0x39c] ;  /* 0x00007380ff0577ac */ /* 0x000ea60008000800 */
[----:B------:R2:W-:Y:S01]  /*15850*/  @P1 STG.E.U8 desc[UR24][R58.64], R73 ;  /* 0x000000493a001986 */ /* 0x0005e2000c101118 */
[----:B0-----:R-:W-:-:S02]  /*15860*/  IADD3 R64, P1, PT, R165, R49, RZ ;  /* 0x00000031a5407210 */ /* 0x001fc40007f3e0ff */
[C---:B------:R-:W-:Y:S01]  /*15870*/  ISETP.LT.AND P3, PT, R166.reuse, UR6, !P0 ;  /* 0x00000006a6007c0c */ /* 0x040fe2000c761270 */
[----:B------:R-:W-:Y:S01]  /*15880*/  IMAD R166, R166, R48, RZ ;  /* 0x00000030a6a67224 */ /* 0x000fe200078e02ff */
[----:B------:R-:W-:Y:S01]  /*15890*/  LEA.HI.X.SX32 R65, R165, R50, 0x1, P1 ;  /* 0x00000032a5417211 */ /* 0x000fe200008f0eff */
[----:B------:R-:W0:Y:S01]  /*158a0*/  LDCU UR6, c[0x0][0x39c] ;  /* 0x00007380ff0677ac */ /* 0x000e220008000800 */
[----:B------:R-:W-:Y:S02]  /*158b0*/  PRMT R67, R13, 0x7771, RZ ;  /* 0x000077710d437816 */ /* 0x000fe400000000ff */
[C---:B------:R-:W-:Y:S01]  /*158c0*/  ISETP.LT.AND P1, PT, R167.reuse, UR8, !P0 ;  /* 0x00000008a7007c0c */ /* 0x040fe2000c721270 */
[----:B------:R-:W-:Y:S01]  /*158d0*/  IMAD R167, R167, R48, RZ ;  /* 0x00000030a7a77224 */ /* 0x000fe200078e02ff */
[-C--:B-1----:R-:W-:Y:S01]  /*158e0*/  IADD3 R56, P6, PT, R166, R49.reuse, RZ ;  /* 0x00000031a6387210 */ /* 0x082fe20007fde0ff */
[----:B------:R1:W-:Y:S01]  /*158f0*/  @P5 STG.E.U8 desc[UR24][R64.64], R67 ;  /* 0x0000004340005986 */ /* 0x0003e2000c101118 */
[----:B------:R-:W-:Y:S01]  /*15900*/  PRMT R75, R13, 0x7772, RZ ;  /* 0x000077720d4b7816 */ /* 0x000fe200000000ff */
[----:B------:R-:W0:Y:S01]  /*15910*/  LDCU UR8, c[0x0][0x39c] ;  /* 0x00007380ff0877ac */ /* 0x000e220008000800 */
[----:B--2---:R-:W-:-:S02]  /*15920*/  IADD3 R58, P5, PT, R167, R49, RZ ;  /* 0x00000031a73a7210 */ /* 0x004fc40007fbe0ff */
[----:B------:R-:W-:Y:S02]  /*15930*/  LEA.HI.X.SX32 R57, R166, R50, 0x1, P6 ;  /* 0x00000032a6397211 */ /* 0x000fe400030f0eff */
[C---:B------:R-:W-:Y:S01]  /*15940*/  ISETP.LT.AND P6, PT, R168.reuse, UR4, !P0 ;  /* 0x00000004a8007c0c */ /* 0x040fe2000c7c1270 */
[----:B------:R-:W-:Y:S01]  /*15950*/  IMAD R168, R168, R48, RZ ;  /* 0x00000030a8a87224 */ /* 0x000fe200078e02ff */
[----:B------:R-:W-:Y:S02]  /*15960*/  LEA.HI.X.SX32 R59, R167, R50, 0x1, P5 ;  /* 0x00000032a73b7211 */ /* 0x000fe400028f0eff */
[----:B------:R-:W-:Y:S01]  /*15970*/  PRMT R73, R13, 0x7773, RZ ;  /* 0x000077730d497816 */ /* 0x000fe200000000ff */
[----:B------:R2:W-:Y:S01]  /*15980*/  @P3 STG.E.U8 desc[UR24][R56.64], R75 ;  /* 0x0000004b38003986 */ /* 0x0005e2000c101118 */
[C---:B------:R-:W-:Y:S01]  /*15990*/  ISETP.LT.AND P5, PT, R169.reuse, UR5, !P0 ;  /* 0x00000005a9007c0c */ /* 0x040fe2000c7a1270 */
[----:B------:R-:W-:Y:S01]  /*159a0*/  IMAD R169, R169, R48, RZ ;  /* 0x00000030a9a97224 */ /* 0x000fe200078e02ff */
[----:B------:R-:W4:Y:S01]  /*159b0*/  LDCU UR4, c[0x0][0x39c] ;  /* 0x00007380ff0477ac */ /* 0x000f220008000800 */
[----:B------:R0:W-:Y:S01]  /*159c0*/  @P1 STG.E.U8 desc[UR24][R58.64], R73 ;  /* 0x000000493a001986 */ /* 0x0001e2000c101118 */
[----:B------:R-:W-:-:S02]  /*159d0*/  IADD3 R12, P1, PT, R168, R49, RZ ;  /* 0x00000031a80c7210 */ /* 0x000fc40007f3e0ff */
[----:B-1----:R-:W-:Y:S01]  /*159e0*/  PRMT R67, R14, 0x7770, RZ ;  /* 0x000077700e437816 */ /* 0x002fe200000000ff */
[----:B------:R-:W1:Y:S01]  /*159f0*/  LDCU UR5, c[0x0][0x39c] ;  /* 0x00007380ff0577ac */ /* 0x000e620008000800 */
[----:B------:R-:W-:Y:S02]  /*15a00*/  LEA.HI.X.SX32 R13, R168, R50, 0x1, P1 ;  /* 0x00000032a80d7211 */ /* 0x000fe400008f0eff */
[C---:B---3--:R-:W-:Y:S01]  /*15a10*/  ISETP.LT.AND P3, PT, R170.reuse, UR7, !P0 ;  /* 0x00000007aa007c0c */ /* 0x048fe2000c761270 */
[----:B------:R-:W-:Y:S01]  /*15a20*/  IMAD R170, R170, R48, RZ ;  /* 0x00000030aaaa7224 */ /* 0x000fe200078e02ff */
[C---:B--2---:R-:W-:Y:S01]  /*15a30*/  IADD3 R56, P1, PT, R169.reuse, R49, RZ ;  /* 0x00000031a9387210 */ /* 0x044fe20007f3e0ff */
[----:B------:R2:W-:Y:S01]  /*15a40*/  @P6 STG.E.U8 desc[UR24][R12.64], R67 ;  /* 0x000000430c006986 */ /* 0x0005e2000c101118 */
[----:B------:R-:W-:Y:S01]  /*15a50*/  PRMT R65, R14, 0x7772, RZ ;  /* 0x000077720e417816 */ /* 0x000fe200000000ff */
[----:B------:R-:W3:Y:S01]  /*15a60*/  LDCU UR7, c[0x0][0x39c] ;  /* 0x00007380ff0777ac */ /* 0x000ee20008000800 */
[----:B------:R-:W-:-:S02]  /*15a70*/  LEA.HI.X.SX32 R57, R169, R50, 0x1, P1 ;  /* 0x00000032a9397211 */ /* 0x000fc400008f0eff */
[C---:B0-----:R-:W-:Y:S01]  /*15a80*/  ISETP.LT.AND P1, PT, R171.reuse, UR6, !P0 ;  /* 0x00000006ab007c0c */ /* 0x041fe2000c721270 */
[----:B------:R-:W-:Y:S01]  /*15a90*/  IMAD R171, R171, R48, RZ ;  /* 0x00000030abab7224 */ /* 0x000fe200078e02ff */
[-C--:B------:R-:W-:Y:S01]  /*15aa0*/  IADD3 R58, P6, PT, R170, R49.reuse, RZ ;  /* 0x00000031aa3a7210 */ /* 0x080fe20007fde0ff */
[----:B------:R-:W0:Y:S01]  /*15ab0*/  LDCU UR6, c[0x0][0x39c] ;  /* 0x00007380ff0677ac */ /* 0x000e220008000800 */
[----:B------:R-:W-:Y:S02]  /*15ac0*/  PRMT R73, R14, 0x7771, RZ ;  /* 0x000077710e497816 */ /* 0x000fe400000000ff */
[----:B------:R-:W-:Y:S02]  /*15ad0*/  LEA.HI.X.SX32 R59, R170, R50, 0x1, P6 ;  /* 0x00000032aa3b7211 */ /* 0x000fe400030f0eff */
[C---:B--2---:R-:W-:Y:S01]  /*15ae0*/  IADD3 R12, P6, PT, R171.reuse, R49, RZ ;  /* 0x00000031ab0c7210 */ /* 0x044fe20007fde0ff */
[----:B------:R2:W-:Y:S01]  /*15af0*/  @P5 STG.E.U8 desc[UR24][R56.64], R73 ;  /* 0x0000004938005986 */ /* 0x0005e2000c101118 */
[C---:B----4-:R-:W-:Y:S01]  /*15b00*/  ISETP.LT.AND P5, PT, R172.reuse, UR4, !P0 ;  /* 0x00000004ac007c0c */ /* 0x050fe2000c7a1270 */
[----:B------:R-:W-:Y:S01]  /*15b10*/  IMAD R172, R172, R48, RZ ;  /* 0x00000030acac7224 */ /* 0x000fe200078e02ff */
[----:B------:R-:W-:-:S02]  /*15b20*/  LEA.HI.X.SX32 R13, R171, R50, 0x1, P6 ;  /* 0x00000032ab0d7211 */ /* 0x000fc400030f0eff */
[----:B------:R-:W-:Y:S01]  /*15b30*/  PRMT R67, R14, 0x7773, RZ ;  /* 0x000077730e437816 */ /* 0x000fe200000000ff */
[----:B------:R4:W-:Y:S01]  /*15b40*/  @P3 STG.E.U8 desc[UR24][R58.64], R65 ;  /* 0x000000413a003986 */ /* 0x0009e2000c101118 */
[C---:B------:R-:W-:Y:S01]  /*15b50*/  ISETP.LT.AND P3, PT, R173.reuse, UR8, !P0 ;  /* 0x00000008ad007c0c */ /* 0x040fe2000c761270 */
[----:B------:R-:W-:Y:S01]  /*15b60*/  IMAD R173, R173, R48, RZ ;  /* 0x00000030adad7224 */ /* 0x000fe200078e02ff */
[----:B------:R-:W0:Y:S01]  /*15b70*/  LDCU UR4, c[0x0][0x39c] ;  /* 0x00007380ff0477ac */ /* 0x000e220008000800 */
[----:B------:R0:W-:Y:S01]  /*15b80*/  @P1 STG.E.U8 desc[UR24][R12.64], R67 ;  /* 0x000000430c001986 */ /* 0x0001e2000c101118 */
[----:B--2---:R-:W-:-:S04]  /*15b90*/  IADD3 R56, P1, PT, R172, R49, RZ ;  /* 0x00000031ac387210 */ /* 0x004fc80007f3e0ff */
[----:B------:R-:W-:Y:S02]  /*15ba0*/  LEA.HI.X.SX32 R57, R172, R50, 0x1, P1 ;  /* 0x00000032ac397211 */ /* 0x000fe400008f0eff */
[-C--:B----4-:R-:W-:Y:S02]  /*15bb0*/  IADD3 R58, P6, PT, R173, R49.reuse, RZ ;  /* 0x00000031ad3a7210 */ /* 0x090fe40007fde0ff */
[C---:B-1----:R-:W-:Y:S01]  /*15bc0*/  ISETP.LT.AND P1, PT, R174.reuse, UR5, !P0 ;  /* 0x00000005ae007c0c */ /* 0x042fe2000c721270 */
[----:B------:R-:W-:Y:S01]  /*15bd0*/  IMAD R174, R174, R48, RZ ;  /* 0x00000030aeae7224 */ /* 0x000fe200078e02ff */
[----:B------:R-:W-:Y:S01]  /*15be0*/  PRMT R73, R15, 0x7770, RZ ;  /* 0x000077700f497816 */ /* 0x000fe200000000ff */
[----:B------:R-:W1:Y:S01]  /*15bf0*/  LDCU UR5, c[0x0][0x39c] ;  /* 0x00007380ff0577ac */ /* 0x000e620008000800 */
[----:B------:R-:W-:Y:S02]  /*15c00*/  LEA.HI.X.SX32 R59, R173, R50, 0x1, P6 ;  /* 0x00000032ad3b7211 */ /* 0x000fe400030f0eff */
[----:B------:R-:W-:Y:S01]  /*15c10*/  PRMT R65, R15, 0x7771, RZ ;  /* 0x000077710f417816 */ /* 0x000fe200000000ff */
[----:B------:R2:W-:Y:S01]  /*15c20*/  @P5 STG.E.U8 desc[UR24][R56.64], R73 ;  /* 0x0000004938005986 */ /* 0x0005e2000c101118 */
[----:B0-----:R-:W-:-:S02]  /*15c30*/  IADD3 R12, P6, PT, R174, R49, RZ ;  /* 0x00000031ae0c7210 */ /* 0x001fc40007fde0ff */
[----:B------:R-:W-:Y:S01]  /*15c40*/  LOP3.LUT R2, R0, 0x24, RZ, 0xfc, !PT ;  /* 0x0000002400027812 */ /* 0x000fe200078efcff */
[----:B------:R0:W-:Y:S01]  /*15c50*/  @P3 STG.E.U8 desc[UR24][R58.64], R65 ;  /* 0x000000413a003986 */ /* 0x0001e2000c101118 */
[C---:B------:R-:W-:Y:S01]  /*15c60*/  ISETP.LT.AND P3, PT, R175.reuse, UR6, !P0 ;  /* 0x00000006af007c0c */ /* 0x040fe2000c761270 */
[----:B------:R-:W-:Y:S01]  /*15c70*/  IMAD R175, R175, R48, RZ ;  /* 0x00000030afaf7224 */ /* 0x000fe200078e02ff */
[-C--:B------:R-:W-:Y:S01]  /*15c80*/  LEA.HI.X.SX32 R13, R174, R50.reuse, 0x1, P6 ;  /* 0x00000032ae0d7211 */ /* 0x080fe200030f0eff */
[----:B------:R-:W-:Y:S01]  /*15c90*/  IMAD R51, R48, 0x20, R51 ;  /* 0x0000002030337824 */ /* 0x000fe200078e0233 */
[----:B------:R-:W-:Y:S01]  /*15ca0*/  PRMT R67, R15, 0x7772, RZ ;  /* 0x000077720f437816 */ /* 0x000fe200000000ff */
[----:B------:R-:W4:Y:S01]  /*15cb0*/  LDCU UR6, c[0x0][0x39c] ;  /* 0x00007380ff0677ac */ /* 0x000f220008000800 */
[----:B---3--:R-:W-:Y:S02]  /*15cc0*/  ISETP.LT.AND P5, PT, R2, UR7, !P0 ;  /* 0x0000000702007c0c */ /* 0x008fe4000c7a1270 */
[----:B------:R-:W-:Y:S01]  /*15cd0*/  LOP3.LUT R2, R0, 0x26, RZ, 0xfc, !PT ;  /* 0x0000002600027812 */ /* 0x000fe200078efcff */
[----:B------:R3:W-:Y:S01]  /*15ce0*/  @P1 STG.E.U8 desc[UR24][R12.64], R67 ;  /* 0x000000430c001986 */ /* 0x0007e2000c101118 */
[C---:B--2---:R-:W-:Y:S01]  /*15cf0*/  IADD3 R56, P6, PT, R175.reuse, R49, RZ ;  /* 0x00000031af387210 */ /* 0x044fe20007fde0ff */
[----:B------:R-:W2:Y:S01]  /*15d00*/  LDCU UR7, c[0x0][0x39c] ;  /* 0x00007380ff0777ac */ /* 0x000ea20008000800 */
[----:B------:R-:W-:Y:S01]  /*15d10*/  ISETP.LT.AND P1, PT, R2, UR4, !P0 ;  /* 0x0000000402007c0c */ /* 0x000fe2000c721270 */
[----:B------:R-:W2:Y:S01]  /*15d20*/  LDCU UR4, c[0x0][0x39c] ;  /* 0x00007380ff0477ac */ /* 0x000ea20008000800 */
[----:B------:R-:W-:-:S02]  /*15d30*/  LEA.HI.X.SX32 R57, R175, R50, 0x1, P6 ;  /* 0x00000032af397211 */ /* 0x000fc400030f0eff */
[-C--:B------:R-:W-:Y:S02]  /*15d40*/  IADD3 R14, P6, PT, R51, R49.reuse, RZ ;  /* 0x00000031330e7210 */ /* 0x080fe40007fde0ff */
[----:B0-----:R-:W-:Y:S02]  /*15d50*/  PRMT R65, R15, 0x7773, RZ ;  /* 0x000077730f417816 */ /* 0x001fe400000000ff */
[-C--:B------:R-:W-:Y:S01]  /*15d60*/  LEA.HI.X.SX32 R15, R51, R50.reuse, 0x1, P6 ;  /* 0x00000032330f7211 */ /* 0x080fe200030f0eff */
[----:B------:R-:W-:Y:S01]  /*15d70*/  IMAD R51, R48, 0x2, R51 ;  /* 0x0000000230337824 */ /* 0x000fe200078e0233 */
[----:B---3--:R-:W-:Y:S02]  /*15d80*/  PRMT R67, R20, 0x7770, RZ ;  /* 0x0000777014437816 */ /* 0x008fe400000000ff */
[----:B------:R-:W-:Y:S01]  /*15d90*/  LOP3.LUT R2, R0, 0x28, RZ, 0xfc, !PT ;  /* 0x0000002800027812 */ /* 0x000fe200078efcff */
[----:B------:R0:W-:Y:S03]  /*15da0*/  @P3 STG.E.U8 desc[UR24][R56.64], R65 ;  /* 0x0000004138003986 */ /* 0x0001e6000c101118 */
[----:B-1----:R-:W-:Y:S01]  /*15db0*/  ISETP.LT.AND P3, PT, R2, UR5, !P0 ;  /* 0x0000000502007c0c */ /* 0x002fe2000c761270 */
[----:B------:R1:W-:Y:S01]  /*15dc0*/  @P4 STG.E.U8 desc[UR24][R14.64], R67 ;  /* 0x000000430e004986 */ /* 0x0003e2000c101118 */
[C---:B------:R-:W-:Y:S01]  /*15dd0*/  IADD3 R12, P4, PT, R51.reuse, R49, RZ ;  /* 0x00000031330c7210 */ /* 0x040fe20007f9e0ff */
[----:B------:R-:W-:Y:S01]  /*15de0*/  IMAD R59, R48, 0x2, R51 ;  /* 0x00000002303b7824 */ /* 0x000fe200078e0233 */
[----:B------:R-:W-:Y:S01]  /*15df0*/  LOP3.LUT R2, R0, 0x2a, RZ, 0xfc, !PT ;  /* 0x0000002a00027812 */ /* 0x000fe200078efcff */
[----:B------:R-:W3:Y:S01]  /*15e00*/  LDCU UR5, c[0x0][0x39c] ;  /* 0x00007380ff0577ac */ /* 0x000ee20008000800 */
[----:B------:R-:W-:-:S02]  /*15e10*/  LEA.HI.X.SX32 R13, R51, R50, 0x1, P4 ;  /* 0x00000032330d7211 */ /* 0x000fc400020f0eff */
[----:B------:R-:W-:Y:S02]  /*15e20*/  PRMT R75, R20, 0x7771, RZ ;  /* 0x00007771144b7816 */ /* 0x000fe400000000ff */
[----:B--2---:R-:W-:Y:S01]  /*15e30*/  ISETP.LT.AND P4, PT, R2, UR4, !P0 ;  /* 0x0000000402007c0c */ /* 0x004fe2000c781270 */
[----:B------:R-:W-:Y:S01]  /*15e40*/  IMAD R51, R48, 0x2, R59 ;  /* 0x0000000230337824 */ /* 0x000fe200078e023b */
[----:B------:R-:W-:Y:S01]  /*15e50*/  LOP3.LUT R2, R0, 0x2c, RZ, 0xfc, !PT ;  /* 0x0000002c00027812 */ /* 0x000fe200078efcff */
[----:B------:R2:W-:Y:S01]  /*15e60*/  @P2 STG.E.U8 desc[UR24][R12.64], R75 ;  /* 0x0000004b0c002986 */ /* 0x0005e2000c101118 */
[C---:B0-----:R-:W-:Y:S01]  /*15e70*/  IADD3 R56, P6, PT, R59.reuse, R49, RZ ;  /* 0x000000313b387210 */ /* 0x041fe20007fde0ff */
[----:B------:R-:W0:Y:S01]  /*15e80*/  LDCU UR4, c[0x0][0x39c] ;  /* 0x00007380ff0477ac */ /* 0x000e220008000800 */
[----:B----4-:R-:W-:Y:S01]  /*15e90*/  ISETP.LT.AND P2, PT, R2, UR6, !P0 ;  /* 0x0000000602007c0c */ /* 0x010fe2000c741270 */
[----:B------:R-:W4:Y:S01]  /*15ea0*/  LDCU UR6, c[0x0][0x39c] ;  /* 0x00007380ff0677ac */ /* 0x000f220008000800 */
[----:B------:R-:W-:-:S02]  /*15eb0*/  LEA.HI.X.SX32 R57, R59, R50, 0x1, P6 ;  /* 0x000000323b397211 */ /* 0x000fc400030f0eff */
[C---:B-1----:R-:W-:Y:S02]  /*15ec0*/  IADD3 R14, P6, PT, R51.reuse, R49, RZ ;  /* 0x00000031330e7210 */ /* 0x042fe40007fde0ff */
[----:B------:R-:W-:Y:S02]  /*15ed0*/  PRMT R73, R20, 0x7772, RZ ;  /* 0x0000777214497816 */ /* 0x000fe400000000ff */
[----:B------:R-:W-:Y:S01]  /*15ee0*/  LEA.HI.X.SX32 R15, R51, R50, 0x1, P6 ;  /* 0x00000032330f7211 */ /* 0x000fe200030f0eff */
[----:B------:R-:W-:Y:S01]  /*15ef0*/  IMAD R51, R48, 0x2, R51 ;  /* 0x0000000230337824 */ /* 0x000fe200078e0233 */
[----:B------:R-:W-:Y:S02]  /*15f00*/  PRMT R67, R20, 0x7773, RZ ;  /* 0x0000777314437816 */ /* 0x000fe400000000ff */
[----:B------:R-:W-:Y:S01]  /*15f10*/  LOP3.LUT R2, R0, 0x30, RZ, 0xfc, !PT ;  /* 0x0000003000027812 */ /* 0x000fe200078efcff */
[----:B------:R1:W-:Y:S01]  /*15f20*/  @P5 STG.E.U8 desc[UR24][R56.64], R73 ;  /* 0x0000004938005986 */ /* 0x0003e2000c101118 */
[----:B------:R-:W-:-:S02]  /*15f30*/  IMAD R59, R48, 0x2, R51 ;  /* 0x00000002303b7824 */ /* 0x000fc400078e0233 */
[----:B---3--:R-:W-:Y:S01]  /*15f40*/  ISETP.LT.AND P5, PT, R2, UR5, !P0 ;  /* 0x0000000502007c0c */ /* 0x008fe2000c7a1270 */
[----:B------:R3:W-:Y:S01]  /*15f50*/  @P1 STG.E.U8 desc[UR24][R14.64], R67 ;  /* 0x000000430e001986 */ /* 0x0007e2000c101118 */
[CC--:B--2---:R-:W-:Y:S01]  /*15f60*/  IADD3 R12, P1, PT, R51.reuse, R49.reuse, RZ ;  /* 0x00000031330c7210 */ /* 0x0c4fe20007f3e0ff */
[----:B------:R-:W2:Y:S01]  /*15f70*/  LDCU UR5, c[0x0][0x39c] ;  /* 0x00007380ff0577ac */ /* 0x000ea20008000800 */
[----:B------:R-:W-:Y:S02]  /*15f80*/  LOP3.LUT R2, R0, 0x32, RZ, 0xfc, !PT ;  /* 0x0000003200027812 */ /* 0x000fe400078efcff */
[----:B------:R-:W-:Y:S02]  /*15f90*/  LEA.HI.X.SX32 R13, R51, R50, 0x1, P1 ;  /* 0x00000032330d7211 */ /* 0x000fe400008f0eff */
[----:B----4-:R-:W-:Y:S01]  /*15fa0*/  ISETP.LT.AND P1, PT, R2, UR6, !P0 ;  /* 0x0000000602007c0c */ /* 0x010fe2000c721270 */
[----:B------:R-:W4:Y:S01]  /*15fb0*/  LDCU UR6, c[0x0][0x39c] ;  /* 0x00007380ff0677ac */ /* 0x000f220008000800 */
[----:B-1----:R-:W-:-:S02]  /*15fc0*/  IADD3 R56, P6, PT, R59, R49, RZ ;  /* 0x000000313b387210 */ /* 0x002fc40007fde0ff */
[----:B------:R-:W-:Y:S02]  /*15fd0*/  PRMT R65, R21, 0x7770, RZ ;  /* 0x0000777015417816 */ /* 0x000fe400000000ff */
[----:B------:R-:W-:Y:S01]  /*15fe0*/  LEA.HI.X.SX32 R57, R59, R50, 0x1, P6 ;  /* 0x000000323b397211 */ /* 0x000fe200030f0eff */
[----:B------:R-:W-:Y:S02]  /*15ff0*/  IMAD R59, R48, 0x2, R59 ;  /* 0x00000002303b7824 */ /* 0x000fe400078e023b */
[----:B---3--:R-:W-:Y:S01]  /*16000*/  VIADD R15, R3, 0x2e ;  /* 0x0000002e030f7836 */ /* 0x008fe20000000000 */
[----:B------:R1:W-:Y:S01]  /*16010*/  @P3 STG.E.U8 desc[UR24][R12.64], R65 ;  /* 0x000000410c003986 */ /* 0x0003e2000c101118 */
[----:B------:R-:W-:Y:S02]  /*16020*/  PRMT R51, R21, 0x7771, RZ ;  /* 0x0000777115337816 */ /* 0x000fe400000000ff */
[----:B------:R-:W-:Y:S01]  /*16030*/  IADD3 R14, P3, PT, R59, R49, RZ ;  /* 0x000000313b0e7210 */ /* 0x000fe20007f7e0ff */
[C---:B------:R-:W-:Y:S01]  /*16040*/  IMAD R2, R15.reuse, R48, RZ ;  /* 0x000000300f027224 */ /* 0x040fe200078e02ff */
[----:B------:R-:W-:Y:S01]  /*16050*/  LOP3.LUT R20, R0, 0x34, RZ, 0xfc, !PT ;  /* 0x0000003400147812 */ /* 0x000fe200078efcff */
[----:B------:R3:W-:Y:S01]  /*16060*/  @P4 STG.E.U8 desc[UR24][R56.64], R51 ;  /* 0x0000003338004986 */ /* 0x0007e2000c101118 */
[----:B0-----:R-:W-:Y:S01]  /*16070*/  ISETP.LT.AND P6, PT, R15, UR4, !P0 ;  /* 0x000000040f007c0c */ /* 0x001fe2000c7c1270 */
[----:B------:R-:W0:Y:S01]  /*16080*/  LDCU UR4, c[0x0][0x39c] ;  /* 0x00007380ff0477ac */ /* 0x000e220008000800 */
[----:B------:R-:W-:Y:S01]  /*16090*/  LEA.HI.X.SX32 R15, R59, R50, 0x1, P3 ;  /* 0x000000323b0f7211 */ /* 0x000fe200018f0eff */
[----:B------:R-:W-:Y:S01]  /*160a0*/  IMAD R59, R48, 0x4, R59 ;  /* 0x00000004303b7824 */ /* 0x000fe200078e023b */
[----:B--2---:R-:W-:Y:S01]  /*160b0*/  ISETP.LT.AND P3, PT, R20, UR5, !P0 ;  /* 0x0000000514007c0c */ /* 0x004fe2000c761270 */
[----:B------:R-:W2:Y:S01]  /*160c0*/  LDCU UR5, c[0x0][0x39c] ;  /* 0x00007380ff0577ac */ /* 0x000ea20008000800 */
[----:B-1----:R-:W-:-:S02]  /*160d0*/  PRMT R65, R21, 0x7772, RZ ;  /* 0x0000777215417816 */ /* 0x002fc400000000ff */
[-C--:B------:R-:W-:Y:S02]  /*160e0*/  IADD3 R12, P4, PT, R2, R49.reuse, RZ ;  /* 0x00000031020c7210 */ /* 0x080fe40007f9e0ff */
[----:B------:R-:W-:Y:S01]  /*160f0*/  LOP3.LUT R20, R0, 0x36, RZ, 0xfc, !PT ;  /* 0x0000003600147812 */ /* 0x000fe200078efcff */
[----:B------:R1:W-:Y:S01]  /*16100*/  @P2 STG.E.U8 desc[UR24][R14.64], R65 ;  /* 0x000000410e002986 */ /* 0x0003e2000c101118 */
[----:B------:R-:W-:Y:S02]  /*16110*/  LEA.HI.X.SX32 R13, R2, R50, 0x1, P4 ;  /* 0x00000032020d7211 */ /* 0x000fe400020f0eff */
[----:B----4-:R-:W-:Y:S01]  /*16120*/  ISETP.LT.AND P4, PT, R20, UR6, !P0 ;  /* 0x0000000614007c0c */ /* 0x010fe2000c781270 */
[----:B------:R-:W4:Y:S01]  /*16130*/  LDCU UR6, c[0x0][0x39c] ;  /* 0x00007380ff0677ac */ /* 0x000f220008000800 */
[----:B------:R-:W-:Y:S02]  /*16140*/  IADD3 R20, P2, PT, R59, R49, RZ ;  /* 0x000000313b147210 */ /* 0x000fe40007f5e0ff */
[----:B---3--:R-:W-:-:S02]  /*16150*/  PRMT R51, R21, 0x7773, RZ ;  /* 0x0000777315337816 */ /* 0x008fc400000000ff */
[----:B------:R-:W-:Y:S01]  /*16160*/  LEA.HI.X.SX32 R21, R59, R50, 0x1, P2 ;  /* 0x000000323b157211 */ /* 0x000fe200010f0eff */
[----:B------:R-:W-:Y:S01]  /*16170*/  IMAD R59, R48, 0x2, R59 ;  /* 0x00000002303b7824 */ /* 0x000fe200078e023b */
[----:B------:R-:W-:Y:S01]  /*16180*/  PRMT R57, R22, 0x7770, RZ ;  /* 0x0000777016397816 */ /* 0x000fe200000000ff */
[----:B------:R3:W-:Y:S01]  /*16190*/  @P6 STG.E.U8 desc[UR24][R12.64], R51 ;  /* 0x000000330c006986 */ /* 0x0007e2000c101118 */
[----:B------:R-:W-:-:S03]  /*161a0*/  LOP3.LUT R2, R0, 0x38, RZ, 0xfc, !PT ;  /* 0x0000003800027812 */ /* 0x000fc600078efcff */
[----:B------:R2:W-:Y:S01]  /*161b0*/  @P5 STG.E.U8 desc[UR24][R20.64], R57 ;  /* 0x0000003914005986 */ /* 0x0005e2000c101118 */
[----:B0-----:R-:W-:Y:S01]  /*161c0*/  ISETP.LT.AND P2, PT, R2, UR4, !P0 ;  /* 0x0000000402007c0c */ /* 0x001fe2000c741270 */
[----:B------:R-:W0:Y:S01]  /*161d0*/  LDCU UR4, c[0x0][0x39c] ;  /* 0x00007380ff0477ac */ /* 0x000e220008000800 */
[CC--:B-1----:R-:W-:Y:S01]  /*161e0*/  IADD3 R14, P5, PT, R59.reuse, R49.reuse, RZ ;  /* 0x000000313b0e7210 */ /* 0x0c2fe20007fbe0ff */
[----:B---3--:R-:W-:Y:S01]  /*161f0*/  IMAD R51, R48, 0x2, R59 ;  /* 0x0000000230337824 */ /* 0x008fe200078e023b */
[----:B------:R-:W-:Y:S02]  /*16200*/  LOP3.LUT R2, R0, 0x3a, RZ, 0xfc, !PT ;  /* 0x0000003a00027812 */ /* 0x000fe400078efcff */
[-C--:B------:R-:W-:Y:S02]  /*16210*/  LEA.HI.X.SX32 R15, R59, R50.reuse, 0x1, P5 ;  /* 0x000000323b0f7211 */ /* 0x080fe400028f0eff */
[C---:B------:R-:W-:Y:S02]  /*16220*/  IADD3 R12, P6, PT, R51.reuse, R49, RZ ;  /* 0x00000031330c7210 */ /* 0x040fe40007fde0ff */
[----:B--2---:R-:W-:Y:S01]  /*16230*/  ISETP.LT.AND P5, PT, R2, UR5, !P0 ;  /* 0x0000000502007c0c */ /* 0x004fe2000c7a1270 */
[----:B------:R-:W1:Y:S01]  /*16240*/  LDCU UR5, c[0x0][0x39c] ;  /* 0x00007380ff0577ac */ /* 0x000e620008000800 */
[----:B------:R-:W-:Y:S01]  /*16250*/  LEA.HI.X.SX32 R13, R51, R50, 0x1, P6 ;  /* 0x00000032330d7211 */ /* 0x000fe200030f0eff */
[----:B------:R-:W-:Y:S01]  /*16260*/  IMAD R51, R48, 0x2, R51 ;  /* 0x0000000230337824 */ /* 0x000fe200078e0233 */
[----:B------:R-:W-:-:S02]  /*16270*/  PRMT R65, R22, 0x7771, RZ ;  /* 0x0000777116417816 */ /* 0x000fc400000000ff */
[----:B------:R-:W-:Y:S01]  /*16280*/  LOP3.LUT R2, R0, 0x3c, RZ, 0xfc, !PT ;  /* 0x0000003c00027812 */ /* 0x000fe200078efcff */
[----:B------:R-:W-:Y:S01]  /*16290*/  IMAD R57, R48, 0x2, R51 ;  /* 0x0000000230397824 */ /* 0x000fe200078e0233 */
[CC--:B------:R-:W-:Y:S01]  /*162a0*/  IADD3 R20, P6, PT, R51.reuse, R49.reuse, RZ ;  /* 0x0000003133147210 */ /* 0x0c0fe20007fde0ff */
[----:B------:R2:W-:Y:S01]  /*162b0*/  @P1 STG.E.U8 desc[UR24][R14.64], R65 ;  /* 0x000000410e001986 */ /* 0x0005e2000c101118 */
[----:B------:R-:W-:Y:S02]  /*162c0*/  PRMT R59, R22, 0x7772, RZ ;  /* 0x00007772163b7816 */ /* 0x000fe400000000ff */
[----:B----4-:R-:W-:Y:S01]  /*162d0*/  ISETP.LT.AND P1, PT, R2, UR6, !P0 ;  /* 0x0000000602007c0c */ /* 0x010fe2000c721270 */
[----:B------:R-:W3:Y:S01]  /*162e0*/  LDCU UR6, c[0x0][0x39c] ;  /* 0x00007380ff0677ac */ /* 0x000ee20008000800 */
[----:B------:R-:W-:Y:S02]  /*162f0*/  LOP3.LUT R2, R0, 0x40, RZ, 0xfc, !PT ;  /* 0x0000004000027812 */ /* 0x000fe400078efcff */
[----:B------:R-:W-:Y:S01]  /*16300*/  LEA.HI.X.SX32 R21, R51, R50, 0x1, P6 ;  /* 0x0000003233157211 */ /* 0x000fe200030f0eff */
[----:B------:R4:W-:Y:S01]  /*16310*/  @P3 STG.E.U8 desc[UR24][R12.64], R59 ;  /* 0x0000003b0c003986 */ /* 0x0009e2000c101118 */
[----:B------:R-:W-:Y:S01]  /*16320*/  ISETP.LT.AND P3, PT, R2, UR7, !P0 ;  /* 0x0000000702007c0c */ /* 0x000fe2000c761270 */
[----:B------:R-:W0:Y:S01]  /*16330*/  LDCU UR7, c[0x0][0x39c] ;  /* 0x00007380ff0777ac */ /* 0x000e220008000800 */
[----:B--2---:R-:W-:-:S02]  /*16340*/  IADD3 R14, P6, PT, R57, R49, RZ ;  /* 0x00000031390e7210 */ /* 0x004fc40007fde0ff */
[----:B------:R-:W-:Y:S02]  /*16350*/  PRMT R65, R22, 0x7773, RZ ;  /* 0x0000777316417816 */ /* 0x000fe400000000ff */
[----:B------:R-:W-:Y:S02]  /*16360*/  LOP3.LUT R2, R0, 0x42, RZ, 0xfc, !PT ;  /* 0x0000004200027812 */ /* 0x000fe400078efcff */
[----:B------:R-:W-:Y:S01]  /*16370*/  LEA.HI.X.SX32 R15, R57, R50, 0x1, P6 ;  /* 0x00000032390f7211 */ /* 0x000fe200030f0eff */
[----:B------:R-:W-:Y:S01]  /*16380*/  IMAD R57, R48, 0x2, R57 ;  /* 0x0000000230397824 */ /* 0x000fe200078e0239 */
[----:B----4-:R-:W-:Y:S01]  /*16390*/  PRMT R59, R23, 0x7770, RZ ;  /* 0x00007770173b7816 */ /* 0x010fe200000000ff */
[----:B------:R2:W-:Y:S01]  /*163a0*/  @P4 STG.E.U8 desc[UR24][R20.64], R65 ;  /* 0x0000004114004986 */ /* 0x0005e2000c101118 */
[----:B-1----:R-:W-:Y:S01]  /*163b0*/  ISETP.LT.AND P4, PT, R2, UR5, !P0 ;  /* 0x0000000502007c0c */ /* 0x002fe2000c781270 */
[----:B------:R-:W1:Y:S02]  /*163c0*/  LDCU UR5, c[0x0][0x39c] ;  /* 0x00007380ff0577ac */ /* 0x000e640008000800 */
[----:B------:R4:W-:Y:S01]  /*163d0*/  @P2 STG.E.U8 desc[UR24][R14.64], R59 ;  /* 0x0000003b0e002986 */ /* 0x0009e2000c101118 */
[----:B------:R-:W-:Y:S01]  /*163e0*/  IADD3 R12, P2, PT, R57, R49, RZ ;  /* 0x00000031390c7210 */ /* 0x000fe20007f5e0ff */
[----:B------:R-:W-:Y:S01]  /*163f0*/  IMAD R51, R48, 0x2, R57 ;  /* 0x0000000230337824 */ /* 0x000fe200078e0239 */
[----:B------:R-:W-:-:S02]  /*16400*/  LOP3.LUT R2, R0, 0x44, RZ, 0xfc, !PT ;  /* 0x0000004400027812 */ /* 0x000fc400078efcff */
[----:B------:R-:W-:Y:S02]  /*16410*/  LEA.HI.X.SX32 R13, R57, R50, 0x1, P2 ;  /* 0x00000032390d7211 */ /* 0x000fe400010f0eff */
[----:B------:R-:W-:Y:S01]  /*16420*/  PRMT R57, R23, 0x7771, RZ ;  /* 0x0000777117397816 */ /* 0x000fe200000000ff */
[----:B--2---:R-:W-:Y:S01]  /*16430*/  VIADD R65, R3, 0x3e ;  /* 0x0000003e03417836 */ /* 0x004fe20000000000 */
[----:B------:R-:W-:Y:S02]  /*16440*/  IADD3 R20, P6, PT, R51, R49, RZ ;  /* 0x0000003133147210 */ /* 0x000fe40007fde0ff */
[----:B---3--:R-:W-:Y:S01]  /*16450*/  ISETP.LT.AND P2, PT, R2, UR6, !P0 ;  /* 0x0000000602007c0c */ /* 0x008fe2000c741270 */
[----:B------:R-:W-:Y:S01]  /*16460*/  IMAD R2, R65, R48, RZ ;  /* 0x0000003041027224 */ /* 0x000fe200078e02ff */
[----:B------:R2:W-:Y:S01]  /*16470*/  @P5 STG.E.U8 desc[UR24][R12.64], R57 ;  /* 0x000000390c005986 */ /* 0x0005e2000c101118 */
[----:B------:R-:W-:Y:S01]  /*16480*/  LEA.HI.X.SX32 R21, R51, R50, 0x1, P6 ;  /* 0x0000003233157211 */ /* 0x000fe200030f0eff */
[----:B------:R-:W3:Y:S01]  /*16490*/  LDCU UR6, c[0x0][0x39c] ;  /* 0x00007380ff0677ac */ /* 0x000ee20008000800 */
[----:B----4-:R-:W-:-:S02]  /*164a0*/  PRMT R59, R23, 0x7772, RZ ;  /* 0x00007772173b7816 */ /* 0x010fc400000000ff */
[----:B0-----:R-:W-:Y:S01]  /*164b0*/  ISETP.LT.AND P5, PT, R65, UR4, !P0 ;  /* 0x0000000441007c0c */ /* 0x001fe2000c7a1270 */
[----:B------:R-:W0:Y:S01]  /*164c0*/  LDCU UR4, c[0x0][0x39c] ;  /* 0x00007380ff0477ac */ /* 0x000e220008000800 */
[----:B------:R-:W-:Y:S01]  /*164d0*/  LOP3.LUT R15, R0, 0x46, RZ, 0xfc, !PT ;  /* 0x00000046000f7812 */ /* 0x000fe200078efcff */
[----:B------:R-:W-:Y:S01]  /*164e0*/  IMAD R51, R48, 0x4, R51 ;  /* 0x0000000430337824 */ /* 0x000fe200078e0233 */
[CC--:B------:R-:W-:Y:S01]  /*164f0*/  IADD3 R14, P6, PT, R2.reuse, R49.reuse, RZ ;  /* 0x00000031020e7210 */ /* 0x0c0fe20007fde0ff */
[----:B------:R4:W-:Y:S01]  /*16500*/  @P1 STG.E.U8 desc[UR24][R20.64], R59 ;  /* 0x0000003b14001986 */ /* 0x0009e2000c101118 */
[----:B-1----:R-:W-:Y:S01]  /*16510*/  ISETP.LT.AND P1, PT, R15, UR5, !P0 ;  /* 0x000000050f007c0c */ /* 0x002fe2000c721270 */
[----:B------:R-:W1:Y:S01]  /*16520*/  LDCU UR5, c[0x0][0x39c] ;  /* 0x00007380ff0577ac */ /* 0x000e620008000800 */
[----:B------:R-:W-:Y:S02]  /*16530*/  LEA.HI.X.SX32 R15, R2, R50, 0x1, P6 ;  /* 0x00000032020f7211 */ /* 0x000fe400030f0eff */
[----:B--2---:R-:W-:-:S02]  /*16540*/  IADD3 R12, P6, PT, R51, R49, RZ ;  /* 0x00000031330c7210 */ /* 0x004fc40007fde0ff */
[----:B------:R-:W-:Y:S02]  /*16550*/  PRMT R57, R23, 0x7773, RZ ;  /* 0x0000777317397816 */ /* 0x000fe400000000ff */
[----:B------:R-:W-:Y:S01]  /*16560*/  LEA.HI.X.SX32 R13, R51, R50, 0x1, P6 ;  /* 0x00000032330d7211 */ /* 0x000fe200030f0eff */
[----:B------:R-:W-:Y:S01]  /*16570*/  IMAD R51, R48, 0x2, R51 ;  /* 0x0000000230337824 */ /* 0x000fe200078e0233 */
[----:B----4-:R-:W-:Y:S01]  /*16580*/  PRMT R59, R36, 0x7770, RZ ;  /* 0x00007770243b7816 */ /* 0x010fe200000000ff */
[----:B------:R2:W-:Y:S01]  /*16590*/  @P5 STG.E.U8 desc[UR24][R14.64], R57 ;  /* 0x000000390e005986 */ /* 0x0005e2000c101118 */
[----:B------:R-:W-:Y:S01]  /*165a0*/  LOP3.LUT R2, R0, 0x48, RZ, 0xfc, !PT ;  /* 0x0000004800027812 */ /* 0x000fe200078efcff */
[----:B------:R-:W-:Y:S02]  /*165b0*/  IMAD R23, R48, 0x2, R51 ;  /* 0x0000000230177824 */ /* 0x000fe400078e0233 */
[----:B------:R4:W-:Y:S01]  /*165c0*/  @P3 STG.E.U8 desc[UR24][R12.64], R59 ;  /* 0x0000003b0c003986 */ /* 0x0009e2000c101118 */
[----:B------:R-:W-:-:S02]  /*165d0*/  IADD3 R20, P3, PT, R51, R49, RZ ;  /* 0x0000003133147210 */ /* 0x000fc40007f7e0ff */
[----:B0-----:R-:W-:Y:S01]  /*165e0*/  ISETP.LT.AND P5, PT, R2, UR4, !P0 ;  /* 0x0000000402007c0c */ /* 0x001fe2000c7a1270 */
[----:B------:R-:W0:Y:S01]  /*165f0*/  LDCU UR4, c[0x0][0x39c] ;  /* 0x00007380ff0477ac */ /* 0x000e220008000800 */
[----:B------:R-:W-:Y:S02]  /*16600*/  LOP3.LUT R2, R0, 0x4a, RZ, 0xfc, !PT ;  /* 0x0000004a00027812 */ /* 0x000fe400078efcff */
[----:B------:R-:W-:Y:S01]  /*16610*/  LEA.HI.X.SX32 R21, R51, R50, 0x1, P3 ;  /* 0x0000003233157211 */ /* 0x000fe200018f0eff */
[----:B------:R-:W-:Y:S01]  /*16620*/  IMAD R51, R48, 0x2, R23 ;  /* 0x0000000230337824 */ /* 0x000fe200078e0217 */
[----:B--2---:R-:W-:Y:S02]  /*16630*/  IADD3 R14, P6, PT, R23, R49, RZ ;  /* 0x00000031170e7210 */ /* 0x004fe40007fde0ff */
[----:B-1----:R-:W-:Y:S01]  /*16640*/  ISETP.LT.AND P3, PT, R2, UR5, !P0 ;  /* 0x0000000502007c0c */ /* 0x002fe2000c761270 */
[----:B------:R-:W1:Y:S01]  /*16650*/  LDCU UR5, c[0x0][0x39c] ;  /* 0x00007380ff0577ac */ /* 0x000e620008000800 */
[----:B------:R-:W-:-:S02]  /*16660*/  PRMT R65, R36, 0x7771, RZ ;  /* 0x0000777124417816 */ /* 0x000fc400000000ff */
[-C--:B------:R-:W-:Y:S02]  /*16670*/  LEA.HI.X.SX32 R15, R23, R50.reuse, 0x1, P6 ;  /* 0x00000032170f7211 */ /* 0x080fe400030f0eff */
[C---:B----4-:R-:W-:Y:S02]  /*16680*/  IADD3 R12, P6, PT, R51.reuse, R49, RZ ;  /* 0x00000031330c7210 */ /* 0x050fe40007fde0ff */
[----:B------:R-:W-:Y:S01]  /*16690*/  LOP3.LUT R2, R0, 0x4c, RZ, 0xfc, !PT ;  /* 0x0000004c00027812 */ /* 0x000fe200078efcff */
[----:B------:R2:W-:Y:S01]  /*166a0*/  @P4 STG.E.U8 desc[UR24][R20.64], R65 ;  /* 0x0000004114004986 */ /* 0x0005e2000c101118 */
[----:B------:R-:W-:Y:S02]  /*166b0*/  PRMT R59, R36, 0x7772, RZ ;  /* 0x00007772243b7816 */ /* 0x000fe400000000ff */
[----:B------:R-:W-:Y:S01]  /*166c0*/  LEA.HI.X.SX32 R13, R51, R50, 0x1, P6 ;  /* 0x00000032330d7211 */ /* 0x000fe200030f0eff */
[----:B------:R-:W-:Y:S01]  /*166d0*/  IMAD R51, R48, 0x2, R51 ;  /* 0x0000000230337824 */ /* 0x000fe200078e0233 */
[----:B------:R-:W-:-:S02]  /*166e0*/  PRMT R57, R36, 0x7773, RZ ;  /* 0x0000777324397816 */ /* 0x000fc400000000ff */
[----:B---3--:R-:W-:Y:S01]  /*166f0*/  ISETP.LT.AND P4, PT, R2, UR6, !P0 ;  /* 0x0000000602007c0c */ /* 0x008fe2000c781270 */
[----:B------:R3:W-:Y:S01]  /*16700*/  @P2 STG.E.U8 desc[UR24][R14.64], R59 ;  /* 0x0000003b0e002986 */ /* 0x0007e2000c101118 */
[----:B------:R-:W-:Y:S01]  /*16710*/  LOP3.LUT R2, R0, 0x50, RZ, 0xfc, !PT ;  /* 0x0000005000027812 */ /* 0x000fe200078efcff */
[----:B------:R-:W-:Y:S01]  /*16720*/  IMAD R23, R48, 0x2, R51 ;  /* 0x0000000230177824 */ /* 0x000fe200078e0233 */
[----:B------:R-:W4:Y:S01]  /*16730*/  LDCU UR6, c[0x0][0x39c] ;  /* 0x00007380ff0677ac */ /* 0x000f220008000800 */
[----:B------:R5:W-:Y:S01]  /*16740*/  @P1 STG.E.U8 desc[UR24][R12.64], R57 ;  /* 0x000000390c001986 */ /* 0x000be2000c101118 */
[----:B0-----:R-:W-:Y:S02]  /*16750*/  ISETP.LT.AND P2, PT, R2, UR4, !P0 ;  /* 0x0000000402007c0c */ /* 0x001fe4000c741270 */
[----:B--2---:R-:W-:Y:S01]  /*16760*/  IADD3 R20, P1, PT, R51, R49, RZ ;  /* 0x0000003133147210 */ /* 0x004fe20007f3e0ff */
[----:B------:R-:W0:Y:S01]  /*16770*/  LDCU UR4, c[0x0][0x39c] ;  /* 0x00007380ff0477ac */ /* 0x000e220008000800 */
[----:B------:R-:W-:-:S02]  /*16780*/  LOP3.LUT R2, R0, 0x52, RZ, 0xfc, !PT ;  /* 0x0000005200027812 */ /* 0x000fc400078efcff */
[-C--:B------:R-:W-:Y:S02]  /*16790*/  LEA.HI.X.SX32 R21, R51, R50.reuse, 0x1, P1 ;  /* 0x0000003233157211 */ /* 0x080fe400008f0eff */
[----:B-1----:R-:W-:Y:S01]  /*167a0*/  ISETP.LT.AND P1, PT, R2, UR5, !P0 ;  /* 0x0000000502007c0c */ /* 0x002fe2000c721270 */
[----:B------:R-:W1:Y:S01]  /*167b0*/  LDCU UR5, c[0x0][0x39c] ;  /* 0x00007380ff0577ac */ /* 0x000e620008000800 */
[----:B---3--:R-:W-:Y:S01]  /*167c0*/  IADD3 R14, P6, PT, R23, R49, RZ ;  /* 0x00000031170e7210 */ /* 0x008fe20007fde0ff */
[----:B-----5:R-:W-:Y:S01]  /*167d0*/  VIADD R13, R3, 0x4e ;  /* 0x0000004e030d7836 */ /* 0x020fe20000000000 */
[----:B------:R-:W-:Y:S02]  /*167e0*/  PRMT R51, R37, 0x7770, RZ ;  /* 0x0000777025337816 */ /* 0x000fe400000000ff */
[----:B------:R-:W-:Y:S01]  /*167f0*/  LEA.HI.X.SX32 R15, R23, R50, 0x1, P6 ;  /* 0x00000032170f7211 */ /* 0x000fe200030f0eff */
[----:B------:R-:W-:Y:S01]  /*16800*/  IMAD R23, R48, 0x2, R23 ;  /* 0x0000000230177824 */ /* 0x000fe200078e0217 */
[----:B------:R-:W-:Y:S01]  /*16810*/  PRMT R57, R37, 0x7771, RZ ;  /* 0x0000777125397816 */ /* 0x000fe200000000ff */
[----:B------:R2:W-:Y:S01]  /*16820*/  @P5 STG.E.U8 desc[UR24][R20.64], R51 ;  /* 0x0000003314005986 */ /* 0x0005e2000c101118 */
[----:B------:R-:W-:-:S03]  /*16830*/  IMAD R2, R13, R48, RZ ;  /* 0x000000300d027224 */ /* 0x000fc600078e02ff */
[----:B------:R3:W-:Y:S01]  /*16840*/  @P3 STG.E.U8 desc[UR24][R14.64], R57 ;  /* 0x000000390e003986 */ /* 0x0007e2000c101118 */
[-C--:B------:R-:W-:Y:S02]  /*16850*/  IADD3 R12, P3, PT, R23, R49.reuse, RZ ;  /* 0x00000031170c7210 */ /* 0x080fe40007f7e0ff */
[----:B0-----:R-:W-:Y:S01]  /*16860*/  ISETP.LT.AND P6, PT, R13, UR4, !P0 ;  /* 0x000000040d007c0c */ /* 0x001fe2000c7c1270 */
[----:B------:R-:W0:Y:S01]  /*16870*/  LDCU UR4, c[0x0][0x39c] ;  /* 0x00007380ff0477ac */ /* 0x000e220008000800 */
[----:B------:R-:W-:Y:S01]  /*16880*/  LEA.HI.X.SX32 R13, R23, R50, 0x1, P3 ;  /* 0x00000032170d7211 */ /* 0x000fe200018f0eff */
[----:B------:R-:W-:Y:S01]  /*16890*/  IMAD R23, R48, 0x4, R23 ;  /* 0x0000000430177824 */ /* 0x000fe200078e0217 */
[----:B--2---:R-:W-:Y:S02]  /*168a0*/  IADD3 R20, P5, PT, R2, R49, RZ ;  /* 0x0000003102147210 */ /* 0x004fe40007fbe0ff */
[----:B------:R-:W-:Y:S02]  /*168b0*/  PRMT R51, R37, 0x7772, RZ ;  /* 0x0000777225337816 */ /* 0x000fe400000000ff */
[----:B---3--:R-:W-:-:S02]  /*168c0*/  LOP3.LUT R14, R0, 0x56, RZ, 0xfc, !PT ;  /* 0x00000056000e7812 */ /* 0x008fc400078efcff */
[-C--:B------:R-:W-:Y:S01]  /*168d0*/  LEA.HI.X.SX32 R21, R2, R50.reuse, 0x1, P5 ;  /* 0x0000003202157211 */ /* 0x080fe200028f0eff */
[----:B------:R2:W-:Y:S01]  /*168e0*/  @P4 STG.E.U8 desc[UR24][R12.64], R51 ;  /* 0x000000330c004986 */ /* 0x0005e2000c101118 */
[----:B-1----:R-:W-:Y:S01]  /*168f0*/  ISETP.LT.AND P5, PT, R14, UR5, !P0 ;  /* 0x000000050e007c0c */ /* 0x002fe2000c7a1270 */
[----:B------:R-:W1:Y:S01]  /*16900*/  LDCU UR5, c[0x0][0x39c] ;  /* 0x00007380ff0577ac */ /* 0x000e620008000800 */
[----:B------:R-:W-:Y:S02]  /*16910*/  IADD3 R14, P4, PT, R23, R49, RZ ;  /* 0x00000031170e7210 */ /* 0x000fe40007f9e0ff */
[----:B------:R-:W-:Y:S02]  /*16920*/  LOP3.LUT R22, R0, 0x54, RZ, 0xfc, !PT ;  /* 0x0000005400167812 */ /* 0x000fe400078efcff */
[----:B------:R-:W-:Y:S02]  /*16930*/  PRMT R37, R37, 0x7773, RZ ;  /* 0x0000777325257816 */ /* 0x000fe400000000ff */
[----:B------:R-:W-:Y:S01]  /*16940*/  LEA.HI.X.SX32 R15, R23, R50, 0x1, P4 ;  /* 0x00000032170f7211 */ /* 0x000fe200020f0eff */
[----:B------:R-:W-:Y:S01]  /*16950*/  IMAD R23, R48, 0x2, R23 ;  /* 0x0000000230177824 */ /* 0x000fe200078e0217 */
[----:B----4-:R-:W-:-:S02]  /*16960*/  ISETP.LT.AND P3, PT, R22, UR6, !P0 ;  /* 0x0000000616007c0c */ /* 0x010fc4000c761270 */
[----:B--2---:R-:W-:Y:S01]  /*16970*/  PRMT R51, R38, 0x7770, RZ ;  /* 0x0000777026337816 */ /* 0x004fe200000000ff */
[----:B------:R2:W-:Y:S01]  /*16980*/  @P6 STG.E.U8 desc[UR24][R20.64], R37 ;  /* 0x0000002514006986 */ /* 0x0005e2000c101118 */
[----:B------:R-:W-:Y:S01]  /*16990*/  LOP3.LUT R2, R0, 0x58, RZ, 0xfc, !PT ;  /* 0x0000005800027812 */ /* 0x000fe200078efcff */
[----:B------:R-:W3:Y:S02]  /*169a0*/  LDCU UR6, c[0x0][0x39c] ;  /* 0x00007380ff0677ac */ /* 0x000ee40008000800 */
[----:B------:R4:W-:Y:S01]  /*169b0*/  @P2 STG.E.U8 desc[UR24][R14.64], R51 ;  /* 0x000000330e002986 */ /* 0x0009e2000c101118 */
[----:B0-----:R-:W-:Y:S01]  /*169c0*/  ISETP.LT.AND P4, PT, R2, UR4, !P0 ;  /* 0x0000000402007c0c */ /* 0x001fe2000c781270 */
[----:B------:R-:W0:Y:S01]  /*169d0*/  LDCU UR4, c[0x0][0x39c] ;  /* 0x00007380ff0477ac */ /* 0x000e220008000800 */
[----:B------:R-:W-:Y:S01]  /*169e0*/  IADD3 R12, P2, PT, R23, R49, RZ ;  /* 0x00000031170c7210 */ /* 0x000fe20007f5e0ff */
[----:B--2---:R-:W-:Y:S01]  /*169f0*/  IMAD R37, R48, 0x2, R23 ;  /* 0x0000000230257824 */ /* 0x004fe200078e0217 */
[----:B------:R-:W-:-:S02]  /*16a00*/  LOP3.LUT R2, R0, 0x5a, RZ, 0xfc, !PT ;  /* 0x0000005a00027812 */ /* 0x000fc400078efcff */
[-C--:B------:R-:W-:Y:S02]  /*16a10*/  LEA.HI.X.SX32 R13, R23, R50.reuse, 0x1, P2 ;  /* 0x00000032170d7211 */ /* 0x080fe400010f0eff */
[CC--:B------:R-:W-:Y:S02]  /*16a20*/  IADD3 R20, P6, PT, R37.reuse, R49.reuse, RZ ;  /* 0x0000003125147210 */ /* 0x0c0fe40007fde0ff */
[----:B-1----:R-:W-:Y:S01]  /*16a30*/  ISETP.LT.AND P2, PT, R2, UR5, !P0 ;  /* 0x0000000502007c0c */ /* 0x002fe2000c741270 */
[----:B------:R-:W1:Y:S01]  /*16a40*/  LDCU UR5, c[0x0][0x39c] ;  /* 0x00007380ff0577ac */ /* 0x000e620008000800 */
[----:B------:R-:W-:Y:S01]  /*16a50*/  LEA.HI.X.SX32 R21, R37, R50, 0x1, P6 ;  /* 0x0000003225157211 */ /* 0x000fe200030f0eff */
[----:B------:R-:W-:Y:S01]  /*16a60*/  IMAD R37, R48, 0x2, R37 ;  /* 0x0000000230257824 */ /* 0x000fe200078e0225 */
[----:B------:R-:W-:Y:S02]  /*16a70*/  PRMT R57, R38, 0x7771, RZ ;  /* 0x0000777126397816 */ /* 0x000fe400000000ff */
[----:B------:R-:W-:Y:S01]  /*16a80*/  LOP3.LUT R2, R0, 0x5c, RZ, 0xfc, !PT ;  /* 0x0000005c00027812 */ /* 0x000fe200078efcff */
[----:B------:R-:W-:Y:S01]  /*16a90*/  IMAD R23, R48, 0x2, R37 ;  /* 0x0000000230177824 */ /* 0x000fe200078e0225 */
[----:B----4-:R-:W-:Y:S01]  /*16aa0*/  IADD3 R14, P6, PT, R37, R49, RZ ;  /* 0x00000031250e7210 */ /* 0x010fe20007fde0ff */
[----:B------:R2:W-:Y:S01]  /*16ab0*/  @P1 STG.E.U8 desc[UR24][R12.64], R57 ;  /* 0x000000390c001986 */ /* 0x0005e2000c101118 */
[----:B------:R-:W-:-:S02]  /*16ac0*/  PRMT R51, R38, 0x7772, RZ ;  /* 0x0000777226337816 */ /* 0x000fc400000000ff */
[----:B---3--:R-:W-:Y:S01]  /*16ad0*/  ISETP.LT.AND P1, PT, R2, UR6, !P0 ;  /* 0x0000000602007c0c */ /* 0x008fe2000c721270 */
[----:B------:R-:W3:Y:S01]  /*16ae0*/  LDCU UR6, c[0x0][0x39c] ;  /* 0x00007380ff0677ac */ /* 0x000ee20008000800 */
[----:B------:R-:W-:Y:S02]  /*16af0*/  LOP3.LUT R2, R0, 0x60, RZ, 0xfc, !PT ;  /* 0x0000006000027812 */ /* 0x000fe400078efcff */
[----:B------:R-:W-:Y:S01]  /*16b00*/  LEA.HI.X.SX32 R15, R37, R50, 0x1, P6 ;  /* 0x00000032250f7211 */ /* 0x000fe200030f0eff */
[----:B------:R4:W-:Y:S01]  /*16b10*/  @P3 STG.E.U8 desc[UR24][R20.64], R51 ;  /* 0x0000003314003986 */ /* 0x0009e2000c101118 */
[----:B------:R-:W-:Y:S01]  /*16b20*/  ISETP.LT.AND P3, PT, R2, UR7, !P0 ;  /* 0x0000000702007c0c */ /* 0x000fe2000c761270 */
[----:B------:R-:W-:Y:S01]  /*16b30*/  VIADD R59, R3, 0x5e ;  /* 0x0000005e033b7836 */ /* 0x000fe20000000000 */
[----:B--2---:R-:W-:Y:S01]  /*16b40*/  IADD3 R12, P6, PT, R23, R49, RZ ;  /* 0x00000031170c7210 */ /* 0x004fe20007fde0ff */
[----:B------:R-:W2:Y:S01]  /*16b50*/  LDCU UR7, c[0x0][0x39c] ;  /* 0x00007380ff0777ac */ /* 0x000ea20008000800 */
[----:B------:R-:W-:-:S02]  /*16b60*/  PRMT R57, R38, 0x7773, RZ ;  /* 0x0000777326397816 */ /* 0x000fc400000000ff */
[----:B------:R-:W-:Y:S02]  /*16b70*/  LOP3.LUT R2, R0, 0x62, RZ, 0xfc, !PT ;  /* 0x0000006200027812 */ /* 0x000fe400078efcff */
[----:B------:R-:W-:Y:S01]  /*16b80*/  LEA.HI.X.SX32 R13, R23, R50, 0x1, P6 ;  /* 0x00000032170d7211 */ /* 0x000fe200030f0eff */
[----:B------:R-:W-:Y:S01]  /*16b90*/  IMAD R23, R48, 0x2, R23 ;  /* 0x0000000230177824 */ /* 0x000fe200078e0217 */
[----:B----4-:R-:W-:Y:S01]  /*16ba0*/  PRMT R51, R39, 0x7770, RZ ;  /* 0x0000777027337816 */ /* 0x010fe200000000ff */
[----:B------:R4:W-:Y:S01]  /*16bb0*/  @P5 STG.E.U8 desc[UR24][R14.64], R57 ;  /* 0x000000390e005986 */ /* 0x0009e2000c101118 */
[----:B-1----:R-:W-:Y:S01]  /*16bc0*/  ISETP.LT.AND P5, PT, R2, UR5, !P0 ;  /* 0x0000000502007c0c */ /* 0x002fe2000c7a1270 */
[----:B------:R-:W1:Y:S01]  /*16bd0*/  LDCU UR5, c[0x0][0x39c] ;  /* 0x00007380ff0577ac */ /* 0x000e620008000800 */
[----:B------:R-:W-:Y:S01]  /*16be0*/  IMAD R37, R48, 0x2, R23 ;  /* 0x0000000230257824 */ /* 0x000fe200078e0217 */
[----:B------:R5:W-:Y:S01]  /*16bf0*/  @P4 STG.E.U8 desc[UR24][R12.64], R51 ;  /* 0x000000330c004986 */ /* 0x000be2000c101118 */
[----:B------:R-:W-:Y:S01]  /*16c00*/  IADD3 R20, P4, PT, R23, R49, RZ ;  /* 0x0000003117147210 */ /* 0x000fe20007f9e0ff */
[----:B------:R-:W-:-:S03]  /*16c10*/  IMAD R2, R59, R48, RZ ;  /* 0x000000303b027224 */ /* 0x000fc600078e02ff */
[-C--:B------:R-:W-:Y:S02]  /*16c20*/  LEA.HI.X.SX32 R21, R23, R50.reuse, 0x1, P4 ;  /* 0x0000003217157211 */ /* 0x080fe400020f0eff */
[----:B------:R-:W-:Y:S02]  /*16c30*/  PRMT R23, R39, 0x7771, RZ ;  /* 0x0000777127177816 */ /* 0x000fe400000000ff */
[----:B----4-:R-:W-:Y:S02]  /*16c40*/  IADD3 R14, P6, PT, R37, R49, RZ ;  /* 0x00000031250e7210 */ /* 0x010fe40007fde0ff */
[----:B0-----:R-:W-:Y:S01]  /*16c50*/  ISETP.LT.AND P4, PT, R59, UR4, !P0 ;  /* 0x000000043b007c0c */ /* 0x001fe2000c781270 */
[----:B------:R-:W0:Y:S01]  /*16c60*/  LDCU UR4, c[0x0][0x39c] ;  /* 0x00007380ff0477ac */ /* 0x000e220008000800 */
[----:B------:R-:W-:Y:S01]  /*16c70*/  LOP3.LUT R22, R0, 0x64, RZ, 0xfc, !PT ;  /* 0x0000006400167812 */ /* 0x000fe200078efcff */
[----:B------:R4:W-:Y:S01]  /*16c80*/  @P2 STG.E.U8 desc[UR24][R20.64], R23 ;  /* 0x0000001714002986 */ /* 0x0009e2000c101118 */
[----:B------:R-:W-:-:S02]  /*16c90*/  LEA.HI.X.SX32 R15, R37, R50, 0x1, P6 ;  /* 0x00000032250f7211 */ /* 0x000fc400030f0eff */
[C---:B-----5:R-:W-:Y:S02]  /*16ca0*/  PRMT R51, R39.reuse, 0x7773, RZ ;  /* 0x0000777327337816 */ /* 0x060fe400000000ff */
[-C--:B------:R-:W-:Y:S02]  /*16cb0*/  IADD3 R12, P6, PT, R2, R49.reuse, RZ ;  /* 0x00000031020c7210 */ /* 0x080fe40007fde0ff */
[----:B------:R-:W-:Y:S02]  /*16cc0*/  PRMT R39, R39, 0x7772, RZ ;  /* 0x0000777227277816 */ /* 0x000fe400000000ff */
[----:B---3--:R-:W-:Y:S01]  /*16cd0*/  ISETP.LT.AND P2, PT, R22, UR6, !P0 ;  /* 0x0000000616007c0c */ /* 0x008fe2000c741270 */
[----:B------:R-:W3:Y:S01]  /*16ce0*/  LDCU UR6, c[0x0][0x39c] ;  /* 0x00007380ff0677ac */ /* 0x000ee20008000800 */
[----:B------:R-:W-:Y:S01]  /*16cf0*/  LOP3.LUT R22, R0, 0x66, RZ, 0xfc, !PT ;  /* 0x0000006600167812 */ /* 0x000fe200078efcff */
[----:B------:R5:W-:Y:S01]  /*16d00*/  @P1 STG.E.U8 desc[UR24][R14.64], R39 ;  /* 0x000000270e001986 */ /* 0x000be2000c101118 */
[----:B------:R-:W-:Y:S01]  /*16d10*/  LEA.HI.X.SX32 R13, R2, R50, 0x1, P6 ;  /* 0x00000032020d7211 */ /* 0x000fe200030f0eff */
[----:B------:R-:W-:Y:S01]  /*16d20*/  IMAD R37, R48, 0x4, R37 ;  /* 0x0000000430257824 */ /* 0x000fe200078e0225 */
[----:B-1----:R-:W-:Y:S01]  /*16d30*/  ISETP.LT.AND P1, PT, R22, UR5, !P0 ;  /* 0x0000000516007c0c */ /* 0x002fe2000c721270 */
[----:B------:R-:W1:Y:S02]  /*16d40*/  LDCU UR5, c[0x0][0x39c] ;  /* 0x00007380ff0577ac */ /* 0x000e640008000800 */
[----:B------:R0:W-:Y:S01]  /*16d50*/  @P4 STG.E.U8 desc[UR24][R12.64], R51 ;  /* 0x000000330c004986 */ /* 0x0001e2000c101118 */
[----:B----4-:R-:W-:Y:S01]  /*16d60*/  IMAD R23, R48, 0x2, R37 ;  /* 0x0000000230177824 */ /* 0x010fe200078e0225 */
[----:B------:R-:W-:-:S02]  /*16d70*/  IADD3 R20, P4, PT, R37, R49, RZ ;  /* 0x0000003125147210 */ /* 0x000fc40007f9e0ff */
[----:B------:R-:W-:Y:S02]  /*16d80*/  LOP3.LUT R2, R0, 0x68, RZ, 0xfc, !PT ;  /* 0x0000006800027812 */ /* 0x000fe400078efcff */
[-C--:B------:R-:W-:Y:S02]  /*16d90*/  LEA.HI.X.SX32 R21, R37, R50.reuse, 0x1, P4 ;  /* 0x0000003225157211 */ /* 0x080fe400020f0eff */
[----:B------:R-:W-:Y:S02]  /*16da0*/  PRMT R59, R60, 0x7770, RZ ;  /* 0x000077703c3b7816 */ /* 0x000fe400000000ff */
[C---:B-----5:R-:W-:Y:S02]  /*16db0*/  IADD3 R14, P6, PT, R23.reuse, R49, RZ ;  /* 0x00000031170e7210 */ /* 0x060fe40007fde0ff */
[----:B0-----:R-:W-:Y:S01]  /*16dc0*/  ISETP.LT.AND P4, PT, R2, UR4, !P0 ;  /* 0x0000000402007c0c */ /* 0x001fe2000c781270 */
[----:B------:R0:W-:Y:S01]  /*16dd0*/  @P3 STG.E.U8 desc[UR24][R20.64], R59 ;  /* 0x0000003b14003986 */ /* 0x0001e2000c101118 */
[----:B------:R-:W-:Y:S01]  /*16de0*/  LOP3.LUT R2, R0, 0x6a, RZ, 0xfc, !PT ;  /* 0x0000006a00027812 */ /* 0x000fe200078efcff */
[----:B------:R-:W4:Y:S01]  /*16df0*/  LDCU UR4, c[0x0][0x39c] ;  /* 0x00007380ff0477ac */ /* 0x000f220008000800 */
[----:B------:R-:W-:Y:S01]  /*16e00*/  LEA.HI.X.SX32 R15, R23, R50, 0x1, P6 ;  /* 0x00000032170f7211 */ /* 0x000fe200030f0eff */
[----:B------:R-:W-:Y:S01]  /*16e10*/  IMAD R23, R48, 0x2, R23 ;  /* 0x0000000230177824 */ /* 0x000fe200078e0217 */
[----:B------:R-:W-:-:S02]  /*16e20*/  PRMT R57, R60, 0x7771, RZ ;  /* 0x000077713c397816 */ /* 0x000fc400000000ff */
[----:B---3--:R-:W-:Y:S01]  /*16e30*/  ISETP.LT.AND P3, PT, R2, UR6, !P0 ;  /* 0x0000000602007c0c */ /* 0x008fe2000c761270 */
[----:B------:R-:W-:Y:S01]  /*16e40*/  IMAD R37, R48, 0x2, R23 ;  /* 0x0000000230257824 */ /* 0x000fe200078e0217 */
[----:B------:R-:W-:Y:S01]  /*16e50*/  LOP3.LUT R2, R0, 0x6c, RZ, 0xfc, !PT ;  /* 0x0000006c00027812 */ /* 0x000fe200078efcff */
[----:B------:R3:W-:Y:S01]  /*16e60*/  @P5 STG.E.U8 desc[UR24][R14.64], R57 ;  /* 0x000000390e005986 */ /* 0x0007e2000c101118 */
[CC--:B------:R-:W-:Y:S01]  /*16e70*/  IADD3 R12, P6, PT, R23.reuse, R49.reuse, RZ ;  /* 0x00000031170c7210 */ /* 0x0c0fe20007fde0ff */
[----:B------:R-:W5:Y:S01]  /*16e80*/  LDCU UR6, c[0x0][0x39c] ;  /* 0x00007380ff0677ac */ /* 0x000f620008000800 */
[----:B-1----:R-:W-:Y:S01]  /*16e90*/  ISETP.LT.AND P5, PT, R2, UR5, !P0 ;  /* 0x0000000502007c0c */ /* 0x002fe2000c7a1270 */
[----:B------:R-:W1:Y:S01]  /*16ea0*/  LDCU UR5, c[0x0][0x39c] ;  /* 0x00007380ff0577ac */ /* 0x000e620008000800 */
[----:B------:R-:W-:Y:S02]  /*16eb0*/  LEA.HI.X.SX32 R13, R23, R50, 0x1, P6 ;  /* 0x00000032170d7211 */ /* 0x000fe400030f0eff */
[----:B0-----:R-:W-:-:S02]  /*16ec0*/  IADD3 R20, P6, PT, R37, R49, RZ ;  /* 0x0000003125147210 */ /* 0x001fc40007fde0ff */
[----:B------:R-:W-:Y:S02]  /*16ed0*/  PRMT R51, R60, 0x7772, RZ ;  /* 0x000077723c337816 */ /* 0x000fe400000000ff */
[----:B------:R-:W-:Y:S02]  /*16ee0*/  LOP3.LUT R2, R0, 0x70, RZ, 0xfc, !PT ;  /* 0x0000007000027812 */ /* 0x000fe400078efcff */
[----:B------:R-:W-:Y:S02]  /*16ef0*/  PRMT R39, R60, 0x7773, RZ ;  /* 0x000077733c277816 */ /* 0x000fe400000000ff */
[----:B------:R-:W-:Y:S01]  /*16f00*/  LEA.HI.X.SX32 R21, R37, R50, 0x1, P6 ;  /* 0x0000003225157211 */ /* 0x000fe200030f0eff */
[----:B------:R-:W-:Y:S01]  /*16f10*/  IMAD R37, R48, 0x2, R37 ;  /* 0x0000000230257824 */ /* 0x000fe200078e0225 */
[----:B------:R0:W-:Y:S01]  /*16f20*/  @P2 STG.E.U8 desc[UR24][R12.64], R51 ;  /* 0x000000330c002986 */ /* 0x0001e2000c101118 */
[----:B----4-:R-:W-:Y:S01]  /*16f30*/  ISETP.LT.AND P2, PT, R2, UR4, !P0 ;  /* 0x0000000402007c0c */ /* 0x010fe2000c741270 */
[----:B------:R-:W4:Y:S01]  /*16f40*/  LDCU UR4, c[0x0][0x39c] ;  /* 0x00007380ff0477ac */ /* 0x000f220008000800 */
[----:B------:R-:W-:Y:S01]  /*16f50*/  IMAD R23, R48, 0x2, R37 ;  /* 0x0000000230177824 */ /* 0x000fe200078e0225 */
[----:B------:R2:W-:Y:S01]  /*16f60*/  @P1 STG.E.U8 desc[UR24][R20.64], R39 ;  /* 0x0000002714001986 */ /* 0x0005e2000c101118 */
[----:B---3--:R-:W-:-:S02]  /*16f70*/  IADD3 R14, P1, PT, R37, R49, RZ ;  /* 0x00000031250e7210 */ /* 0x008fc40007f3e0ff */
[----:B------:R-:W-:Y:S02]  /*16f80*/  LOP3.LUT R2, R0, 0x72, RZ, 0xfc, !PT ;  /* 0x0000007200027812 */ /* 0x000fe400078efcff */
[-C--:B------:R-:W-:Y:S02]  /*16f90*/  LEA.HI.X.SX32 R15, R37, R50.reuse, 0x1, P1 ;  /* 0x00000032250f7211 */ /* 0x080fe400008f0eff */
[----:B-1----:R-:W-:Y:S01]  /*16fa0*/  ISETP.LT.AND P1, PT, R2, UR5, !P0 ;  /* 0x0000000502007c0c */ /* 0x002fe2000c721270 */
[----:B------:R-:W1:Y:S01]  /*16fb0*/  LDCU UR5, c[0x0][0x39c] ;  /* 0x00007380ff0577ac */ /* 0x000e620008000800 */
[----:B0-----:R-:W-:Y:S02]  /*16fc0*/  IADD3 R12, P6, PT, R23, R49, RZ ;  /* 0x00000031170c7210 */ /* 0x001fe40007fde0ff */
[----:B------:R-:W-:Y:S02]  /*16fd0*/  PRMT R37, R61, 0x7770, RZ ;  /* 0x000077703d257816 */ /* 0x000fe400000000ff */
[----:B------:R-:W-:Y:S01]  /*16fe0*/  LEA.HI.X.SX32 R13, R23, R50, 0x1, P6 ;  /* 0x00000032170d7211 */ /* 0x000fe200030f0eff */
[----:B------:R-:W-:Y:S01]  /*16ff0*/  IMAD R23, R48, 0x2, R23 ;  /* 0x0000000230177824 */ /* 0x000fe200078e0217 */
[----:B--2---:R-:W-:Y:S01]  /*17000*/  PRMT R39, R61, 0x7771, RZ ;  /* 0x000077713d277816 */ /* 0x004fe200000000ff */
[----:B------:R0:W-:Y:S01]  /*17010*/  @P4 STG.E.U8 desc[UR24][R14.64], R37 ;  /* 0x000000250e004986 */ /* 0x0001e2000c101118 */
[----:B------:R-:W-:-:S03]  /*17020*/  VIADD R21, R3, 0x6e ;  /* 0x0000006e03157836 */ /* 0x000fc60000000000 */
[----:B------:R2:W-:Y:S01]  /*17030*/  @P3 STG.E.U8 desc[UR24][R12.64], R39 ;  /* 0x000000270c003986 */ /* 0x0005e2000c101118 */
[-C--:B------:R-:W-:Y:S01]  /*17040*/  IADD3 R20, P3, PT, R23, R49.reuse, RZ ;  /* 0x0000003117147210 */ /* 0x080fe20007f7e0ff */
[C---:B------:R-:W-:Y:S01]  /*17050*/  IMAD R2, R21.reuse, R48, RZ ;  /* 0x0000003015027224 */ /* 0x040fe200078e02ff */
[----:B----4-:R-:W-:Y:S01]  /*17060*/  ISETP.LT.AND P4, PT, R21, UR4, !P0 ;  /* 0x0000000415007c0c */ /* 0x010fe2000c781270 */
[----:B------:R-:W3:Y:S01]  /*17070*/  LDCU UR4, c[0x0][0x39c] ;  /* 0x00007380ff0477ac */ /* 0x000ee20008000800 */
[-C--:B------:R-:W-:Y:S02]  /*17080*/  LEA.HI.X.SX32 R21, R23, R50.reuse, 0x1, P3 ;  /* 0x0000003217157211 */ /* 0x080fe400018f0eff */
[----:B0-----:R-:W-:Y:S01]  /*17090*/  PRMT R37, R61, 0x7772, RZ ;  /* 0x000077723d257816 */ /* 0x001fe200000000ff */
[----:B------:R-:W-:Y:S01]  /*170a0*/  IMAD R23, R48, 0x4, R23 ;  /* 0x0000000430177824 */ /* 0x000fe200078e0217 */
[----:B------:R-:W-:Y:S02]  /*170b0*/  IADD3 R14, P6, PT, R2, R49, RZ ;  /* 0x00000031020e7210 */ /* 0x000fe40007fde0ff */
[----:B--2---:R-:W-:Y:S01]  /*170c0*/  LOP3.LUT R12, R0, 0x76, RZ, 0xfc, !PT ;  /* 0x00000076000c7812 */ /* 0x004fe200078efcff */
[----:B------:R0:W-:Y:S01]  /*170d0*/  @P5 STG.E.U8 desc[UR24][R20.64], R37 ;  /* 0x0000002514005986 */ /* 0x0001e2000c101118 */
[----:B------:R-:W-:-:S02]  /*170e0*/  LEA.HI.X.SX32 R15, R2, R50, 0x1, P6 ;  /* 0x00000032020f7211 */ /* 0x000fc400030f0eff */
[----:B-1----:R-:W-:Y:S01]  /*170f0*/  ISETP.LT.AND P5, PT, R12, UR5, !P0 ;  /* 0x000000050c007c0c */ /* 0x002fe2000c7a1270 */
[----:B------:R-:W1:Y:S01]  /*17100*/  LDCU UR5, c[0x0][0x39c] ;  /* 0x00007380ff0577ac */ /* 0x000e620008000800 */
[C---:B------:R-:W-:Y:S02]  /*17110*/  IADD3 R12, P6, PT, R23.reuse, R49, RZ ;  /* 0x00000031170c7210 */ /* 0x040fe40007fde0ff */
[----:B------:R-:W-:Y:S02]  /*17120*/  LOP3.LUT R22, R0, 0x74, RZ, 0xfc, !PT ;  /* 0x0000007400167812 */ /* 0x000fe400078efcff */
[----:B------:R-:W-:Y:S01]  /*17130*/  LEA.HI.X.SX32 R13, R23, R50, 0x1, P6 ;  /* 0x00000032170d7211 */ /* 0x000fe200030f0eff */
[----:B------:R-:W-:Y:S01]  /*17140*/  IMAD R23, R48, 0x2, R23 ;  /* 0x0000000230177824 */ /* 0x000fe200078e0217 */
[----:B------:R-:W-:Y:S02]  /*17150*/  PRMT R61, R61, 0x7773, RZ ;  /* 0x000077733d3d7816 */ /* 0x000fe400000000ff */
[----:B------:R-:W-:-:S02]  /*17160*/  PRMT R39, R62, 0x7770, RZ ;  /* 0x000077703e277816 */ /* 0x000fc400000000ff */
[----:B-----5:R-:W-:Y:S01]  /*17170*/  ISETP.LT.AND P3, PT, R22, UR6, !P0 ;  /* 0x0000000616007c0c */ /* 0x020fe2000c761270 */
[----:B------:R-:W2:Y:S01]  /*17180*/  LDCU UR6, c[0x0][0x39c] ;  /* 0x00007380ff0677ac */ /* 0x000ea20008000800 */
[----:B------:R-:W-:Y:S01]  /*17190*/  LOP3.LUT R2, R0, 0x78, RZ, 0xfc, !PT ;  /* 0x0000007800027812 */ /* 0x000fe200078efcff */
[----:B0-----:R-:W-:Y:S01]  /*171a0*/  IMAD R37, R48, 0x2, R23 ;  /* 0x0000000230257824 */ /* 0x001fe200078e0217 */
[----:B------:R0:W-:Y:S02]  /*171b0*/  @P4 STG.E.U8 desc[UR24][R14.64], R61 ;  /* 0x0000003d0e004986 */ /* 0x0001e4000c101118 */
[----:B---3--:R-:W-:Y:S01]  /*171c0*/  ISETP.LT.AND P4, PT, R2, UR4, !P0 ;  /* 0x0000000402007c0c */ /* 0x008fe2000c781270 */
[----:B------:R-:W3:Y:S01]  /*171d0*/  LDCU UR4, c[0x0][0x39c] ;  /* 0x00007380ff0477ac */ /* 0x000ee20008000800 */
[----:B------:R4:W-:Y:S01]  /*171e0*/  @P2 STG.E.U8 desc[UR24][R12.64], R39 ;  /* 0x000000270c002986 */ /* 0x0009e2000c101118 */
[----:B------:R-:W-:Y:S02]  /*171f0*/  IADD3 R20, P2, PT, R23, R49, RZ ;  /* 0x0000003117147210 */ /* 0x000fe40007f5e0ff */
[----:B------:R-:W-:-:S02]  /*17200*/  LOP3.LUT R2, R0, 0x7a, RZ, 0xfc, !PT ;  /* 0x0000007a00027812 */ /* 0x000fc400078efcff */
[-C--:B------:R-:W-:Y:S02]  /*17210*/  LEA.HI.X.SX32 R21, R23, R50.reuse, 0x1, P2 ;  /* 0x0000003217157211 */ /* 0x080fe400010f0eff */
[CC--:B0-----:R-:W-:Y:S02]  /*17220*/  IADD3 R14, P6, PT, R37.reuse, R49.reuse, RZ ;  /* 0x00000031250e7210 */ /* 0x0c1fe40007fde0ff */
[----:B-1----:R-:W-:Y:S01]  /*17230*/  ISETP.LT.AND P2, PT, R2, UR5, !P0 ;  /* 0x0000000502007c0c */ /* 0x002fe2000c741270 */
[----:B------:R-:W0:Y:S01]  /*17240*/  LDCU UR5, c[0x0][0x39c] ;  /* 0x00007380ff0577ac */ /* 0x000e220008000800 */
        /* <DEDUP_REMOVED lines=8> */
[----:B--2---:R-:W-:Y:S01]  /*172d0*/  ISETP.LT.AND P1, PT, R2, UR6, !P0 ;  /* 0x0000000602007c0c */ /* 0x004fe2000c721270 */
[----:B------:R-:W2:Y:S01]  /*172e0*/  LDCU UR6, c[0x0][0x39c] ;  /* 0x00007380ff0677ac */ /* 0x000ea20008000800 */
[----:B------:R-:W-:Y:S02]  /*172f0*/  LOP3.LUT R2, R0, 0x80, RZ, 0xfc, !PT ;  /* 0x0000008000027812 */ /* 0x000fe400078efcff */
[----:B------:R-:W-:Y:S01]  /*17300*/  LEA.HI.X.SX32 R13, R37, R50, 0x1, P6 ;  /* 0x00000032250d7211 */ /* 0x000fe200030f0eff */
[----:B------:R4:W-:Y:S01]  /*17310*/  @P3 STG.E.U8 desc[UR24][R14.64], R39 ;  /* 0x000000270e003986 */ /* 0x0009e2000c101118 */
[----:B------:R-:W-:Y:S01]  /*17320*/  ISETP.LT.AND P3, PT, R2, UR7, !P0 ;  /* 0x0000000702007c0c */ /* 0x000fe2000c761270 */
[----:B------:R-:W-:Y:S01]  /*17330*/  VIADD R57, R3, 0x7e ;  /* 0x0000007e03397836 */ /* 0x000fe20000000000 */
[----:B-1----:R-:W-:Y:S01]  /*17340*/  IADD3 R20, P6, PT, R23, R49, RZ ;  /* 0x0000003117147210 */ /* 0x002fe20007fde0ff */
[----:B------:R-:W1:Y:S01]  /*17350*/  LDCU UR7, c[0x0][0x39c] ;  /* 0x00007380ff0777ac */ /* 0x000e620008000800 */
[----:B------:R-:W-:-:S02]  /*17360*/  PRMT R51, R62, 0x7773, RZ ;  /* 0x000077733e337816 */ /* 0x000fc400000000ff */
[----:B------:R-:W-:Y:S02]  /*17370*/  LOP3.LUT R2, R0, 0x82, RZ, 0xfc, !PT ;  /* 0x0000008200027812 */ /* 0x000fe400078efcff */
[----:B------:R-:W-:Y:S01]  /*17380*/  LEA.HI.X.SX32 R21, R23, R50, 0x1, P6 ;  /* 0x0000003217157211 */ /* 0x000fe200030f0eff */
[----:B------:R-:W-:Y:S01]  /*17390*/  IMAD R23, R48, 0x2, R23 ;  /* 0x0000000230177824 */ /* 0x000fe200078e0217 */
[----:B----4-:R-:W-:Y:S01]  /*173a0*/  PRMT R39, R63, 0x7770, RZ ;  /* 0x000077703f277816 */ /* 0x010fe200000000ff */
[----:B------:R4:W-:Y:S01]  /*173b0*/  @P5 STG.E.U8 desc[UR24][R12.64], R51 ;  /* 0x000000330c005986 */ /* 0x0009e2000c101118 */
[----:B0-----:R-:W-:Y:S01]  /*173c0*/  ISETP.LT.AND P5, PT, R2, UR5, !P0 ;  /* 0x0000000502007c0c */ /* 0x001fe2000c7a1270 */
[----:B------:R-:W0:Y:S01]  /*173d0*/  LDCU UR5, c[0x0][0x39c] ;  /* 0x00007380ff0577ac */ /* 0x000e220008000800 */
[----:B------:R-:W-:Y:S01]  /*173e0*/  IMAD R37, R48, 0x2, R23 ;  /* 0x0000000230257824 */ /* 0x000fe200078e0217 */
[----:B------:R5:W-:Y:S01]  /*173f0*/  @P4 STG.E.U8 desc[UR24][R20.64], R39 ;  /* 0x0000002714004986 */ /* 0x000be2000c101118 */
[----:B------:R-:W-:Y:S01]  /*17400*/  IADD3 R14, P4, PT, R23, R49, RZ ;  /* 0x00000031170e7210 */ /* 0x000fe20007f9e0ff */
[----:B------:R-:W-:-:S03]  /*17410*/  IMAD R2, R57, R48, RZ ;  /* 0x0000003039027224 */ /* 0x000fc600078e02ff */
[-C--:B------:R-:W-:Y:S02]  /*17420*/  LEA.HI.X.SX32 R15, R23, R50.reuse, 0x1, P4 ;  /* 0x00000032170f7211 */ /* 0x080fe400020f0eff */
[----:B------:R-:W-:Y:S02]  /*17430*/  PRMT R23, R63, 0x7771, RZ ;  /* 0x000077713f177816 */ /* 0x000fe400000000ff */
[----:B----4-:R-:W-:Y:S02]  /*17440*/  IADD3 R12, P6, PT, R37, R49, RZ ;  /* 0x00000031250c7210 */ /* 0x010fe40007fde0ff */
[----:B---3--:R-:W-:Y:S01]  /*17450*/  ISETP.LT.AND P4, PT, R57, UR4, !P0 ;  /* 0x0000000439007c0c */ /* 0x008fe2000c781270 */
[----:B------:R-:W3:Y:S01]  /*17460*/  LDCU UR4, c[0x0][0x39c] ;  /* 0x00007380ff0477ac */ /* 0x000ee20008000800 */
[----:B------:R-:W-:Y:S01]  /*17470*/  LOP3.LUT R22, R0, 0x84, RZ, 0xfc, !PT ;  /* 0x0000008400167812 */ /* 0x000fe200078efcff */
[----:B------:R4:W-:Y:S01]  /*17480*/  @P2 STG.E.U8 desc[UR24][R14.64], R23 ;  /* 0x000000170e002986 */ /* 0x0009e2000c101118 */
[----:B------:R-:W-:-:S02]  /*17490*/  LEA.HI.X.SX32 R13, R37, R50, 0x1, P6 ;  /* 0x00000032250d7211 */ /* 0x000fc400030f0eff */
[C---:B-----5:R-:W-:Y:S02]  /*174a0*/  PRMT R39, R63.reuse, 0x7773, RZ ;  /* 0x000077733f277816 */ /* 0x060fe400000000ff */
[-C--:B------:R-:W-:Y:S02]  /*174b0*/  IADD3 R20, P6, PT, R2, R49.reuse, RZ ;  /* 0x0000003102147210 */ /* 0x080fe40007fde0ff */
[----:B------:R-:W-:Y:S02]  /*174c0*/  PRMT R63, R63, 0x7772, RZ ;  /* 0x000077723f3f7816 */ /* 0x000fe400000000ff */
[----:B--2---:R-:W-:Y:S01]  /*174d0*/  ISETP.LT.AND P2, PT, R22, UR6, !P0 ;  /* 0x0000000616007c0c */ /* 0x004fe2000c741270 */
[----:B------:R-:W2:Y:S01]  /*174e0*/  LDCU UR6, c[0x0][0x39c] ;  /* 0x00007380ff0677ac */ /* 0x000ea20008000800 */
[----:B------:R-:W-:Y:S01]  /*174f0*/  LOP3.LUT R22, R0, 0x86, RZ, 0xfc, !PT ;  /* 0x0000008600167812 */ /* 0x000fe200078efcff */
[----:B------:R5:W-:Y:S01]  /*17500*/  @P1 STG.E.U8 desc[UR24][R12.64], R63 ;  /* 0x0000003f0c001986 */ /* 0x000be2000c101118 */
[----:B------:R-:W-:Y:S01]  /*17510*/  LEA.HI.X.SX32 R21, R2, R50, 0x1, P6 ;  /* 0x0000003202157211 */ /* 0x000fe200030f0eff */
[----:B------:R-:W-:Y:S01]  /*17520*/  IMAD R37, R48, 0x4, R37 ;  /* 0x0000000430257824 */ /* 0x000fe200078e0225 */
[----:B0-----:R-:W-:Y:S01]  /*17530*/  ISETP.LT.AND P1, PT, R22, UR5, !P0 ;  /* 0x0000000516007c0c */ /* 0x001fe2000c721270 */
[----:B------:R-:W0:Y:S02]  /*17540*/  LDCU UR5, c[0x0][0x39c] ;  /* 0x00007380ff0577ac */ /* 0x000e240008000800 */
[----:B------:R0:W-:Y:S01]  /*17550*/  @P4 STG.E.U8 desc[UR24][R20.64], R39 ;  /* 0x0000002714004986 */ /* 0x0001e2000c101118 */
[----:B----4-:R-:W-:Y:S01]  /*17560*/  IMAD R23, R48, 0x2, R37 ;  /* 0x0000000230177824 */ /* 0x010fe200078e0225 */
[----:B------:R-:W-:-:S02]  /*17570*/  IADD3 R14, P4, PT, R37, R49, RZ ;  /* 0x00000031250e7210 */ /* 0x000fc40007f9e0ff */
[----:B------:R-:W-:Y:S02]  /*17580*/  LOP3.LUT R2, R0, 0x88, RZ, 0xfc, !PT ;  /* 0x0000008800027812 */ /* 0x000fe400078efcff */
[-C--:B------:R-:W-:Y:S02]  /*17590*/  LEA.HI.X.SX32 R15, R37, R50.reuse, 0x1, P4 ;  /* 0x00000032250f7211 */ /* 0x080fe400020f0eff */
[----:B------:R-:W-:Y:S02]  /*175a0*/  PRMT R51, R68, 0x7770, RZ ;  /* 0x0000777044337816 */ /* 0x000fe400000000ff */
[C---:B-----5:R-:W-:Y:S02]  /*175b0*/  IADD3 R12, P6, PT, R23.reuse, R49, RZ ;  /* 0x00000031170c7210 */ /* 0x060fe40007fde0ff */
[----:B---3--:R-:W-:Y:S01]  /*175c0*/  ISETP.LT.AND P4, PT, R2, UR4, !P0 ;  /* 0x0000000402007c0c */ /* 0x008fe2000c781270 */
[----:B------:R3:W-:Y:S01]  /*175d0*/  @P3 STG.E.U8 desc[UR24][R14.64], R51 ;  /* 0x000000330e003986 */ /* 0x0007e2000c101118 */
[----:B------:R-:W-:Y:S01]  /*175e0*/  LOP3.LUT R2, R0, 0x8a, RZ, 0xfc, !PT ;  /* 0x0000008a00027812 */ /* 0x000fe200078efcff */
[----:B------:R-:W4:Y:S01]  /*175f0*/  LDCU UR4, c[0x0][0x39c] ;  /* 0x00007380ff0477ac */ /* 0x000f220008000800 */
[----:B------:R-:W-:Y:S01]  /*17600*/  LEA.HI.X.SX32 R13, R23, R50, 0x1, P6 ;  /* 0x00000032170d7211 */ /* 0x000fe200030f0eff */
[----:B------:R-:W-:Y:S01]  /*17610*/  IMAD R23, R48, 0x2, R23 ;  /* 0x0000000230177824 */ /* 0x000fe200078e0217 */
[----:B------:R-:W-:-:S02]  /*17620*/  PRMT R57, R68, 0x7771, RZ ;  /* 0x0000777144397816 */ /* 0x000fc400000000ff */
[----:B--2---:R-:W-:Y:S01]  /*17630*/  ISETP.LT.AND P3, PT, R2, UR6, !P0 ;  /* 0x0000000602007c0c */ /* 0x004fe2000c761270 */
[----:B------:R-:W-:Y:S01]  /*17640*/  IMAD R37, R48, 0x2, R23 ;  /* 0x0000000230257824 */ /* 0x000fe200078e0217 */
[----:B------:R-:W-:Y:S01]  /*17650*/  LOP3.LUT R2, R0, 0x8c, RZ, 0xfc, !PT ;  /* 0x0000008c00027812 */ /* 0x000fe200078efcff */
[----:B------:R2:W-:Y:S01]  /*17660*/  @P5 STG.E.U8 desc[UR24][R12.64], R57 ;  /* 0x000000390c005986 */ /* 0x0005e2000c101118 */
[CC--:B0-----:R-:W-:Y:S01]  /*17670*/  IADD3 R20, P6, PT, R23.reuse, R49.reuse, RZ ;  /* 0x0000003117147210 */ /* 0x0c1fe20007fde0ff */
[----:B------:R-:W0:Y:S01]  /*17680*/  LDCU UR6, c[0x0][0x39c] ;  /* 0x00007380ff0677ac */ /* 0x000e220008000800 */
[----:B------:R-:W-:Y:S01]  /*17690*/  ISETP.LT.AND P5, PT, R2, UR5, !P0 ;  /* 0x0000000502007c0c */ /* 0x000fe2000c7a1270 */
[----:B------:R-:W5:Y:S01]  /*176a0*/  LDCU UR5, c[0x0][0x39c] ;  /* 0x00007380ff0577ac */ /* 0x000f620008000800 */
[----:B------:R-:W-:Y:S02]  /*176b0*/  LEA.HI.X.SX32 R21, R23, R50, 0x1, P6 ;  /* 0x0000003217157211 */ /* 0x000fe400030f0eff */
[----:B---3--:R-:W-:-:S02]  /*176c0*/  IADD3 R14, P6, PT, R37, R49, RZ ;  /* 0x00000031250e7210 */ /* 0x008fc40007fde0ff */
        /* <DEDUP_REMOVED lines=10> */
[----:B--2---:R-:W-:-:S02]  /*17770*/  IADD3 R12, P1, PT, R37, R49, RZ ;  /* 0x00000031250c7210 */ /* 0x004fc40007f3e0ff */
[----:B------:R-:W-:Y:S02]  /*17780*/  LOP3.LUT R2, R0, 0x92, RZ, 0xfc, !PT ;  /* 0x0000009200027812 */ /* 0x000fe400078efcff */
[-C--:B------:R-:W-:Y:S02]  /*17790*/  LEA.HI.X.SX32 R13, R37, R50.reuse, 0x1, P1 ;  /* 0x00000032250d7211 */ /* 0x080fe400008f0eff */
[----:B-----5:R-:W-:Y:S01]  /*177a0*/  ISETP.LT.AND P1, PT, R2, UR5, !P0 ;  /* 0x0000000502007c0c */ /* 0x020fe2000c721270 */
[----:B------:R-:W2:Y:S01]  /*177b0*/  LDCU UR5, c[0x0][0x39c] ;  /* 0x00007380ff0577ac */ /* 0x000ea20008000800 */
[----:B---3--:R-:W-:Y:S02]  /*177c0*/  IADD3 R20, P6, PT, R23, R49, RZ ;  /* 0x0000003117147210 */ /* 0x008fe40007fde0ff */
[----:B------:R-:W-:Y:S02]  /*177d0*/  PRMT R37, R69, 0x7770, RZ ;  /* 0x0000777045257816 */ /* 0x000fe400000000ff */
[----:B------:R-:W-:Y:S01]  /*177e0*/  LEA.HI.X.SX32 R21, R23, R50, 0x1, P6 ;  /* 0x0000003217157211 */ /* 0x000fe200030f0eff */
[----:B------:R-:W-:Y:S01]  /*177f0*/  IMAD R23, R48, 0x2, R23 ;  /* 0x0000000230177824 */ /* 0x000fe200078e0217 */
[----:B0-----:R-:W-:Y:S01]  /*17800*/  PRMT R39, R69, 0x7771, RZ ;  /* 0x0000777145277816 */ /* 0x001fe200000000ff */
[----:B------:R0:W-:Y:S01]  /*17810*/  @P4 STG.E.U8 desc[UR24][R12.64], R37 ;  /* 0x000000250c004986 */ /* 0x0001e2000c101118 */
[----:B------:R-:W-:-:S03]  /*17820*/  VIADD R15, R3, 0x8e ;  /* 0x0000008e030f7836 */ /* 0x000fc60000000000 */
[----:B------:R3:W-:Y:S01]  /*17830*/  @P3 STG.E.U8 desc[UR24][R20.64], R39 ;  /* 0x0000002714003986 */ /* 0x0007e2000c101118 */
[-C--:B------:R-:W-:Y:S01]  /*17840*/  IADD3 R14, P3, PT, R23, R49.reuse, RZ ;  /* 0x00000031170e7210 */ /* 0x080fe20007f7e0ff */
[C---:B------:R-:W-:Y:S01]  /*17850*/  IMAD R2, R15.reuse, R48, RZ ;  /* 0x000000300f027224 */ /* 0x040fe200078e02ff */
[----:B----4-:R-:W-:Y:S01]  /*17860*/  ISETP.LT.AND P4, PT, R15, UR4, !P0 ;  /* 0x000000040f007c0c */ /* 0x010fe2000c781270 */
[----:B------:R-:W4:Y:S01]  /*17870*/  LDCU UR4, c[0x0][0x39c] ;  /* 0x00007380ff0477ac */ /* 0x000f220008000800 */
[-C--:B------:R-:W-:Y:S02]  /*17880*/  LEA.HI.X.SX32 R15, R23, R50.reuse, 0x1, P3 ;  /* 0x00000032170f7211 */ /* 0x080fe400018f0eff */
[----:B0-----:R-:W-:Y:S01]  /*17890*/  PRMT R37, R69, 0x7772, RZ ;  /* 0x0000777245257816 */ /* 0x001fe200000000ff */
[----:B------:R-:W-:Y:S01]  /*178a0*/  IMAD R23, R48, 0x4, R23 ;  /* 0x0000000430177824 */ /* 0x000fe200078e0217 */
[----:B------:R-:W-:Y:S02]  /*178b0*/  IADD3 R12, P6, PT, R2, R49, RZ ;  /* 0x00000031020c7210 */ /* 0x000fe40007fde0ff */
[----:B---3--:R-:W-:Y:S01]  /*178c0*/  LOP3.LUT R20, R0, 0x96, RZ, 0xfc, !PT ;  /* 0x0000009600147812 */ /* 0x008fe200078efcff */
[----:B------:R0:W-:Y:S01]  /*178d0*/  @P5 STG.E.U8 desc[UR24][R14.64], R37 ;  /* 0x000000250e005986 */ /* 0x0001e2000c101118 */
[----:B------:R-:W-:-:S02]  /*178e0*/  LEA.HI.X.SX32 R13, R2, R50, 0x1, P6 ;  /* 0x00000032020d7211 */ /* 0x000fc400030f0eff */
[----:B--2---:R-:W-:Y:S01]  /*178f0*/  ISETP.LT.AND P5, PT, R20, UR5, !P0 ;  /* 0x0000000514007c0c */ /* 0x004fe2000c7a1270 */
[----:B------:R-:W2:Y:S01]  /*17900*/  LDCU UR5, c[0x0][0x39c] ;  /* 0x00007380ff0577ac */ /* 0x000ea20008000800 */
[C---:B------:R-:W-:Y:S02]  /*17910*/  IADD3 R20, P6, PT, R23.reuse, R49, RZ ;  /* 0x0000003117147210 */ /* 0x040fe40007fde0ff */
[----:B------:R-:W-:Y:S02]  /*17920*/  LOP3.LUT R22, R0, 0x94, RZ, 0xfc, !PT ;  /* 0x0000009400167812 */ /* 0x000fe400078efcff */
[----:B------:R-:W-:Y:S01]  /*17930*/  LEA.HI.X.SX32 R21, R23, R50, 0x1, P6 ;  /* 0x0000003217157211 */ /* 0x000fe200030f0eff */
[----:B------:R-:W-:Y:S01]  /*17940*/  IMAD R23, R48, 0x2, R23 ;  /* 0x0000000230177824 */ /* 0x000fe200078e0217 */
[----:B------:R-:W-:Y:S02]  /*17950*/  PRMT R69, R69, 0x7773, RZ ;  /* 0x0000777345457816 */ /* 0x000fe400000000ff */
[----:B------:R-:W-:-:S02]  /*17960*/  PRMT R39, R70, 0x7770, RZ ;  /* 0x0000777046277816 */ /* 0x000fc400000000ff */
[----:B------:R-:W-:Y:S01]  /*17970*/  ISETP.LT.AND P3, PT, R22, UR6, !P0 ;  /* 0x0000000616007c0c */ /* 0x000fe2000c761270 */
[----:B------:R-:W3:Y:S01]  /*17980*/  LDCU UR6, c[0x0][0x39c] ;  /* 0x00007380ff0677ac */ /* 0x000ee20008000800 */
[----:B------:R-:W-:Y:S01]  /*17990*/  LOP3.LUT R2, R0, 0x98, RZ, 0xfc, !PT ;  /* 0x0000009800027812 */ /* 0x000fe200078efcff */
[----:B0-----:R-:W-:Y:S01]  /*179a0*/  IMAD R37, R48, 0x2, R23 ;  /* 0x0000000230257824 */ /* 0x001fe200078e0217 */
[----:B------:R0:W-:Y:S02]  /*179b0*/  @P4 STG.E.U8 desc[UR24][R12.64], R69 ;  /* 0x000000450c004986 */ /* 0x0001e4000c101118 */
[----:B----4-:R-:W-:Y:S01]  /*179c0*/  ISETP.LT.AND P4, PT, R2, UR4, !P0 ;  /* 0x0000000402007c0c */ /* 0x010fe2000c781270 */
[----:B------:R-:W4:Y:S01]  /*179d0*/  LDCU UR4, c[0x0][0x39c] ;  /* 0x00007380ff0477ac */ /* 0x000f220008000800 */
[----:B------:R5:W-:Y:S01]  /*179e0*/  @P2 STG.E.U8 desc[UR24][R20.64], R39 ;  /* 0x0000002714002986 */ /* 0x000be2000c101118 */
[----:B------:R-:W-:Y:S02]  /*179f0*/  IADD3 R14, P2, PT, R23, R49, RZ ;  /* 0x00000031170e7210 */ /* 0x000fe40007f5e0ff */
[----:B------:R-:W-:-:S02]  /*17a00*/  LOP3.LUT R2, R0, 0x9a, RZ, 0xfc, !PT ;  /* 0x0000009a00027812 */ /* 0x000fc400078efcff */
[-C--:B------:R-:W-:Y:S02]  /*17a10*/  LEA.HI.X.SX32 R15, R23, R50.reuse, 0x1, P2 ;  /* 0x00000032170f7211 */ /* 0x080fe400010f0eff */
[CC--:B0-----:R-:W-:Y:S02]  /*17a20*/  IADD3 R12, P6, PT, R37.reuse, R49.reuse, RZ ;  /* 0x00000031250c7210 */ /* 0x0c1fe40007fde0ff */
[----:B--2---:R-:W-:Y:S01]  /*17a30*/  ISETP.LT.AND P2, PT, R2, UR5, !P0 ;  /* 0x0000000502007c0c */ /* 0x004fe2000c741270 */
[----:B------:R-:W0:Y:S01]  /*17a40*/  LDCU UR5, c[0x0][0x39c] ;  /* 0x00007380ff0577ac */ /* 0x000e220008000800 */
[----:B------:R-:W-:Y:S01]  /*17a50*/  LEA.HI.X.SX32 R13, R37, R50, 0x1, P6 ;  /* 0x00000032250d7211 */ /* 0x000fe200030f0eff */
[----:B------:R-:W-:Y:S01]  /*17a60*/  IMAD R37, R48, 0x2, R37 ;  /* 0x0000000230257824 */ /* 0x000fe200078e0225 */
[----:B------:R-:W-:Y:S02]  /*17a70*/  PRMT R51, R70, 0x7771, RZ ;  /* 0x0000777146337816 */ /* 0x000fe400000000ff */
[----:B------:R-:W-:Y:S01]  /*17a80*/  LOP3.LUT R2, R0, 0x9c, RZ, 0xfc, !PT ;  /* 0x0000009c00027812 */ /* 0x000fe200078efcff */
[----:B------:R-:W-:Y:S01]  /*17a90*/  IMAD R23, R48, 0x2, R37 ;  /* 0x0000000230177824 */ /* 0x000fe200078e0225 */
[----:B-----5:R-:W-:Y:S01]  /*17aa0*/  IADD3 R20, P6, PT, R37, R49, RZ ;  /* 0x0000003125147210 */ /* 0x020fe20007fde0ff */
[----:B------:R2:W-:Y:S01]  /*17ab0*/  @P1 STG.E.U8 desc[UR24][R14.64], R51 ;  /* 0x000000330e001986 */ /* 0x0005e2000c101118 */
[----:B------:R-:W-:-:S02]  /*17ac0*/  PRMT R39, R70, 0x7772, RZ ;  /* 0x0000777246277816 */ /* 0x000fc400000000ff */
[----:B---3--:R-:W-:Y:S01]  /*17ad0*/  ISETP.LT.AND P1, PT, R2, UR6, !P0 ;  /* 0x0000000602007c0c */ /* 0x008fe2000c721270 */
[----:B------:R-:W3:Y:S01]  /*17ae0*/  LDCU UR6, c[0x0][0x39c] ;  /* 0x00007380ff0677ac */ /* 0x000ee20008000800 */
[----:B------:R-:W-:Y:S02]  /*17af0*/  LOP3.LUT R2, R0, 0xa0, RZ, 0xfc, !PT ;  /* 0x000000a000027812 */ /* 0x000fe400078efcff */
[----:B------:R-:W-:Y:S01]  /*17b00*/  LEA.HI.X.SX32 R21, R37, R50, 0x1, P6 ;  /* 0x0000003225157211 */ /* 0x000fe200030f0eff */
[----:B------:R5:W-:Y:S01]  /*17b10*/  @P3 STG.E.U8 desc[UR24][R12.64], R39 ;  /* 0x000000270c003986 */ /* 0x000be2000c101118 */
[----:B-1----:R-:W-:Y:S01]  /*17b20*/  ISETP.LT.AND P3, PT, R2, UR7, !P0 ;  /* 0x0000000702007c0c */ /* 0x002fe2000c761270 */
[----:B------:R-:W-:Y:S01]  /*17b30*/  VIADD R57, R3, 0x9e ;  /* 0x0000009e03397836 */ /* 0x000fe20000000000 */
[----:B--2---:R-:W-:Y:S01]  /*17b40*/  IADD3 R14, P6, PT, R23, R49, RZ ;  /* 0x00000031170e7210 */ /* 0x004fe20007fde0ff */
[----:B------:R-:W1:Y:S01]  /*17b50*/  LDCU UR7, c[0x0][0x39c] ;  /* 0x00007380ff0777ac */ /* 0x000e620008000800 */
[----:B------:R-:W-:-:S02]  /*17b60*/  PRMT R51, R70, 0x7773, RZ ;  /* 0x0000777346337816 */ /* 0x000fc400000000ff */
[----:B------:R-:W-:Y:S02]  /*17b70*/  LOP3.LUT R2, R0, 0xa2, RZ, 0xfc, !PT ;  /* 0x000000a200027812 */ /* 0x000fe400078efcff */
[----:B------:R-:W-:Y:S01]  /*17b80*/  LEA.HI.X.SX32 R15, R23, R50, 0x1, P6 ;  /* 0x00000032170f7211 */ /* 0x000fe200030f0eff */
[----:B------:R-:W-:Y:S01]  /*17b90*/  IMAD R23, R48, 0x2, R23 ;  /* 0x0000000230177824 */ /* 0x000fe200078e0217 */
[----:B-----5:R-:W-:Y:S01]  /*17ba0*/  PRMT R39, R71, 0x7770, RZ ;  /* 0x0000777047277816 */ /* 0x020fe200000000ff */
        /* <DEDUP_REMOVED lines=9> */
[----:B--2---:R-:W-:Y:S02]  /*17c40*/  IADD3 R20, P6, PT, R37, R49, RZ ;  /* 0x0000003125147210 */ /* 0x004fe40007fde0ff */
[----:B----4-:R-:W-:Y:S01]  /*17c50*/  ISETP.LT.AND P4, PT, R57, UR4, !P0 ;  /* 0x0000000439007c0c */ /* 0x010fe2000c781270 */
[----:B------:R-:W2:Y:S01]  /*17c60*/  LDCU UR4, c[0x0][0x39c] ;  /* 0x00007380ff0477ac */ /* 0x000ea20008000800 */
        /* <DEDUP_REMOVED lines=21> */
[----:B--2---:R-:W-:Y:S01]  /*17dc0*/  ISETP.LT.AND P4, PT, R2, UR4, !P0 ;  /* 0x0000000402007c0c */ /* 0x004fe2000c781270 */
        /* <DEDUP_REMOVED lines=15> */
[----:B--2---:R-:W-:-:S02]  /*17ec0*/  IADD3 R12, P6, PT, R37, R49, RZ ;  /* 0x00000031250c7210 */ /* 0x004fc40007fde0ff */
[C---:B------:R-:W-:Y:S02]  /*17ed0*/  PRMT R51, R24.reuse, 0x7772, RZ ;  /* 0x0000777218337816 */ /* 0x040fe400000000ff */
[----:B------:R-:W-:Y:S02]  /*17ee0*/  PRMT R39, R24, 0x7773, RZ ;  /* 0x0000777318277816 */ /* 0x000fe400000000ff */
[----:B------:R-:W-:Y:S01]  /*17ef0*/  LEA.HI.X.SX32 R13, R37, R50, 0x1, P6 ;  /* 0x00000032250d7211 */ /* 0x000fe200030f0eff */
[----:B------:R-:W-:Y:S01]  /*17f00*/  IMAD R37, R48, 0x2, R37 ;  /* 0x0000000230257824 */ /* 0x000fe200078e0225 */
[----:B------:R-:W-:Y:S01]  /*17f10*/  LOP3.LUT R2, R0, 0xb0, RZ, 0xfc, !PT ;  /* 0x000000b000027812 */ /* 0x000fe200078efcff */
[----:B------:R2:W-:Y:S02]  /*17f20*/  @P2 STG.E.U8 desc[UR24][R14.64], R51 ;  /* 0x000000330e002986 */ /* 0x0005e4000c101118 */
[----:B------:R-:W-:Y:S01]  /*17f30*/  IMAD R23, R48, 0x2, R37 ;  /* 0x0000000230177824 */ /* 0x000fe200078e0225 */
[----:B----4-:R-:W-:Y:S01]  /*17f40*/  ISETP.LT.AND P2, PT, R2, UR4, !P0 ;  /* 0x0000000402007c0c */ /* 0x010fe2000c741270 */
[----:B------:R4:W-:Y:S01]  /*17f50*/  @P1 STG.E.U8 desc[UR24][R12.64], R39 ;  /* 0x000000270c001986 */ /* 0x0009e2000c101118 */
[----:B---3--:R-:W-:Y:S01]  /*17f60*/  IADD3 R20, P1, PT, R37, R49, RZ ;  /* 0x0000003125147210 */ /* 0x008fe20007f3e0ff */
[----:B------:R-:W3:Y:S01]  /*17f70*/  LDCU UR4, c[0x0][0x39c] ;  /* 0x00007380ff0477ac */ /* 0x000ee20008000800 */
[----:B------:R-:W-:-:S02]  /*17f80*/  LOP3.LUT R2, R0, 0xb2, RZ, 0xfc, !PT ;  /* 0x000000b200027812 */ /* 0x000fc400078efcff */
[-C--:B------:R-:W-:Y:S02]  /*17f90*/  LEA.HI.X.SX32 R21, R37, R50.reuse, 0x1, P1 ;  /* 0x0000003225157211 */ /* 0x080fe400008f0eff */
[----:B-----5:R-:W-:Y:S01]  /*17fa0*/  ISETP.LT.AND P1, PT, R2, UR5, !P0 ;  /* 0x0000000502007c0c */ /* 0x020fe2000c721270 */
[----:B------:R-:W5:Y:S01]  /*17fb0*/  LDCU UR5, c[0x0][0x39c] ;  /* 0x00007380ff0577ac */ /* 0x000f620008000800 */
[----:B--2---:R-:W-:Y:S02]  /*17fc0*/  IADD3 R14, P6, PT, R23, R49, RZ ;  /* 0x00000031170e7210 */ /* 0x004fe40007fde0ff */
[----:B------:R-:W-:Y:S01]  /*17fd0*/  PRMT R37, R25, 0x7770, RZ ;  /* 0x0000777019257816 */ /* 0x000fe200000000ff */
[----:B----4-:R-:W-:Y:S01]  /*17fe0*/  VIADD R13, R3, 0xae ;  /* 0x000000ae030d7836 */ /* 0x010fe20000000000 */
[----:B------:R-:W-:Y:S01]  /*17ff0*/  LEA.HI.X.SX32 R15, R23, R50, 0x1, P6 ;  /* 0x00000032170f7211 */ /* 0x000fe200030f0eff */
[----:B------:R-:W-:Y:S01]  /*18000*/  IMAD R23, R48, 0x2, R23 ;  /* 0x0000000230177824 */ /* 0x000fe200078e0217 */
[----:B------:R-:W-:Y:S01]  /*18010*/  PRMT R39, R25, 0x7771, RZ ;  /* 0x0000777119277816 */ /* 0x000fe200000000ff */
[----:B------:R2:W-:Y:S01]  /*18020*/  @P4 STG.E.U8 desc[UR24][R20.64], R37 ;  /* 0x0000002514004986 */ /* 0x0005e2000c101118 */
[----:B------:R-:W-:-:S03]  /*18030*/  IMAD R2, R13, R48, RZ ;  /* 0x000000300d027224 */ /* 0x000fc600078e02ff */
[----:B------:R4:W-:Y:S01]  /*18040*/  @P3 STG.E.U8 desc[UR24][R14.64], R39 ;  /* 0x000000270e003986 */ /* 0x0009e2000c101118 */
[-C--:B------:R-:W-:Y:S02]  /*18050*/  IADD3 R12, P3, PT, R23, R49.reuse, RZ ;  /* 0x00000031170c7210 */ /* 0x080fe40007f7e0ff */
[----:B---3--:R-:W-:Y:S01]  /*18060*/  ISETP.LT.AND P6, PT, R13, UR4, !P0 ;  /* 0x000000040d007c0c */ /* 0x008fe2000c7c1270 */
[----:B------:R-:W3:Y:S01]  /*18070*/  LDCU UR4, c[0x0][0x39c] ;  /* 0x00007380ff0477ac */ /* 0x000ee20008000800 */
[-C--:B------:R-:W-:Y:S01]  /*18080*/  LEA.HI.X.SX32 R13, R23, R50.reuse, 0x1, P3 ;  /* 0x00000032170d7211 */ /* 0x080fe200018f0eff */
[----:B------:R-:W-:Y:S01]  /*18090*/  IMAD R23, R48, 0x4, R23 ;  /* 0x0000000430177824 */ /* 0x000fe200078e0217 */
[----:B--2---:R-:W-:Y:S02]  /*180a0*/  PRMT R37, R25, 0x7772, RZ ;  /* 0x0000777219257816 */ /* 0x004fe400000000ff */
[----:B------:R-:W-:Y:S02]  /*180b0*/  IADD3 R20, P4, PT, R2, R49, RZ ;  /* 0x0000003102147210 */ /* 0x000fe40007f9e0ff */
[----:B----4-:R-:W-:Y:S01]  /*180c0*/  LOP3.LUT R14, R0, 0xb6, RZ, 0xfc, !PT ;  /* 0x000000b6000e7812 */ /* 0x010fe200078efcff */
[----:B------:R2:W-:Y:S01]  /*180d0*/  @P5 STG.E.U8 desc[UR24][R12.64], R37 ;  /* 0x000000250c005986 */ /* 0x0005e2000c101118 */
[----:B------:R-:W-:-:S02]  /*180e0*/  LEA.HI.X.SX32 R21, R2, R50, 0x1, P4 ;  /* 0x0000003202157211 */ /* 0x000fc400020f0eff */
[----:B-----5:R-:W-:Y:S01]  /*180f0*/  ISETP.LT.AND P4, PT, R14, UR5, !P0 ;  /* 0x000000050e007c0c */ /* 0x020fe2000c781270 */
[----:B------:R-:W4:Y:S01]  /*18100*/  LDCU UR5, c[0x0][0x39c] ;  /* 0x00007380ff0577ac */ /* 0x000f220008000800 */
[----:B------:R-:W-:Y:S02]  /*18110*/  IADD3 R14, P5, PT, R23, R49, RZ ;  /* 0x00000031170e7210 */ /* 0x000fe40007fbe0ff */
[----:B------:R-:W-:Y:S02]  /*18120*/  PRMT R25, R25, 0x7773, RZ ;  /* 0x0000777319197816 */ /* 0x000fe400000000ff */
[----:B------:R-:W-:Y:S01]  /*18130*/  LEA.HI.X.SX32 R15, R23, R50, 0x1, P5 ;  /* 0x00000032170f7211 */ /* 0x000fe200028f0eff */
[----:B------:R-:W-:Y:S01]  /*18140*/  IMAD R23, R48, 0x2, R23 ;  /* 0x0000000230177824 */ /* 0x000fe200078e0217 */
[----:B------:R-:W-:Y:S01]  /*18150*/  LOP3.LUT R22, R0, 0xb4, RZ, 0xfc, !PT ;  /* 0x000000b400167812 */ /* 0x000fe200078efcff */
[----:B------:R5:W-:Y:S01]  /*18160*/  @P6 STG.E.U8 desc[UR24][R20.64], R25 ;  /* 0x0000001914006986 */ /* 0x000be2000c101118 */
[----:B--2---:R-:W-:-:S02]  /*18170*/  PRMT R37, R26, 0x7770, RZ ;  /* 0x000077701a257816 */ /* 0x004fc400000000ff */
[----:B0-----:R-:W-:Y:S01]  /*18180*/  ISETP.LT.AND P3, PT, R22, UR6, !P0 ;  /* 0x0000000616007c0c */ /* 0x001fe2000c761270 */
[----:B------:R-:W0:Y:S01]  /*18190*/  LDCU UR6, c[0x0][0x39c] ;  /* 0x00007380ff0677ac */ /* 0x000e220008000800 */
[----:B------:R-:W-:Y:S01]  /*181a0*/  LOP3.LUT R2, R0, 0xb8, RZ, 0xfc, !PT ;  /* 0x000000b800027812 */ /* 0x000fe200078efcff */
[----:B------:R2:W-:Y:S01]  /*181b0*/  @P2 STG.E.U8 desc[UR24][R14.64], R37 ;  /* 0x000000250e002986 */ /* 0x0005e2000c101118 */
[-C--:B------:R-:W-:Y:S01]  /*181c0*/  IADD3 R12, P2, PT, R23, R49.reuse, RZ ;  /* 0x00000031170c7210 */ /* 0x080fe20007f5e0ff */
[----:B-----5:R-:W-:Y:S01]  /*181d0*/  IMAD R25, R48, 0x2, R23 ;  /* 0x0000000230197824 */ /* 0x020fe200078e0217 */
[----:B---3--:R-:W-:Y:S01]  /*181e0*/  ISETP.LT.AND P5, PT, R2, UR4, !P0 ;  /* 0x0000000402007c0c */ /* 0x008fe2000c7a1270 */
[----:B------:R-:W3:Y:S01]  /*181f0*/  LDCU UR4, c[0x0][0x39c] ;  /* 0x00007380ff0477ac */ /* 0x000ee20008000800 */
[----:B------:R-:W-:Y:S02]  /*18200*/  LOP3.LUT R2, R0, 0xba, RZ, 0xfc, !PT ;  /* 0x000000ba00027812 */ /* 0x000fe400078efcff */
[----:B------:R-:W-:-:S02]  /*18210*/  IADD3 R20, P6, PT, R25, R49, RZ ;  /* 0x0000003119147210 */ /* 0x000fc40007fde0ff */
[-C--:B------:R-:W-:Y:S02]  /*18220*/  LEA.HI.X.SX32 R13, R23, R50.reuse, 0x1, P2 ;  /* 0x00000032170d7211 */ /* 0x080fe400010f0eff */
[----:B------:R-:W-:Y:S01]  /*18230*/  LEA.HI.X.SX32 R21, R25, R50, 0x1, P6 ;  /* 0x0000003219157211 */ /* 0x000fe200030f0eff */
[----:B------:R-:W-:Y:S01]  /*18240*/  IMAD R25, R48, 0x2, R25 ;  /* 0x0000000230197824 */ /* 0x000fe200078e0219 */
[----:B----4-:R-:W-:Y:S01]  /*18250*/  ISETP.LT.AND P2, PT, R2, UR5, !P0 ;  /* 0x0000000502007c0c */ /* 0x010fe2000c741270 */
[----:B------:R-:W4:Y:S01]  /*18260*/  LDCU UR5, c[0x0][0x39c] ;  /* 0x00007380ff0577ac */ /* 0x000f220008000800 */
[----:B------:R-:W-:Y:S01]  /*18270*/  PRMT R39, R26, 0x7771, RZ ;  /* 0x000077711a277816 */ /* 0x000fe200000000ff */
[----:B------:R-:W-:Y:S01]  /*18280*/  IMAD R23, R48, 0x2, R25 ;  /* 0x0000000230177824 */ /* 0x000fe200078e0219 */
[----:B------:R-:W-:Y:S02]  /*18290*/  LOP3.LUT R2, R0, 0xbc, RZ, 0xfc, !PT ;  /* 0x000000bc00027812 */ /* 0x000fe400078efcff */
[----:B--2---:R-:W-:Y:S01]  /*182a0*/  IADD3 R14, P6, PT, R25, R49, RZ ;  /* 0x00000031190e7210 */ /* 0x004fe20007fde0ff */
[----:B------:R2:W-:Y:S01]  /*182b0*/  @P1 STG.E.U8 desc[UR24][R12.64], R39 ;  /* 0x000000270c001986 */ /* 0x0005e2000c101118 */
[----:B------:R-:W-:-:S02]  /*182c0*/  PRMT R37, R26, 0x7772, RZ ;  /* 0x000077721a257816 */ /* 0x000fc400000000ff */
[----:B0-----:R-:W-:Y:S01]  /*182d0*/  ISETP.LT.AND P1, PT, R2, UR6, !P0 ;  /* 0x0000000602007c0c */ /* 0x001fe2000c721270 */
[----:B------:R-:W0:Y:S01]  /*182e0*/  LDCU UR6, c[0x0][0x39c] ;  /* 0x00007380ff0677ac */ /* 0x000e220008000800 */
[-C--:B------:R-:W-:Y:S02]  /*182f0*/  LEA.HI.X.SX32 R15, R25, R50.reuse, 0x1, P6 ;  /* 0x00000032190f7211 */ /* 0x080fe400030f0eff */
[----:B------:R-:W-:Y:S01]  /*18300*/  LOP3.LUT R2, R0, 0xc0, RZ, 0xfc, !PT ;  /* 0x000000c000027812 */ /* 0x000fe200078efcff */
[----:B------:R5:W-:Y:S01]  /*18310*/  @P3 STG.E.U8 desc[UR24][R20.64], R37 ;  /* 0x0000002514003986 */ /* 0x000be2000c101118 */
[C---:B--2---:R-:W-:Y:S02]  /*18320*/  IADD3 R12, P6, PT, R23.reuse, R49, RZ ;  /* 0x00000031170c7210 */ /* 0x044fe40007fde0ff */
[----:B------:R-:W-:Y:S02]  /*18330*/  PRMT R39, R26, 0x7773, RZ ;  /* 0x000077731a277816 */ /* 0x000fe400000000ff */
[----:B-1----:R-:W-:Y:S01]  /*18340*/  ISETP.LT.AND P3, PT, R2, UR7, !P0 ;  /* 0x0000000702007c0c */ /* 0x002fe2000c761270 */
[----:B------:R-:W1:Y:S01]  /*18350*/  LDCU UR7, c[0x0][0x39c] ;  /* 0x00007380ff0777ac */ /* 0x000e620008000800 */
[----:B------:R-:W-:Y:S01]  /*18360*/  LEA.HI.X.SX32 R13, R23, R50, 0x1, P6 ;  /* 0x00000032170d7211 */ /* 0x000fe200030f0eff */
[----:B------:R-:W-:Y:S01]  /*18370*/  IMAD R23, R48, 0x2, R23 ;  /* 0x0000000230177824 */ /* 0x000fe200078e0217 */
[----:B-----5:R-:W-:-:S02]  /*18380*/  PRMT R37, R27, 0x7770, RZ ;  /* 0x000077701b257816 */ /* 0x020fc400000000ff */
[----:B------:R-:W-:Y:S01]  /*18390*/  LOP3.LUT R2, R0, 0xc2, RZ, 0xfc, !PT ;  /* 0x000000c200027812 */ /* 0x000fe200078efcff */
[----:B------:R2:W-:Y:S03]  /*183a0*/  @P4 STG.E.U8 desc[UR24][R14.64], R39 ;  /* 0x000000270e004986 */ /* 0x0005e6000c101118 */
[----:B----4-:R-:W-:Y:S01]  /*183b0*/  ISETP.LT.AND P4, PT, R2, UR5, !P0 ;  /* 0x0000000502007c0c */ /* 0x010fe2000c781270 */
[----:B------:R4:W-:Y:S01]  /*183c0*/  @P5 STG.E.U8 desc[UR24][R12.64], R37 ;  /* 0x000000250c005986 */ /* 0x0009e2000c101118 */
[C---:B------:R-:W-:Y:S01]  /*183d0*/  IADD3 R20, P5, PT, R23.reuse, R49, RZ ;  /* 0x0000003117147210 */ /* 0x040fe20007fbe0ff */
[----:B------:R-:W5:Y:S01]  /*183e0*/  LDCU UR5, c[0x0][0x39c] ;  /* 0x00007380ff0577ac */ /* 0x000f620008000800 */
[----:B------:R-:W-:Y:S02]  /*183f0*/  IMAD R25, R48, 0x2, R23 ;  /* 0x0000000230197824 */ /* 0x000fe400078e0217 */
[----:B------:R-:W-:-:S02]  /*18400*/  LEA.HI.X.SX32 R21, R23, R50, 0x1, P5 ;  /* 0x0000003217157211 */ /* 0x000fc400028f0eff */
[----:B------:R-:W-:Y:S01]  /*18410*/  PRMT R23, R27, 0x7771, RZ ;  /* 0x000077711b177816 */ /* 0x000fe200000000ff */
[----:B--2---:R-:W-:Y:S01]  /*18420*/  VIADD R39, R3, 0xbe ;  /* 0x000000be03277836 */ /* 0x004fe20000000000 */
[----:B------:R-:W-:Y:S02]  /*18430*/  LOP3.LUT R2, R0, 0xc4, RZ, 0xfc, !PT ;  /* 0x000000c400027812 */ /* 0x000fe400078efcff */
[----:B------:R-:W-:Y:S01]  /*18440*/  IADD3 R14, P6, PT, R25, R49, RZ ;  /* 0x00000031190e7210 */ /* 0x000fe20007fde0ff */
[----:B------:R2:W-:Y:S01]  /*18450*/  @P2 STG.E.U8 desc[UR24][R20.64], R23 ;  /* 0x0000001714002986 */ /* 0x0005e2000c101118 */
[----:B0-----:R-:W-:Y:S01]  /*18460*/  ISETP.LT.AND P5, PT, R2, UR6, !P0 ;  /* 0x0000000602007c0c */ /* 0x001fe2000c7a1270 */
[C---:B------:R-:W-:Y:S01]  /*18470*/  IMAD R2, R39.reuse, R48, RZ ;  /* 0x0000003027027224 */ /* 0x040fe200078e02ff */
[----:B---3--:R-:W-:Y:S01]  /*18480*/  ISETP.LT.AND P2, PT, R39, UR4, !P0 ;  /* 0x0000000427007c0c */ /* 0x008fe2000c741270 */
[----:B------:R-:W0:Y:S01]  /*18490*/  LDCU UR4, c[0x0][0x39c] ;  /* 0x00007380ff0477ac */ /* 0x000e220008000800 */
[----:B------:R-:W-:-:S02]  /*184a0*/  LEA.HI.X.SX32 R15, R25, R50, 0x1, P6 ;  /* 0x00000032190f7211 */ /* 0x000fc400030f0eff */
[----:B----4-:R-:W-:Y:S02]  /*184b0*/  PRMT R37, R27, 0x7772, RZ ;  /* 0x000077721b257816 */ /* 0x010fe400000000ff */
[----:B------:R-:W-:Y:S01]  /*184c0*/  LOP3.LUT R13, R0, 0xc6, RZ, 0xfc, !PT ;  /* 0x000000c6000d7812 */ /* 0x000fe200078efcff */
[----:B------:R-:W-:Y:S01]  /*184d0*/  IMAD R25, R48, 0x4, R25 ;  /* 0x0000000430197824 */ /* 0x000fe200078e0219 */
[CC--:B------:R-:W-:Y:S01]  /*184e0*/  IADD3 R12, P6, PT, R2.reuse, R49.reuse, RZ ;  /* 0x00000031020c7210 */ /* 0x0c0fe20007fde0ff */
[----:B------:R3:W-:Y:S01]  /*184f0*/  @P1 STG.E.U8 desc[UR24][R14.64], R37 ;  /* 0x000000250e001986 */ /* 0x0007e2000c101118 */
[----:B-----5:R-:W-:Y:S01]  /*18500*/  ISETP.LT.AND P1, PT, R13, UR5, !P0 ;  /* 0x000000050d007c0c */ /* 0x020fe2000c721270 */
[----:B------:R-:W4:Y:S01]  /*18510*/  LDCU UR5, c[0x0][0x39c] ;  /* 0x00007380ff0577ac */ /* 0x000f220008000800 */
[----:B------:R-:W-:Y:S01]  /*18520*/  LEA.HI.X.SX32 R13, R2, R50, 0x1, P6 ;  /* 0x00000032020d7211 */ /* 0x000fe200030f0eff */
[----:B--2---:R-:W-:Y:S01]  /*18530*/  IMAD R23, R48, 0x2, R25 ;  /* 0x0000000230177824 */ /* 0x004fe200078e0219 */
[----:B------:R-:W-:Y:S01]  /*18540*/  IADD3 R20, P6, PT, R25, R49, RZ ;  /* 0x0000003119147210 */ /* 0x000fe20007fde0ff */
[----:B------:R-:W2:Y:S01]  /*18550*/  LDCU UR6, c[0x0][0x39c] ;  /* 0x00007380ff0677ac */ /* 0x000ea20008000800 */
[----:B------:R-:W-:-:S02]  /*18560*/  PRMT R27, R27, 0x7773, RZ ;  /* 0x000077731b1b7816 */ /* 0x000fc400000000ff */
[-C--:B------:R-:W-:Y:S02]  /*18570*/  LEA.HI.X.SX32 R21, R25, R50.reuse, 0x1, P6 ;  /* 0x0000003219157211 */ /* 0x080fe400030f0eff */
[----:B------:R-:W-:Y:S02]  /*18580*/  LOP3.LUT R2, R0, 0xc8, RZ, 0xfc, !PT ;  /* 0x000000c800027812 */ /* 0x000fe400078efcff */
[C---:B---3--:R-:W-:Y:S01]  /*18590*/  IADD3 R14, P6, PT, R23.reuse, R49, RZ ;  /* 0x00000031170e7210 */ /* 0x048fe20007fde0ff */
[----:B------:R3:W-:Y:S01]  /*185a0*/  @P2 STG.E.U8 desc[UR24][R12.64], R27 ;  /* 0x0000001b0c002986 */ /* 0x0007e2000c101118 */
[----:B0-----:R-:W-:Y:S01]  /*185b0*/  ISETP.LT.AND P2, PT, R2, UR4, !P0 ;  /* 0x0000000402007c0c */ /* 0x001fe2000c741270 */
[----:B------:R-:W0:Y:S01]  /*185c0*/  LDCU UR4, c[0x0][0x39c] ;  /* 0x00007380ff0477ac */ /* 0x000e220008000800 */
[----:B------:R-:W-:Y:S01]  /*185d0*/  LEA.HI.X.SX32 R15, R23, R50, 0x1, P6 ;  /* 0x00000032170f7211 */ /* 0x000fe200030f0eff */
[----:B------:R-:W-:Y:S01]  /*185e0*/  IMAD R23, R48, 0x2, R23 ;  /* 0x0000000230177824 */ /* 0x000fe200078e0217 */
[----:B------:R-:W-:-:S02]  /*185f0*/  PRMT R37, R40, 0x7770, RZ ;  /* 0x0000777028257816 */ /* 0x000fc400000000ff */
[----:B------:R-:W-:Y:S01]  /*18600*/  LOP3.LUT R2, R0, 0xca, RZ, 0xfc, !PT ;  /* 0x000000ca00027812 */ /* 0x000fe200078efcff */
[----:B------:R-:W-:Y:S02]  /*18610*/  IMAD R25, R48, 0x2, R23 ;  /* 0x0000000230197824 */ /* 0x000fe400078e0217 */
[----:B------:R5:W-:Y:S01]  /*18620*/  @P3 STG.E.U8 desc[UR24][R20.64], R37 ;  /* 0x0000002514003986 */ /* 0x000be2000c101118 */
[----:B----4-:R-:W-:Y:S01]  /*18630*/  ISETP.LT.AND P3, PT, R2, UR5, !P0 ;  /* 0x0000000502007c0c */ /* 0x010fe2000c761270 */
[----:B------:R-:W4:Y:S01]  /*18640*/  LDCU UR5, c[0x0][0x39c] ;  /* 0x00007380ff0577ac */ /* 0x000f220008000800 */
[----:B---3--:R-:W-:Y:S02]  /*18650*/  IADD3 R12, P6, PT, R23, R49, RZ ;  /* 0x00000031170c7210 */ /* 0x008fe40007fde0ff */
[----:B------:R-:W-:Y:S02]  /*18660*/  PRMT R51, R40, 0x7771, RZ ;  /* 0x0000777128337816 */ /* 0x000fe400000000ff */
[----:B------:R-:W-:-:S02]  /*18670*/  LOP3.LUT R2, R0, 0xcc, RZ, 0xfc, !PT ;  /* 0x000000cc00027812 */ /* 0x000fc400078efcff */
[----:B------:R-:W-:Y:S01]  /*18680*/  LEA.HI.X.SX32 R13, R23, R50, 0x1, P6 ;  /* 0x00000032170d7211 */ /* 0x000fe200030f0eff */
[----:B------:R3:W-:Y:S01]  /*18690*/  @P4 STG.E.U8 desc[UR24][R14.64], R51 ;  /* 0x000000330e004986 */ /* 0x0007e2000c101118 */
[----:B-----5:R-:W-:Y:S02]  /*186a0*/  IADD3 R20, P6, PT, R25, R49, RZ ;  /* 0x0000003119147210 */ /* 0x020fe40007fde0ff */
[----:B------:R-:W-:Y:S02]  /*186b0*/  PRMT R37, R40, 0x7772, RZ ;  /* 0x0000777228257816 */ /* 0x000fe400000000ff */
[----:B--2---:R-:W-:Y:S01]  /*186c0*/  ISETP.LT.AND P4, PT, R2, UR6, !P0 ;  /* 0x0000000602007c0c */ /* 0x004fe2000c781270 */
[----:B------:R-:W2:Y:S01]  /*186d0*/  LDCU UR6, c[0x0][0x39c] ;  /* 0x00007380ff0677ac */ /* 0x000ea20008000800 */
[----:B------:R-:W-:Y:S02]  /*186e0*/  LOP3.LUT R2, R0, 0xd0, RZ, 0xfc, !PT ;  /* 0x000000d000027812 */ /* 0x000fe400078efcff */
[----:B------:R-:W-:-:S02]  /*186f0*/  PRMT R39, R40, 0x7773, RZ ;  /* 0x0000777328277816 */ /* 0x000fc400000000ff */
[-C--:B------:R-:W-:Y:S01]  /*18700*/  LEA.HI.X.SX32 R21, R25, R50.reuse, 0x1, P6 ;  /* 0x0000003219157211 */ /* 0x080fe200030f0eff */
[----:B------:R-:W-:Y:S01]  /*18710*/  IMAD R25, R48, 0x2, R25 ;  /* 0x0000000230197824 */ /* 0x000fe200078e0219 */
[----:B------:R5:W-:Y:S01]  /*18720*/  @P5 STG.E.U8 desc[UR24][R12.64], R37 ;  /* 0x000000250c005986 */ /* 0x000be2000c101118 */
[----:B0-----:R-:W-:Y:S01]  /*18730*/  ISETP.LT.AND P5, PT, R2, UR4, !P0 ;  /* 0x0000000402007c0c */ /* 0x001fe2000c7a1270 */
[----:B------:R-:W0:Y:S01]  /*18740*/  LDCU UR4, c[0x0][0x39c] ;  /* 0x00007380ff0477ac */ /* 0x000e220008000800 */
[----:B------:R-:W-:Y:S01]  /*18750*/  IMAD R27, R48, 0x2, R25 ;  /* 0x00000002301b7824 */ /* 0x000fe200078e0219 */
[----:B------:R1:W-:Y:S01]  /*18760*/  @P1 STG.E.U8 desc[UR24][R20.64], R39 ;  /* 0x0000002714001986 */ /* 0x0003e2000c101118 */
[C---:B---3--:R-:W-:Y:S02]  /*18770*/  IADD3 R14, P1, PT, R25.reuse, R49, RZ ;  /* 0x00000031190e7210 */ /* 0x048fe40007f3e0ff */
[----:B------:R-:W-:Y:S02]  /*18780*/  LOP3.LUT R2, R0, 0xd2, RZ, 0xfc, !PT ;  /* 0x000000d200027812 */ /* 0x000fe400078efcff */
[----:B------:R-:W-:-:S02]  /*18790*/  LEA.HI.X.SX32 R15, R25, R50, 0x1, P1 ;  /* 0x00000032190f7211 */ /* 0x000fc400008f0eff */
[-C--:B------:R-:W-:Y:S02]  /*187a0*/  IADD3 R22, P6, PT, R27, R49.reuse, RZ ;  /* 0x000000311b167210 */ /* 0x080fe40007fde0ff */
[----:B----4-:R-:W-:Y:S01]  /*187b0*/  ISETP.LT.AND P1, PT, R2, UR5, !P0 ;  /* 0x0000000502007c0c */ /* 0x010fe2000c721270 */
[----:B------:R-:W3:Y:S01]  /*187c0*/  LDCU UR5, c[0x0][0x39c] ;  /* 0x00007380ff0577ac */ /* 0x000ee20008000800 */
[----:B-----5:R-:W-:Y:S02]  /*187d0*/  PRMT R37, R41, 0x7770, RZ ;  /* 0x0000777029257816 */ /* 0x020fe400000000ff */
[----:B------:R-:W-:Y:S01]  /*187e0*/  LEA.HI.X.SX32 R23, R27, R50, 0x1, P6 ;  /* 0x000000321b177211 */ /* 0x000fe200030f0eff */
[----:B------:R-:W-:Y:S01]  /*187f0*/  IMAD R27, R48, 0x2, R27 ;  /* 0x00000002301b7824 */ /* 0x000fe200078e021b */
[----:B-1----:R-:W-:Y:S01]  /*18800*/  PRMT R21, R41, 0x7771, RZ ;  /* 0x0000777129157816 */ /* 0x002fe200000000ff */
[----:B------:R-:W-:Y:S01]  /*18810*/  VIADD R13, R3, 0xce ;  /* 0x000000ce030d7836 */ /* 0x000fe20000000000 */
[----:B------:R1:W-:Y:S02]  /*18820*/  @P2 STG.E.U8 desc[UR24][R14.64], R37 ;  /* 0x000000250e002986 */ /* 0x0003e4000c101118 */
[----:B------:R-:W-:Y:S01]  /*18830*/  IADD3 R12, P2, PT, R27, R49, RZ ;  /* 0x000000311b0c7210 */ /* 0x000fe20007f5e0ff */
[C---:B------:R-:W-:Y:S01]  /*18840*/  IMAD R2, R13.reuse, R48, RZ ;  /* 0x000000300d027224 */ /* 0x040fe200078e02ff */
[----:B------:R4:W-:Y:S01]  /*18850*/  @P3 STG.E.U8 desc[UR24][R22.64], R21 ;  /* 0x0000001516003986 */ /* 0x0009e2000c101118 */
[----:B0-----:R-:W-:Y:S01]  /*18860*/  ISETP.LT.AND P3, PT, R13, UR4, !P0 ;  /* 0x000000040d007c0c */ /* 0x001fe2000c761270 */
[----:B------:R-:W0:Y:S01]  /*18870*/  LDCU UR4, c[0x0][0x39c] ;  /* 0x00007380ff0477ac */ /* 0x000e220008000800 */
[----:B------:R-:W-:-:S02]  /*18880*/  LEA.HI.X.SX32 R13, R27, R50, 0x1, P2 ;  /* 0x000000321b0d7211 */ /* 0x000fc400010f0eff */
[----:B------:R-:W-:Y:S01]  /*18890*/  PRMT R25, R41, 0x7772, RZ ;  /* 0x0000777229197816 */ /* 0x000fe200000000ff */
[----:B------:R-:W-:Y:S01]  /*188a0*/  IMAD R27, R48, 0x4, R27 ;  /* 0x00000004301b7824 */ /* 0x000fe200078e021b */
[C---:B------:R-:W-:Y:S02]  /*188b0*/  LOP3.LUT R20, R0.reuse, 0xd4, RZ, 0xfc, !PT ;  /* 0x000000d400147812 */ /* 0x040fe400078efcff */
[----:B-1----:R-:W-:Y:S02]  /*188c0*/  LOP3.LUT R15, R0, 0xd6, RZ, 0xfc, !PT ;  /* 0x000000d6000f7812 */ /* 0x002fe400078efcff */
[----:B------:R-:W-:Y:S01]  /*188d0*/  IADD3 R14, P6, PT, R2, R49, RZ ;  /* 0x00000031020e7210 */ /* 0x000fe20007fde0ff */
[----:B------:R1:W-:Y:S01]  /*188e0*/  @P4 STG.E.U8 desc[UR24][R12.64], R25 ;  /* 0x000000190c004986 */ /* 0x0003e2000c101118 */
[----:B---3--:R-:W-:Y:S01]  /*188f0*/  ISETP.LT.AND P4, PT, R15, UR5, !P0 ;  /* 0x000000050f007c0c */ /* 0x008fe2000c781270 */
[----:B----4-:R-:W-:Y:S01]  /*18900*/  IMAD R23, R48, 0x2, R27 ;  /* 0x0000000230177824 */ /* 0x010fe200078e021b */
[----:B--2---:R-:W-:Y:S01]  /*18910*/  ISETP.LT.AND P2, PT, R20, UR6, !P0 ;  /* 0x0000000614007c0c */ /* 0x004fe2000c741270 */
[----:B------:R-:W2:Y:S01]  /*18920*/  LDCU UR5, c[0x0][0x39c] ;  /* 0x00007380ff0577ac */ /* 0x000ea20008000800 */
[----:B------:R-:W-:-:S02]  /*18930*/  LEA.HI.X.SX32 R15, R2, R50, 0x1, P6 ;  /* 0x00000032020f7211 */ /* 0x000fc400030f0eff */
[----:B------:R-:W-:Y:S01]  /*18940*/  PRMT R41, R41, 0x7773, RZ ;  /* 0x0000777329297816 */ /* 0x000fe200000000ff */
[----:B------:R-:W3:Y:S01]  /*18950*/  LDCU UR6, c[0x0][0x39c] ;  /* 0x00007380ff0677ac */ /* 0x000ee20008000800 */
[CC--:B------:R-:W-:Y:S02]  /*18960*/  IADD3 R20, P6, PT, R27.reuse, R49.reuse, RZ ;  /* 0x000000311b147210 */ /* 0x0c0fe40007fde0ff */
[----:B------:R-:W-:Y:S01]  /*18970*/  LOP3.LUT R2, R0, 0xd8, RZ, 0xfc, !PT ;  /* 0x000000d800027812 */ /* 0x000fe200078efcff */
[----:B------:R4:W-:Y:S01]  /*18980*/  @P3 STG.E.U8 desc[UR24][R14.64], R41 ;  /* 0x000000290e003986 */ /* 0x0009e2000c101118 */
[----:B------:R-:W-:Y:S02]  /*18990*/  LEA.HI.X.SX32 R21, R27, R50, 0x1, P6 ;  /* 0x000000321b157211 */ /* 0x000fe400030f0eff */
[----:B-1----:R-:W-:Y:S02]  /*189a0*/  IADD3 R12, P6, PT, R23, R49, RZ ;  /* 0x00000031170c7210 */ /* 0x002fe40007fde0ff */
[----:B------:R-:W-:-:S02]  /*189b0*/  PRMT R27, R42, 0x7770, RZ ;  /* 0x000077702a1b7816 */ /* 0x000fc400000000ff */
[----:B------:R-:W-:Y:S01]  /*189c0*/  ISETP.LT.AND P3, PT, R2, UR7, !P0 ;  /* 0x0000000702007c0c */ /* 0x000fe2000c761270 */
[----:B------:R-:W-:Y:S02]  /*189d0*/  VIADD R51, R3, 0xde ;  /* 0x000000de03337836 */ /* 0x000fe40000000000 */
[----:B----4-:R-:W-:Y:S01]  /*189e0*/  IMAD R15, R48, 0x2, R23 ;  /* 0x00000002300f7824 */ /* 0x010fe200078e0217 */
[----:B------:R-:W-:Y:S01]  /*189f0*/  LEA.HI.X.SX32 R13, R23, R50, 0x1, P6 ;  /* 0x00000032170d7211 */ /* 0x000fe200030f0eff */
[----:B------:R1:W-:Y:S01]  /*18a00*/  @P5 STG.E.U8 desc[UR24][R20.64], R27 ;  /* 0x0000001b14005986 */ /* 0x0003e2000c101118 */
[----:B------:R-:W-:Y:S01]  /*18a10*/  LOP3.LUT R2, R0, 0xda, RZ, 0xfc, !PT ;  /* 0x000000da00027812 */ /* 0x000fe200078efcff */
[----:B------:R-:W4:Y:S01]  /*18a20*/  LDCU UR7, c[0x0][0x39c] ;  /* 0x00007380ff0777ac */ /* 0x000f220008000800 */
[----:B------:R-:W-:Y:S02]  /*18a30*/  IADD3 R22, P6, PT, R15, R49, RZ ;  /* 0x000000310f167210 */ /* 0x000fe40007fde0ff */
[----:B------:R-:W-:-:S02]  /*18a40*/  PRMT R25, R42, 0x7771, RZ ;  /* 0x000077712a197816 */ /* 0x000fc400000000ff */
[----:B0-----:R-:W-:Y:S01]  /*18a50*/  ISETP.LT.AND P5, PT, R2, UR4, !P0 ;  /* 0x0000000402007c0c */ /* 0x001fe2000c7a1270 */
[----:B------:R-:W0:Y:S01]  /*18a60*/  LDCU UR4, c[0x0][0x39c] ;  /* 0x00007380ff0477ac */ /* 0x000e220008000800 */
[----:B------:R-:W-:Y:S01]  /*18a70*/  LEA.HI.X.SX32 R23, R15, R50, 0x1, P6 ;  /* 0x000000320f177211 */ /* 0x000fe200030f0eff */
[----:B------:R-:W-:Y:S01]  /*18a80*/  IMAD R15, R48, 0x2, R15 ;  /* 0x00000002300f7824 */ /* 0x000fe200078e020f */
[----:B------:R-:W-:Y:S02]  /*18a90*/  PRMT R37, R42, 0x7772, RZ ;  /* 0x000077722a257816 */ /* 0x000fe400000000ff */
[----:B------:R-:W-:Y:S01]  /*18aa0*/  LOP3.LUT R2, R0, 0xdc, RZ, 0xfc, !PT ;  /* 0x000000dc00027812 */ /* 0x000fe200078efcff */
[----:B------:R5:W-:Y:S03]  /*18ab0*/  @P1 STG.E.U8 desc[UR24][R12.64], R25 ;  /* 0x000000190c001986 */ /* 0x000be6000c101118 */
[----:B--2---:R-:W-:Y:S01]  /*18ac0*/  ISETP.LT.AND P1, PT, R2, UR5, !P0 ;  /* 0x0000000502007c0c */ /* 0x004fe2000c721270 */
[----:B------:R2:W-:Y:S01]  /*18ad0*/  @P2 STG.E.U8 desc[UR24][R22.64], R37 ;  /* 0x0000002516002986 */ /* 0x0005e2000c101118 */
[----:B------:R-:W0:Y:S01]  /*18ae0*/  LDCU UR5, c[0x0][0x39c] ;  /* 0x00007380ff0577ac */ /* 0x000e220008000800 */
[----:B-1----:R-:W-:Y:S01]  /*18af0*/  IADD3 R20, P2, PT, R15, R49, RZ ;  /* 0x000000310f147210 */ /* 0x002fe20007f5e0ff */
[----:B------:R-:W-:-:S03]  /*18b00*/  IMAD R27, R48, 0x2, R15 ;  /* 0x00000002301b7824 */ /* 0x000fc600078e020f */
[----:B------:R-:W-:Y:S02]  /*18b10*/  LEA.HI.X.SX32 R21, R15, R50, 0x1, P2 ;  /* 0x000000320f157211 */ /* 0x000fe400010f0eff */
[----:B------:R-:W1:Y:S01]  /*18b20*/  LDS.128 R12, [R160] ;  /* 0x00000000a00c7984 */ /* 0x000e620000000c00 */
[----:B------:R-:W-:Y:S02]  /*18b30*/  LOP3.LUT R2, R0, 0xe0, RZ, 0xfc, !PT ;  /* 0x000000e000027812 */ /* 0x000fe400078efcff */
[----:B------:R-:W-:Y:S01]  /*18b40*/  IADD3 R24, P2, PT, R27, R49, RZ ;  /* 0x000000311b187210 */ /* 0x000fe20007f5e0ff */
[----:B------:R-:W1:Y:S01]  /*18b50*/  LDS.128 R160, [R160+0x800] ;  /* 0x00080000a0a07984 */ /* 0x000e620000000c00 */
[----:B---3--:R-:W-:Y:S01]  /*18b60*/  ISETP.LT.AND P6, PT, R2, UR6, !P0 ;  /* 0x0000000602007c0c */ /* 0x008fe2000c7c1270 */
[----:B------:R-:W3:Y:S01]  /*18b70*/  LDCU UR6, c[0x0][0x39c] ;  /* 0x00007380ff0677ac */ /* 0x000ee20008000800 */
[----:B------:R-:W-:Y:S02]  /*18b80*/  LOP3.LUT R2, R0, 0xe2, RZ, 0xfc, !PT ;  /* 0x000000e200027812 */ /* 0x000fe400078efcff */
[----:B------:R-:W-:-:S02]  /*18b90*/  PRMT R41, R42, 0x7773, RZ ;  /* 0x000077732a297816 */ /* 0x000fc400000000ff */
[----:B------:R-:W-:Y:S02]  /*18ba0*/  PRMT R39, R43, 0x7770, RZ ;  /* 0x000077702b277816 */ /* 0x000fe400000000ff */
[----:B-----5:R-:W-:Y:S01]  /*18bb0*/  LEA.HI.X.SX32 R25, R27, R50, 0x1, P2 ;  /* 0x000000321b197211 */ /* 0x020fe200010f0eff */
[----:B------:R-:W-:Y:S01]  /*18bc0*/  IMAD R27, R48, 0x2, R27 ;  /* 0x00000002301b7824 */ /* 0x000fe200078e021b */
[----:B0-----:R-:W-:Y:S01]  /*18bd0*/  ISETP.LT.AND P2, PT, R2, UR5, !P0 ;  /* 0x0000000502007c0c */ /* 0x001fe2000c741270 */
[----:B------:R0:W-:Y:S01]  /*18be0*/  @P4 STG.E.U8 desc[UR24][R20.64], R41 ;  /* 0x0000002914004986 */ /* 0x0001e2000c101118 */
[----:B------:R-:W5:Y:S01]  /*18bf0*/  LDCU UR5, c[0x0][0x39c] ;  /* 0x00007380ff0577ac */ /* 0x000f620008000800 */
[----:B--2---:R-:W-:Y:S02]  /*18c00*/  IMAD R37, R48, 0x2, R27 ;  /* 0x0000000230257824 */ /* 0x004fe400078e021b */
[----:B------:R2:W-:Y:S01]  /*18c10*/  @P3 STG.E.U8 desc[UR24][R24.64], R39 ;  /* 0x0000002718003986 */ /* 0x0005e2000c101118 */
[----:B------:R-:W-:Y:S01]  /*18c20*/  IADD3 R22, P3, PT, R27, R49, RZ ;  /* 0x000000311b167210 */ /* 0x000fe20007f7e0ff */
[----:B------:R-:W-:-:S03]  /*18c30*/  IMAD R2, R51, R48, RZ ;  /* 0x0000003033027224 */ /* 0x000fc600078e02ff */
[-C--:B------:R-:W-:Y:S02]  /*18c40*/  LEA.HI.X.SX32 R23, R27, R50.reuse, 0x1, P3 ;  /* 0x000000321b177211 */ /* 0x080fe400018f0eff */
[----:B------:R-:W-:Y:S02]  /*18c50*/  PRMT R27, R43, 0x7771, RZ ;  /* 0x000077712b1b7816 */ /* 0x000fe400000000ff */
[----:B0-----:R-:W-:Y:S02]  /*18c60*/  IADD3 R20, P4, PT, R37, R49, RZ ;  /* 0x0000003125147210 */ /* 0x001fe40007f9e0ff */
[----:B------:R-:W-:Y:S01]  /*18c70*/  ISETP.LT.AND P3, PT, R51, UR4, !P0 ;  /* 0x0000000433007c0c */ /* 0x000fe2000c761270 */
[----:B------:R-:W0:Y:S01]  /*18c80*/  LDCU UR4, c[0x0][0x39c] ;  /* 0x00007380ff0477ac */ /* 0x000e220008000800 */
[----:B------:R-:W-:Y:S01]  /*18c90*/  LOP3.LUT R26, R0, 0xe4, RZ, 0xfc, !PT ;  /* 0x000000e4001a7812 */ /* 0x000fe200078efcff */
[----:B------:R0:W-:Y:S01]  /*18ca0*/  @P5 STG.E.U8 desc[UR24][R22.64], R27 ;  /* 0x0000001b16005986 */ /* 0x0001e2000c101118 */
[----:B------:R-:W-:-:S02]  /*18cb0*/  LEA.HI.X.SX32 R21, R37, R50, 0x1, P4 ;  /* 0x0000003225157211 */ /* 0x000fc400020f0eff */
[C---:B--2---:R-:W-:Y:S02]  /*18cc0*/  PRMT R39, R43.reuse, 0x7773, RZ ;  /* 0x000077732b277816 */ /* 0x044fe400000000ff */
[-C--:B------:R-:W-:Y:S02]  /*18cd0*/  IADD3 R24, P4, PT, R2, R49.reuse, RZ ;  /* 0x0000003102187210 */ /* 0x080fe40007f9e0ff */
[----:B------:R-:W-:Y:S02]  /*18ce0*/  PRMT R43, R43, 0x7772, RZ ;  /* 0x000077722b2b7816 */ /* 0x000fe400000000ff */
[----:B---3--:R-:W-:Y:S01]  /*18cf0*/  ISETP.LT.AND P5, PT, R26, UR6, !P0 ;  /* 0x000000061a007c0c */ /* 0x008fe2000c7a1270 */
[----:B------:R-:W2:Y:S01]  /*18d00*/  LDCU UR6, c[0x0][0x39c] ;  /* 0x00007380ff0677ac */ /* 0x000ea20008000800 */
[----:B------:R-:W-:Y:S01]  /*18d10*/  LOP3.LUT R26, R0, 0xe6, RZ, 0xfc, !PT ;  /* 0x000000e6001a7812 */ /* 0x000fe200078efcff */
[----:B------:R3:W-:Y:S01]  /*18d20*/  @P1 STG.E.U8 desc[UR24][R20.64], R43 ;  /* 0x0000002b14001986 */ /* 0x0007e2000c101118 */
[----:B------:R-:W-:Y:S01]  /*18d30*/  LEA.HI.X.SX32 R25, R2, R50, 0x1, P4 ;  /* 0x0000003202197211 */ /* 0x000fe200020f0eff */
[----:B------:R-:W-:Y:S01]  /*18d40*/  IMAD R37, R48, 0x4, R37 ;  /* 0x0000000430257824 */ /* 0x000fe200078e0225 */
[----:B-----5:R-:W-:Y:S01]  /*18d50*/  ISETP.LT.AND P1, PT, R26, UR5, !P0 ;  /* 0x000000051a007c0c */ /* 0x020fe2000c721270 */
[----:B------:R-:W5:Y:S02]  /*18d60*/  LDCU UR5, c[0x0][0x39c] ;  /* 0x00007380ff0577ac */ /* 0x000f640008000800 */
[----:B------:R2:W-:Y:S01]  /*18d70*/  @P3 STG.E.U8 desc[UR24][R24.64], R39 ;  /* 0x0000002718003986 */ /* 0x0005e2000c101118 */
[----:B0-----:R-:W-:Y:S01]  /*18d80*/  IMAD R27, R48, 0x2, R37 ;  /* 0x00000002301b7824 */ /* 0x001fe200078e0225 */
[----:B------:R-:W-:-:S02]  /*18d90*/  IADD3 R22, P3, PT, R37, R49, RZ ;  /* 0x0000003125167210 */ /* 0x000fc40007f7e0ff */
[----:B------:R-:W-:Y:S02]  /*18da0*/  LOP3.LUT R2, R0, 0xe8, RZ, 0xfc, !PT ;  /* 0x000000e800027812 */ /* 0x000fe400078efcff */
[-C--:B------:R-:W-:Y:S02]  /*18db0*/  LEA.HI.X.SX32 R23, R37, R50.reuse, 0x1, P3 ;  /* 0x0000003225177211 */ /* 0x080fe400018f0eff */
[----:B-1----:R-:W-:Y:S02]  /*18dc0*/  PRMT R41, R12, 0x7770, RZ ;  /* 0x000077700c297816 */ /* 0x002fe400000000ff */
[C---:B---3--:R-:W-:Y:S02]  /*18dd0*/  IADD3 R20, P4, PT, R27.reuse, R49, RZ ;  /* 0x000000311b147210 */ /* 0x048fe40007f9e0ff */
[----:B------:R-:W-:Y:S01]  /*18de0*/  ISETP.LT.AND P3, PT, R2, UR4, !P0 ;  /* 0x0000000402007c0c */ /* 0x000fe2000c761270 */
[----:B------:R0:W-:Y:S01]  /*18df0*/  @P6 STG.E.U8 desc[UR24][R22.64], R41 ;  /* 0x0000002916006986 */ /* 0x0001e2000c101118 */
[----:B------:R-:W-:Y:S01]  /*18e00*/  LOP3.LUT R2, R0, 0xea, RZ, 0xfc, !PT ;  /* 0x000000ea00027812 */ /* 0x000fe200078efcff */
[----:B------:R-:W1:Y:S01]  /*18e10*/  LDCU UR4, c[0x0][0x39c] ;  /* 0x00007380ff0477ac */ /* 0x000e620008000800 */
[----:B------:R-:W-:Y:S01]  /*18e20*/  LEA.HI.X.SX32 R21, R27, R50, 0x1, P4 ;  /* 0x000000321b157211 */ /* 0x000fe200020f0eff */
[----:B------:R-:W-:Y:S01]  /*18e30*/  IMAD R27, R48, 0x2, R27 ;  /* 0x00000002301b7824 */ /* 0x000fe200078e021b */
[----:B------:R-:W-:-:S02]  /*18e40*/  PRMT R43, R12, 0x7771, RZ ;  /* 0x000077710c2b7816 */ /* 0x000fc400000000ff */
[----:B--2---:R-:W-:Y:S01]  /*18e50*/  ISETP.LT.AND P6, PT, R2, UR6, !P0 ;  /* 0x0000000602007c0c */ /* 0x004fe2000c7c1270 */
[----:B------:R-:W-:Y:S01]  /*18e60*/  IMAD R37, R48, 0x2, R27 ;  /* 0x0000000230257824 */ /* 0x000fe200078e021b */
[----:B------:R-:W-:Y:S01]  /*18e70*/  LOP3.LUT R2, R0, 0xec, RZ, 0xfc, !PT ;  /* 0x000000ec00027812 */ /* 0x000fe200078efcff */
[----:B------:R2:W-:Y:S01]  /*18e80*/  @P2 STG.E.U8 desc[UR24][R20.64], R43 ;  /* 0x0000002b14002986 */ /* 0x0005e2000c101118 */
[CC--:B------:R-:W-:Y:S01]  /*18e90*/  IADD3 R24, P4, PT, R27.reuse, R49.reuse, RZ ;  /* 0x000000311b187210 */ /* 0x0c0fe20007f9e0ff */
[----:B------:R-:W3:Y:S01]  /*18ea0*/  LDCU UR6, c[0x0][0x39c] ;  /* 0x00007380ff0677ac */ /* 0x000ee20008000800 */
[----:B-----5:R-:W-:Y:S01]  /*18eb0*/  ISETP.LT.AND P2, PT, R2, UR5, !P0 ;  /* 0x0000000502007c0c */ /* 0x020fe2000c741270 */
[----:B------:R-:W5:Y:S01]  /*18ec0*/  LDCU UR5, c[0x0][0x39c] ;  /* 0x00007380ff0577ac */ /* 0x000f620008000800 */
        /* <DEDUP_REMOVED lines=8> */
[----:B-1----:R-:W-:Y:S01]  /*18f50*/  ISETP.LT.AND P4, PT, R2, UR4, !P0 ;  /* 0x0000000402007c0c */ /* 0x002fe2000c781270 */
[----:B------:R-:W1:Y:S01]  /*18f60*/  LDCU UR4, c[0x0][0x39c] ;  /* 0x00007380ff0477ac */ /* 0x000e620008000800 */
[----:B------:R-:W-:Y:S01]  /*18f70*/  IMAD R27, R48, 0x2, R37 ;  /* 0x00000002301b7824 */ /* 0x000fe200078e0225 */
[----:B------:R3:W-:Y:S01]  /*18f80*/  @P1 STG.E.U8 desc[UR24][R22.64], R39 ;  /* 0x0000002716001986 */ /* 0x0007e2000c101118 */
[----:B--2---:R-:W-:-:S02]  /*18f90*/  IADD3 R20, P1, PT, R37, R49, RZ ;  /* 0x0000003125147210 */ /* 0x004fc40007f3e0ff */
[----:B------:R-:W-:Y:S02]  /*18fa0*/  LOP3.LUT R2, R0, 0xf2, RZ, 0xfc, !PT ;  /* 0x000000f200027812 */ /* 0x000fe400078efcff */
[-C--:B------:R-:W-:Y:S02]  /*18fb0*/  LEA.HI.X.SX32 R21, R37, R50.reuse, 0x1, P1 ;  /* 0x0000003225157211 */ /* 0x080fe400008f0eff */
[----:B-----5:R-:W-:Y:S01]  /*18fc0*/  ISETP.LT.AND P1, PT, R2, UR5, !P0 ;  /* 0x0000000502007c0c */ /* 0x020fe2000c721270 */
[----:B------:R-:W2:Y:S01]  /*18fd0*/  LDCU UR5, c[0x0][0x39c] ;  /* 0x00007380ff0577ac */ /* 0x000ea20008000800 */
[----:B0-----:R-:W-:Y:S02]  /*18fe0*/  IADD3 R24, P5, PT, R27, R49, RZ ;  /* 0x000000311b187210 */ /* 0x001fe40007fbe0ff */
[----:B------:R-:W-:Y:S02]  /*18ff0*/  PRMT R37, R13, 0x7770, RZ ;  /* 0x000077700d257816 */ /* 0x000fe400000000ff */
[----:B------:R-:W-:Y:S01]  /*19000*/  LEA.HI.X.SX32 R25, R27, R50, 0x1, P5 ;  /* 0x000000321b197211 */ /* 0x000fe200028f0eff */
[----:B------:R-:W-:Y:S01]  /*19010*/  IMAD R27, R48, 0x2, R27 ;  /* 0x00000002301b7824 */ /* 0x000fe200078e021b */
[----:B---3--:R-:W-:Y:S01]  /*19020*/  PRMT R39, R13, 0x7771, RZ ;  /* 0x000077710d277816 */ /* 0x008fe200000000ff */
[----:B------:R-:W-:Y:S01]  /*19030*/  VIADD R23, R3, 0xee ;  /* 0x000000ee03177836 */ /* 0x000fe20000000000 */
[----:B------:R0:W-:Y:S01]  /*19040*/  @P3 STG.E.U8 desc[UR24][R20.64], R37 ;  /* 0x0000002514003986 */ /* 0x0001e2000c101118 */
[----:B------:R-:W-:-:S02]  /*19050*/  LOP3.LUT R12, R0, 0xf4, RZ, 0xfc, !PT ;  /* 0x000000f4000c7812 */ /* 0x000fc400078efcff */
[-C--:B------:R-:W-:Y:S01]  /*19060*/  IADD3 R22, P3, PT, R27, R49.reuse, RZ ;  /* 0x000000311b167210 */ /* 0x080fe20007f7e0ff */
[C---:B------:R-:W-:Y:S01]  /*19070*/  IMAD R2, R23.reuse, R48, RZ ;  /* 0x0000003017027224 */ /* 0x040fe200078e02ff */
[----:B------:R3:W-:Y:S01]  /*19080*/  @P6 STG.E.U8 desc[UR24][R24.64], R39 ;  /* 0x0000002718006986 */ /* 0x0007e2000c101118 */
[----:B-1----:R-:W-:Y:S01]  /*19090*/  ISETP.LT.AND P6, PT, R23, UR4, !P0 ;  /* 0x0000000417007c0c */ /* 0x002fe2000c7c1270 */
[----:B------:R-:W1:Y:S01]  /*190a0*/  LDCU UR4, c[0x0][0x39c] ;  /* 0x00007380ff0477ac */ /* 0x000e620008000800 */
[----:B------:R-:W-:Y:S01]  /*190b0*/  LEA.HI.X.SX32 R23, R27, R50, 0x1, P3 ;  /* 0x000000321b177211 */ /* 0x000fe200018f0eff */
[----:B------:R-:W-:Y:S01]  /*190c0*/  IMAD R27, R48, 0x4, R27 ;  /* 0x00000004301b7824 */ /* 0x000fe200078e021b */
[----:B------:R-:W-:Y:S01]  /*190d0*/  ISETP.LT.AND P3, PT, R12, UR6, !P0 ;  /* 0x000000060c007c0c */ /* 0x000fe2000c761270 */
[----:B------:R-:W5:Y:S01]  /*190e0*/  LDCU UR6, c[0x0][0x39c] ;  /* 0x00007380ff0677ac */ /* 0x000f620008000800 */
[----:B0-----:R-:W-:Y:S02]  /*190f0*/  PRMT R37, R13, 0x7772, RZ ;  /* 0x000077720d257816 */ /* 0x001fe400000000ff */
[----:B------:R-:W-:-:S02]  /*19100*/  IADD3 R20, P5, PT, R2, R49, RZ ;  /* 0x0000003102147210 */ /* 0x000fc40007fbe0ff */
[----:B------:R-:W-:Y:S01]  /*19110*/  LOP3.LUT R12, R0, 0xf6, RZ, 0xfc, !PT ;  /* 0x000000f6000c7812 */ /* 0x000fe200078efcff */
[----:B------:R0:W-:Y:S01]  /*19120*/  @P2 STG.E.U8 desc[UR24][R22.64], R37 ;  /* 0x0000002516002986 */ /* 0x0001e2000c101118 */
[-C--:B------:R-:W-:Y:S02]  /*19130*/  LEA.HI.X.SX32 R21, R2, R50.reuse, 0x1, P5 ;  /* 0x0000003202157211 */ /* 0x080fe400028f0eff */
[----:B--2---:R-:W-:Y:S01]  /*19140*/  ISETP.LT.AND P5, PT, R12, UR5, !P0 ;  /* 0x000000050c007c0c */ /* 0x004fe2000c7a1270 */
[----:B------:R-:W2:Y:S01]  /*19150*/  LDCU UR5, c[0x0][0x39c] ;  /* 0x00007380ff0577ac */ /* 0x000ea20008000800 */
[----:B------:R-:W-:Y:S02]  /*19160*/  IADD3 R12, P2, PT, R27, R49, RZ ;  /* 0x000000311b0c7210 */ /* 0x000fe40007f5e0ff */
[----:B---3--:R-:W-:Y:S02]  /*19170*/  PRMT R25, R13, 0x7773, RZ ;  /* 0x000077730d197816 */ /* 0x008fe400000000ff */
[----:B------:R-:W-:Y:S01]  /*19180*/  LEA.HI.X.SX32 R13, R27, R50, 0x1, P2 ;  /* 0x000000321b0d7211 */ /* 0x000fe200010f0eff */
[----:B------:R-:W-:-:S02]  /*19190*/  IMAD R27, R48, 0x2, R27 ;  /* 0x00000002301b7824 */ /* 0x000fc400078e021b */
[----:B------:R3:W-:Y:S01]  /*191a0*/  @P6 STG.E.U8 desc[UR24][R20.64], R25 ;  /* 0x0000001914006986 */ /* 0x0007e2000c101118 */
[----:B0-----:R-:W-:Y:S02]  /*191b0*/  PRMT R37, R14, 0x7770, RZ ;  /* 0x000077700e257816 */ /* 0x001fe400000000ff */
[----:B------:R-:W-:-:S03]  /*191c0*/  LOP3.LUT R2, R0, 0xf8, RZ, 0xfc, !PT ;  /* 0x000000f800027812 */ /* 0x000fc600078efcff */
[----:B------:R0:W-:Y:S01]  /*191d0*/  @P4 STG.E.U8 desc[UR24][R12.64], R37 ;  /* 0x000000250c004986 */ /* 0x0001e2000c101118 */
[----:B-1----:R-:W-:Y:S01]  /*191e0*/  ISETP.LT.AND P2, PT, R2, UR4, !P0 ;  /* 0x0000000402007c0c */ /* 0x002fe2000c741270 */
[----:B------:R-:W1:Y:S01]  /*191f0*/  LDCU UR4, c[0x0][0x39c] ;  /* 0x00007380ff0477ac */ /* 0x000e620008000800 */
[----:B---3--:R-:W-:Y:S01]  /*19200*/  IMAD R25, R48, 0x2, R27 ;  /* 0x0000000230197824 */ /* 0x008fe200078e021b */
[-C--:B------:R-:W-:Y:S02]  /*19210*/  IADD3 R22, P4, PT, R27, R49.reuse, RZ ;  /* 0x000000311b167210 */ /* 0x080fe40007f9e0ff */
[----:B------:R-:W-:Y:S02]  /*19220*/  LOP3.LUT R2, R0, 0xfa, RZ, 0xfc, !PT ;  /* 0x000000fa00027812 */ /* 0x000fe400078efcff */
[----:B------:R-:W-:Y:S02]  /*19230*/  IADD3 R20, P6, PT, R25, R49, RZ ;  /* 0x0000003119147210 */ /* 0x000fe40007fde0ff */
[----:B------:R-:W-:-:S02]  /*19240*/  LEA.HI.X.SX32 R23, R27, R50, 0x1, P4 ;  /* 0x000000321b177211 */ /* 0x000fc400020f0eff */
[----:B------:R-:W-:Y:S01]  /*19250*/  LEA.HI.X.SX32 R21, R25, R50, 0x1, P6 ;  /* 0x0000003219157211 */ /* 0x000fe200030f0eff */
[----:B------:R-:W-:Y:S01]  /*19260*/  IMAD R25, R48, 0x2, R25 ;  /* 0x0000000230197824 */ /* 0x000fe200078e0219 */
[----:B--2---:R-:W-:Y:S01]  /*19270*/  ISETP.LT.AND P4, PT, R2, UR5, !P0 ;  /* 0x0000000502007c0c */ /* 0x004fe2000c781270 */
[----:B------:R-:W2:Y:S01]  /*19280*/  LDCU UR5, c[0x0][0x39c] ;  /* 0x00007380ff0577ac */ /* 0x000ea20008000800 */
[----:B------:R-:W-:Y:S01]  /*19290*/  PRMT R39, R14, 0x7771, RZ ;  /* 0x000077710e277816 */ /* 0x000fe200000000ff */
[----:B------:R-:W-:Y:S01]  /*192a0*/  IMAD R27, R48, 0x2, R25 ;  /* 0x00000002301b7824 */ /* 0x000fe200078e0219 */
[----:B------:R-:W-:Y:S02]  /*192b0*/  LOP3.LUT R2, R0, 0xfc, RZ, 0xfc, !PT ;  /* 0x000000fc00027812 */ /* 0x000fe400078efcff */
[----:B0-----:R-:W-:Y:S01]  /*192c0*/  IADD3 R12, P6, PT, R25, R49, RZ ;  /* 0x00000031190c7210 */ /* 0x001fe20007fde0ff */
[----:B------:R0:W-:Y:S01]  /*192d0*/  @P1 STG.E.U8 desc[UR24][R22.64], R39 ;  /* 0x0000002716001986 */ /* 0x0001e2000c101118 */
[----:B------:R-:W-:-:S02]  /*192e0*/  PRMT R37, R14, 0x7772, RZ ;  /* 0x000077720e257816 */ /* 0x000fc400000000ff */
[----:B-----5:R-:W-:Y:S01]  /*192f0*/  ISETP.LT.AND P1, PT, R2, UR6, !P0 ;  /* 0x0000000602007c0c */ /* 0x020fe2000c721270 */
[----:B------:R-:W3:Y:S01]  /*19300*/  LDCU UR6, c[0x0][0x39c] ;  /* 0x00007380ff0677ac */ /* 0x000ee20008000800 */
[-C--:B------:R-:W-:Y:S02]  /*19310*/  LEA.HI.X.SX32 R13, R25, R50.reuse, 0x1, P6 ;  /* 0x00000032190d7211 */ /* 0x080fe400030f0eff */
[----:B------:R-:W-:Y:S01]  /*19320*/  LOP3.LUT R2, R0, 0x100, RZ, 0xfc, !PT ;  /* 0x0000010000027812 */ /* 0x000fe200078efcff */
[----:B------:R5:W-:Y:S01]  /*19330*/  @P3 STG.E.U8 desc[UR24][R20.64], R37 ;  /* 0x0000002514003986 */ /* 0x000be2000c101118 */
[-C--:B0-----:R-:W-:Y:S02]  /*19340*/  IADD3 R22, P6, PT, R27, R49.reuse, RZ ;  /* 0x000000311b167210 */ /* 0x081fe40007fde0ff */
[----:B------:R-:W-:Y:S02]  /*19350*/  PRMT R39, R14, 0x7773, RZ ;  /* 0x000077730e277816 */ /* 0x000fe400000000ff */
[----:B----4-:R-:W-:Y:S01]  /*19360*/  ISETP.LT.AND P3, PT, R2, UR7, !P0 ;  /* 0x0000000702007c0c */ /* 0x010fe2000c761270 */
[----:B------:R-:W-:Y:S01]  /*19370*/  VIADD R41, R3, 0xfe ;  /* 0x000000fe03297836 */ /* 0x000fe20000000000 */
[----:B------:R-:W-:Y:S01]  /*19380*/  LEA.HI.X.SX32 R23, R27, R50, 0x1, P6 ;  /* 0x000000321b177211 */ /* 0x000fe200030f0eff */
[----:B------:R-:W-:Y:S01]  /*19390*/  IMAD R27, R48, 0x2, R27 ;  /* 0x00000002301b7824 */ /* 0x000fe200078e021b */
[----:B-----5:R-:W-:Y:S01]  /*193a0*/  PRMT R37, R15, 0x7770, RZ ;  /* 0x000077700f257816 */ /* 0x020fe200000000ff */
[----:B------:R0:W-:Y:S01]  /*193b0*/  @P5 STG.E.U8 desc[UR24][R12.64], R39 ;  /* 0x000000270c005986 */ /* 0x0001e2000c101118 */
[----:B------:R-:W-:Y:S01]  /*193c0*/  LOP3.LUT R2, R0, 0x102, RZ, 0xfc, !PT ;  /* 0x0000010200027812 */ /* 0x000fe200078efcff */
[----:B------:R-:W4:Y:S02]  /*193d0*/  LDCU UR7, c[0x0][0x39c] ;  /* 0x00007380ff0777ac */ /* 0x000f240008000800 */
[----:B------:R5:W-:Y:S01]  /*193e0*/  @P2 STG.E.U8 desc[UR24][R22.64], R37 ;  /* 0x0000002516002986 */ /* 0x000be2000c101118 */
[----:B--2---:R-:W-:Y:S01]  /*193f0*/  ISETP.LT.AND P5, PT, R2, UR5, !P0 ;  /* 0x0000000502007c0c */ /* 0x004fe2000c7a1270 */
[----:B------:R-:W2:Y:S01]  /*19400*/  LDCU UR5, c[0x0][0x39c] ;  /* 0x00007380ff0577ac */ /* 0x000ea20008000800 */
[----:B------:R-:W-:Y:S01]  /*19410*/  IADD3 R20, P2, PT, R27, R49, RZ ;  /* 0x000000311b147210 */ /* 0x000fe20007f5e0ff */
[----:B------:R-:W-:-:S03]  /*19420*/  IMAD R25, R48, 0x2, R27 ;  /* 0x0000000230197824 */ /* 0x000fc600078e021b */
[----:B------:R-:W-:Y:S02]  /*19430*/  LEA.HI.X.SX32 R21, R27, R50, 0x1, P2 ;  /* 0x000000321b157211 */ /* 0x000fe400010f0eff */
[----:B------:R-:W-:Y:S01]  /*19440*/  PRMT R27, R15, 0x7771, RZ ;  /* 0x000077710f1b7816 */ /* 0x000fe200000000ff */
[----:B------:R-:W-:Y:S01]  /*19450*/  IMAD R2, R41, R48, RZ ;  /* 0x0000003029027224 */ /* 0x000fe200078e02ff */
[----:B------:R-:W-:Y:S02]  /*19460*/  LOP3.LUT R14, R0, 0x104, RZ, 0xfc, !PT ;  /* 0x00000104000e7812 */ /* 0x000fe400078efcff */
[----:B0-----:R-:W-:Y:S02]  /*19470*/  IADD3 R12, P6, PT, R25, R49, RZ ;  /* 0x00000031190c7210 */ /* 0x001fe40007fde0ff */
[----:B-1----:R-:W-:Y:S01]  /*19480*/  ISETP.LT.AND P2, PT, R41, UR4, !P0 ;  /* 0x0000000429007c0c */ /* 0x002fe2000c741270 */
[----:B------:R-:W0:Y:S01]  /*19490*/  LDCU UR4, c[0x0][0x39c] ;  /* 0x00007380ff0477ac */ /* 0x000e220008000800 */
[----:B------:R1:W-:Y:S01]  /*194a0*/  @P4 STG.E.U8 desc[UR24][R20.64], R27 ;  /* 0x0000001b14004986 */ /* 0x0003e2000c101118 */
[----:B---3--:R-:W-:-:S02]  /*194b0*/  ISETP.LT.AND P4, PT, R14, UR6, !P0 ;  /* 0x000000060e007c0c */ /* 0x008fc4000c781270 */
[-C--:B------:R-:W-:Y:S01]  /*194c0*/  LEA.HI.X.SX32 R13, R25, R50.reuse, 0x1, P6 ;  /* 0x00000032190d7211 */ /* 0x080fe200030f0eff */
[----:B------:R-:W3:Y:S01]  /*194d0*/  LDCU UR6, c[0x0][0x39c] ;  /* 0x00007380ff0677ac */ /* 0x000ee20008000800 */
[-C--:B------:R-:W-:Y:S02]  /*194e0*/  IADD3 R14, P6, PT, R2, R49.reuse, RZ ;  /* 0x00000031020e7210 */ /* 0x080fe40007fde0ff */
[C---:B------:R-:W-:Y:S02]  /*194f0*/  PRMT R39, R15.reuse, 0x7772, RZ ;  /* 0x000077720f277816 */ /* 0x040fe400000000ff */
[----:B-----5:R-:W-:Y:S02]  /*19500*/  LOP3.LUT R22, R0, 0x106, RZ, 0xfc, !PT ;  /* 0x0000010600167812 */ /* 0x020fe400078efcff */
[----:B------:R-:W-:Y:S01]  /*19510*/  PRMT R37, R15, 0x7773, RZ ;  /* 0x000077730f257816 */ /* 0x000fe200000000ff */
[----:B------:R5:W-:Y:S01]  /*19520*/  @P1 STG.E.U8 desc[UR24][R12.64], R39 ;  /* 0x000000270c001986 */ /* 0x000be2000c101118 */
[----:B------:R-:W-:Y:S01]  /*19530*/  LEA.HI.X.SX32 R15, R2, R50, 0x1, P6 ;  /* 0x00000032020f7211 */ /* 0x000fe200030f0eff */
[----:B------:R-:W-:Y:S01]  /*19540*/  IMAD R25, R48, 0x4, R25 ;  /* 0x0000000430197824 */ /* 0x000fe200078e0219 */
[----:B--2---:R-:W-:Y:S01]  /*19550*/  ISETP.LT.AND P1, PT, R22, UR5, !P0 ;  /* 0x0000000516007c0c */ /* 0x004fe2000c721270 */
[----:B------:R-:W2:Y:S02]  /*19560*/  LDCU UR5, c[0x0][0x39c] ;  /* 0x00007380ff0577ac */ /* 0x000ea40008000800 */
[----:B------:R0:W-:Y:S01]  /*19570*/  @P2 STG.E.U8 desc[UR24][R14.64], R37 ;  /* 0x000000250e002986 */ /* 0x0001e2000c101118 */
[----:B------:R-:W-:Y:S01]  /*19580*/  IMAD R23, R48, 0x2, R25 ;  /* 0x0000000230177824 */ /* 0x000fe200078e0219 */
[----:B-1----:R-:W-:-:S02]  /*19590*/  IADD3 R20, P2, PT, R25, R49, RZ ;  /* 0x0000003119147210 */ /* 0x002fc40007f5e0ff */
[----:B------:R-:W-:Y:S02]  /*195a0*/  LOP3.LUT R2, R0, 0x108, RZ, 0xfc, !PT ;  /* 0x0000010800027812 */ /* 0x000fe400078efcff */
[-C--:B------:R-:W-:Y:S02]  /*195b0*/  LEA.HI.X.SX32 R21, R25, R50.reuse, 0x1, P2 ;  /* 0x0000003219157211 */ /* 0x080fe400010f0eff */
[----:B------:R-:W-:Y:S02]  /*195c0*/  PRMT R27, R4, 0x7770, RZ ;  /* 0x00007770041b7816 */ /* 0x000fe400000000ff */
[C---:B-----5:R-:W-:Y:S02]  /*195d0*/  IADD3 R12, P6, PT, R23.reuse, R49, RZ ;  /* 0x00000031170c7210 */ /* 0x060fe40007fde0ff */
[----:B0-----:R-:W-:Y:S01]  /*195e0*/  ISETP.LT.AND P2, PT, R2, UR4, !P0 ;  /* 0x0000000402007c0c */ /* 0x001fe2000c741270 */
[----:B------:R0:W-:Y:S01]  /*195f0*/  @P3 STG.E.U8 desc[UR24][R20.64], R27 ;  /* 0x0000001b14003986 */ /* 0x0001e2000c101118 */
[----:B------:R-:W-:Y:S01]  /*19600*/  LOP3.LUT R2, R0, 0x10a, RZ, 0xfc, !PT ;  /* 0x0000010a00027812 */ /* 0x000fe200078efcff */
[----:B------:R-:W1:Y:S01]  /*19610*/  LDCU UR4, c[0x0][0x39c] ;  /* 0x00007380ff0477ac */ /* 0x000e620008000800 */
        /* <DEDUP_REMOVED lines=9> */
[----:B--2---:R-:W-:Y:S01]  /*196b0*/  ISETP.LT.AND P5, PT, R2, UR5, !P0 ;  /* 0x0000000502007c0c */ /* 0x004fe2000c7a1270 */
[----:B------:R-:W2:Y:S01]  /*196c0*/  LDCU UR5, c[0x0][0x39c] ;  /* 0x00007380ff0577ac */ /* 0x000ea20008000800 */
        /* <DEDUP_REMOVED lines=12> */
[----:B---3--:R-:W-:-:S02]  /*19790*/  IADD3 R12, P1, PT, R25, R49, RZ ;  /* 0x00000031190c7210 */ /* 0x008fc40007f3e0ff */
[----:B------:R-:W-:Y:S02]  /*197a0*/  LOP3.LUT R2, R0, 0x112, RZ, 0xfc, !PT ;  /* 0x0000011200027812 */ /* 0x000fe400078efcff */
[-C--:B------:R-:W-:Y:S02]  /*197b0*/  LEA.HI.X.SX32 R13, R25, R50.reuse, 0x1, P1 ;  /* 0x00000032190d7211 */ /* 0x080fe400008f0eff */
[----:B--2---:R-:W-:Y:S01]  /*197c0*/  ISETP.LT.AND P1, PT, R2, UR5, !P0 ;  /* 0x0000000502007c0c */ /* 0x004fe2000c721270 */
[----:B------:R-:W2:Y:S01]  /*197d0*/  LDCU UR5, c[0x0][0x39c] ;  /* 0x00007380ff0577ac */ /* 0x000ea20008000800 */
[----:B0-----:R-:W-:Y:S02]  /*197e0*/  IADD3 R14, P6, PT, R23, R49, RZ ;  /* 0x00000031170e7210 */ /* 0x001fe40007fde0ff */
[----:B------:R-:W-:Y:S02]  /*197f0*/  PRMT R25, R5, 0x7770, RZ ;  /* 0x0000777005197816 */ /* 0x000fe400000000ff */
[----:B------:R-:W-:Y:S01]  /*19800*/  LEA.HI.X.SX32 R15, R23, R50, 0x1, P6 ;  /* 0x00000032170f7211 */ /* 0x000fe200030f0eff */
[----:B------:R-:W-:Y:S01]  /*19810*/  IMAD R23, R48, 0x2, R23 ;  /* 0x0000000230177824 */ /* 0x000fe200078e0217 */
[----:B----4-:R-:W-:Y:S01]  /*19820*/  PRMT R27, R5, 0x7771, RZ ;  /* 0x00007771051b7816 */ /* 0x010fe200000000ff */
        /* <DEDUP_REMOVED lines=10> */
[----:B-----5:R-:W-:Y:S01]  /*198d0*/  ISETP.LT.AND P2, PT, R4, UR6, !P0 ;  /* 0x0000000604007c0c */ /* 0x020fe2000c741270 */
[----:B------:R-:W4:Y:S01]  /*198e0*/  LDCU UR6, c[0x0][0x39c] ;  /* 0x00007380ff0677ac */ /* 0x000f220008000800 */
        /* <DEDUP_REMOVED lines=10> */
[----:B------:R-:W-:Y:S01]  /*19990*/  IMAD R23, R48, 0x2, R23 ;  /* 0x0000000230177824 */ /* 0x000fe200078e0217 */
[----:B0-----:R-:W-:-:S02]  /*199a0*/  PRMT R25, R6, 0x7770, RZ ;  /* 0x0000777006197816 */ /* 0x001fc400000000ff */
[----:B------:R-:W-:Y:S01]  /*199b0*/  LOP3.LUT R2, R0, 0x118, RZ, 0xfc, !PT ;  /* 0x0000011800027812 */ /* 0x000fe200078efcff */
[----:B------:R-:W-:Y:S01]  /*199c0*/  IMAD R21, R48, 0x2, R23 ;  /* 0x0000000230157824 */ /* 0x000fe200078e0217 */
[----:B------:R0:W-:Y:S02]  /*199d0*/  @P3 STG.E.U8 desc[UR24][R12.64], R27 ;  /* 0x0000001b0c003986 */ /* 0x0001e4000c101118 */
[----:B-1----:R-:W-:Y:S01]  /*199e0*/  ISETP.LT.AND P3, PT, R2, UR4, !P0 ;  /* 0x0000000402007c0c */ /* 0x002fe2000c761270 */
[----:B------:R-:W1:Y:S01]  /*199f0*/  LDCU UR4, c[0x0][0x39c] ;  /* 0x00007380ff0477ac */ /* 0x000e620008000800 */
[----:B------:R3:W-:Y:S01]  /*19a00*/  @P4 STG.E.U8 desc[UR24][R4.64], R25 ;  /* 0x0000001904004986 */ /* 0x0007e2000c101118 */
[C---:B------:R-:W-:Y:S02]  /*19a10*/  IADD3 R14, P4, PT, R23.reuse, R49, RZ ;  /* 0x00000031170e7210 */ /* 0x040fe40007f9e0ff */
[----:B------:R-:W-:Y:S02]  /*19a20*/  LOP3.LUT R2, R0, 0x11a, RZ, 0xfc, !PT ;  /* 0x0000011a00027812 */ /* 0x000fe400078efcff */
[----:B------:R-:W-:-:S02]  /*19a30*/  LEA.HI.X.SX32 R15, R23, R50, 0x1, P4 ;  /* 0x00000032170f7211 */ /* 0x000fc400020f0eff */
        /* <DEDUP_REMOVED lines=8> */
[----:B---3--:R-:W-:Y:S01]  /*19ac0*/  IADD3 R4, P6, PT, R21, R49, RZ ;  /* 0x0000003115047210 */ /* 0x008fe20007fde0ff */
[----:B------:R2:W-:Y:S01]  /*19ad0*/  @P1 STG.E.U8 desc[UR24][R14.64], R27 ;  /* 0x0000001b0e001986 */ /* 0x0005e2000c101118 */
[----:B------:R-:W-:-:S02]  /*19ae0*/  PRMT R25, R6, 0x7772, RZ ;  /* 0x0000777206197816 */ /* 0x000fc400000000ff */
[----:B----4-:R-:W-:Y:S01]  /*19af0*/  ISETP.LT.AND P1, PT, R2, UR6, !P0 ;  /* 0x0000000602007c0c */ /* 0x010fe2000c721270 */
[----:B------:R-:W3:Y:S01]  /*19b00*/  LDCU UR6, c[0x0][0x39c] ;  /* 0x00007380ff0677ac */ /* 0x000ee20008000800 */
[----:B------:R-:W-:Y:S02]  /*19b10*/  LOP3.LUT R2, R0, 0x120, RZ, 0xfc, !PT ;  /* 0x0000012000027812 */ /* 0x000fe400078efcff */
[-C--:B------:R-:W-:Y:S01]  /*19b20*/  LEA.HI.X.SX32 R5, R21, R50.reuse, 0x1, P6 ;  /* 0x0000003215057211 */ /* 0x080fe200030f0eff */
[----:B------:R4:W-:Y:S01]  /*19b30*/  @P2 STG.E.U8 desc[UR24][R12.64], R25 ;  /* 0x000000190c002986 */ /* 0x0009e2000c101118 */
[----:B------:R-:W-:Y:S02]  /*19b40*/  PRMT R37, R6, 0x7773, RZ ;  /* 0x0000777306257816 */ /* 0x000fe400000000ff */
[----:B--2---:R-:W-:Y:S02]  /*19b50*/  IADD3 R14, P6, PT, R23, R49, RZ ;  /* 0x00000031170e7210 */ /* 0x004fe40007fde0ff */
[----:B------:R-:W-:Y:S01]  /*19b60*/  ISETP.LT.AND P2, PT, R2, UR7, !P0 ;  /* 0x0000000702007c0c */ /* 0x000fe2000c741270 */
[----:B------:R2:W-:Y:S01]  /*19b70*/  @P5 STG.E.U8 desc[UR24][R4.64], R37 ;  /* 0x0000002504005986 */ /* 0x0005e2000c101118 */
[----:B------:R-:W-:Y:S01]  /*19b80*/  LOP3.LUT R2, R0, 0x122, RZ, 0xfc, !PT ;  /* 0x0000012200027812 */ /* 0x000fe200078efcff */
[----:B------:R-:W-:Y:S01]  /*19b90*/  VIADD R39, R3, 0x11e ;  /* 0x0000011e03277836 */ /* 0x000fe20000000000 */
[----:B------:R-:W-:Y:S01]  /*19ba0*/  LEA.HI.X.SX32 R15, R23, R50, 0x1, P6 ;  /* 0x00000032170f7211 */ /* 0x000fe200030f0eff */
[----:B------:R-:W-:Y:S01]  /*19bb0*/  IMAD R23, R48, 0x2, R23 ;  /* 0x0000000230177824 */ /* 0x000fe200078e0217 */
[----:B----4-:R-:W-:Y:S01]  /*19bc0*/  PRMT R25, R7, 0x7770, RZ ;  /* 0x0000777007197816 */ /* 0x010fe200000000ff */
[----:B------:R-:W4:Y:S01]  /*19bd0*/  LDCU UR7, c[0x0][0x39c] ;  /* 0x00007380ff0777ac */ /* 0x000f220008000800 */
[----:B0-----:R-:W-:Y:S01]  /*19be0*/  ISETP.LT.AND P5, PT, R2, UR5, !P0 ;  /* 0x0000000502007c0c */ /* 0x001fe2000c7a1270 */
[----:B------:R-:W-:-:S02]  /*19bf0*/  IMAD R21, R48, 0x2, R23 ;  /* 0x0000000230157824 */ /* 0x000fc400078e0217 */
[----:B------:R0:W-:Y:S01]  /*19c00*/  @P3 STG.E.U8 desc[UR24][R14.64], R25 ;  /* 0x000000190e003986 */ /* 0x0001e2000c101118 */
[----:B------:R-:W5:Y:S01]  /*19c10*/  LDCU UR5, c[0x0][0x39c] ;  /* 0x00007380ff0577ac */ /* 0x000f620008000800 */
[-C--:B------:R-:W-:Y:S02]  /*19c20*/  IADD3 R12, P3, PT, R23, R49.reuse, RZ ;  /* 0x00000031170c7210 */ /* 0x080fe40007f7e0ff */
[----:B------:R-:W-:Y:S02]  /*19c30*/  PRMT R27, R7, 0x7771, RZ ;  /* 0x00007771071b7816 */ /* 0x000fe400000000ff */
[----:B------:R-:W-:Y:S01]  /*19c40*/  LEA.HI.X.SX32 R13, R23, R50, 0x1, P3 ;  /* 0x00000032170d7211 */ /* 0x000fe200018f0eff */
[----:B------:R-:W-:Y:S01]  /*19c50*/  IMAD R2, R39, R48, RZ ;  /* 0x0000003027027224 */ /* 0x000fe200078e02ff */
[----:B------:R-:W-:Y:S02]  /*19c60*/  LOP3.LUT R6, R0, 0x124, RZ, 0xfc, !PT ;  /* 0x0000012400067812 */ /* 0x000fe400078efcff */
[----:B--2---:R-:W-:-:S02]  /*19c70*/  IADD3 R4, P6, PT, R21, R49, RZ ;  /* 0x0000003115047210 */ /* 0x004fc40007fde0ff */
[----:B-1----:R-:W-:Y:S01]  /*19c80*/  ISETP.LT.AND P3, PT, R39, UR4, !P0 ;  /* 0x0000000427007c0c */ /* 0x002fe2000c761270 */
[----:B------:R-:W1:Y:S01]  /*19c90*/  LDCU UR4, c[0x0][0x39c] ;  /* 0x00007380ff0477ac */ /* 0x000e620008000800 */
[----:B------:R2:W-:Y:S01]  /*19ca0*/  @P4 STG.E.U8 desc[UR24][R12.64], R27 ;  /* 0x0000001b0c004986 */ /* 0x0005e2000c101118 */
[----:B---3--:R-:W-:Y:S02]  /*19cb0*/  ISETP.LT.AND P4, PT, R6, UR6, !P0 ;  /* 0x0000000606007c0c */ /* 0x008fe4000c781270 */
[----:B------:R-:W-:Y:S01]  /*19cc0*/  LEA.HI.X.SX32 R5, R21, R50, 0x1, P6 ;  /* 0x0000003215057211 */ /* 0x000fe200030f0eff */
[----:B------:R-:W3:Y:S01]  /*19cd0*/  LDCU UR6, c[0x0][0x39c] ;  /* 0x00007380ff0677ac */ /* 0x000ee20008000800 */
[----:B------:R-:W-:Y:S02]  /*19ce0*/  IADD3 R6, P6, PT, R2, R49, RZ ;  /* 0x0000003102067210 */ /* 0x000fe40007fde0ff */
[----:B0-----:R-:W-:Y:S02]  /*19cf0*/  PRMT R25, R7, 0x7772, RZ ;  /* 0x0000777207197816 */ /* 0x001fe400000000ff */
[----:B------:R-:W-:-:S02]  /*19d00*/  LOP3.LUT R14, R0, 0x126, RZ, 0xfc, !PT ;  /* 0x00000126000e7812 */ /* 0x000fc400078efcff */
[----:B------:R-:W-:Y:S01]  /*19d10*/  PRMT R23, R7, 0x7773, RZ ;  /* 0x0000777307177816 */ /* 0x000fe200000000ff */
[----:B------:R0:W-:Y:S01]  /*19d20*/  @P1 STG.E.U8 desc[UR24][R4.64], R25 ;  /* 0x0000001904001986 */ /* 0x0001e2000c101118 */
[----:B------:R-:W-:Y:S01]  /*19d30*/  LEA.HI.X.SX32 R7, R2, R50, 0x1, P6 ;  /* 0x0000003202077211 */ /* 0x000fe200030f0eff */
[----:B------:R-:W-:Y:S01]  /*19d40*/  IMAD R21, R48, 0x4, R21 ;  /* 0x0000000430157824 */ /* 0x000fe200078e0215 */
[----:B-----5:R-:W-:Y:S01]  /*19d50*/  ISETP.LT.AND P1, PT, R14, UR5, !P0 ;  /* 0x000000050e007c0c */ /* 0x020fe2000c721270 */
[----:B------:R-:W5:Y:S02]  /*19d60*/  LDCU UR5, c[0x0][0x39c] ;  /* 0x00007380ff0577ac */ /* 0x000f640008000800 */
[----:B------:R1:W-:Y:S01]  /*19d70*/  @P3 STG.E.U8 desc[UR24][R6.64], R23 ;  /* 0x0000001706003986 */ /* 0x0003e2000c101118 */
[----:B------:R-:W-:Y:S01]  /*19d80*/  IMAD R15, R48, 0x2, R21 ;  /* 0x00000002300f7824 */ /* 0x000fe200078e0215 */
[----:B--2---:R-:W-:Y:S02]  /*19d90*/  IADD3 R12, P3, PT, R21, R49, RZ ;  /* 0x00000031150c7210 */ /* 0x004fe40007f7e0ff */
[----:B------:R-:W-:-:S02]  /*19da0*/  LOP3.LUT R2, R0, 0x128, RZ, 0xfc, !PT ;  /* 0x0000012800027812 */ /* 0x000fc400078efcff */
[-C--:B------:R-:W-:Y:S02]  /*19db0*/  LEA.HI.X.SX32 R13, R21, R50.reuse, 0x1, P3 ;  /* 0x00000032150d7211 */ /* 0x080fe400018f0eff */
[----:B------:R-:W-:Y:S02]  /*19dc0*/  PRMT R37, R28, 0x7770, RZ ;  /* 0x000077701c257816 */ /* 0x000fe400000000ff */
[C---:B0-----:R-:W-:Y:S02]  /*19dd0*/  IADD3 R4, P6, PT, R15.reuse, R49, RZ ;  /* 0x000000310f047210 */ /* 0x041fe40007fde0ff */
[----:B-1----:R-:W-:Y:S01]  /*19de0*/  ISETP.LT.AND P3, PT, R2, UR4, !P0 ;  /* 0x0000000402007c0c */ /* 0x002fe2000c761270 */
        /* <DEDUP_REMOVED lines=36> */
[----:B------:R0:W-:Y:S01]  /*1a030*/  @P3 STG.E.U8 desc[UR24][R4.64], R21 ;  /* 0x0000001504003986 */ /* 0x0001e2000c101118 */
[----:B------:R-:W-:-:S03]  /*1a040*/  VIADD R13, R3, 0x12e ;  /* 0x0000012e030d7836 */ /* 0x000fc60000000000 */
[----:B------:R3:W-:Y:S01]  /*1a050*/  @P2 STG.E.U8 desc[UR24][R6.64], R23 ;  /* 0x0000001706002986 */ /* 0x0007e2000c101118 */
[-C--:B------:R-:W-:Y:S01]  /*1a060*/  IADD3 R12, P2, PT, R15, R49.reuse, RZ ;  /* 0x000000310f0c7210 */ /* 0x080fe20007f5e0ff */
[C---:B------:R-:W-:Y:S01]  /*1a070*/  IMAD R2, R13.reuse, R48, RZ ;  /* 0x000000300d027224 */ /* 0x040fe200078e02ff */
[----:B-1----:R-:W-:Y:S01]  /*1a080*/  ISETP.LT.AND P3, PT, R13, UR4, !P0 ;  /* 0x000000040d007c0c */ /* 0x002fe2000c761270 */
[----:B------:R-:W1:Y:S01]  /*1a090*/  LDCU UR4, c[0x0][0x39c] ;  /* 0x00007380ff0477ac */ /* 0x000e620008000800 */
        /* <DEDUP_REMOVED lines=20> */
[----:B-1----:R-:W-:Y:S01]  /*1a1e0*/  ISETP.LT.AND P3, PT, R2, UR4, !P0 ;  /* 0x0000000402007c0c */ /* 0x002fe2000c761270 */
[----:B------:R-:W1:Y:S01]  /*1a1f0*/  LDCU UR4, c[0x0][0x39c] ;  /* 0x00007380ff0477ac */ /* 0x000e620008000800 */
        /* <DEDUP_REMOVED lines=20> */
[----:B----4-:R-:W-:Y:S01]  /*1a340*/  ISETP.LT.AND P2, PT, R2, UR7, !P0 ;  /* 0x0000000702007c0c */ /* 0x010fe2000c741270 */
[----:B------:R-:W-:Y:S01]  /*1a350*/  VIADD R27, R3, 0x13e ;  /* 0x0000013e031b7836 */ /* 0x000fe20000000000 */
[----:B--2---:R-:W-:Y:S01]  /*1a360*/  IADD3 R12, P6, PT, R15, R49, RZ ;  /* 0x000000310f0c7210 */ /* 0x004fe20007fde0ff */
[----:B------:R-:W2:Y:S01]  /*1a370*/  LDCU UR7, c[0x0][0x39c] ;  /* 0x00007380ff0777ac */ /* 0x000ea20008000800 */
        /* <DEDUP_REMOVED lines=15> */
[----:B-1----:R-:W-:Y:S01]  /*1a470*/  ISETP.LT.AND P3, PT, R27, UR4, !P0 ;  /* 0x000000041b007c0c */ /* 0x002fe2000c761270 */
[----:B------:R-:W1:Y:S01]  /*1a480*/  LDCU UR4, c[0x0][0x39c] ;  /* 0x00007380ff0477ac */ /* 0x000e620008000800 */
        /* <DEDUP_REMOVED lines=21> */
[----:B-1----:R-:W-:Y:S01]  /*1a5e0*/  ISETP.LT.AND P3, PT, R2, UR4, !P0 ;  /* 0x0000000402007c0c */ /* 0x002fe2000c761270 */
        /* <DEDUP_REMOVED lines=15> */
[----:B-1----:R-:W-:-:S02]  /*1a6e0*/  IADD3 R4, P6, PT, R21, R49, RZ ;  /* 0x0000003115047210 */ /* 0x002fc40007fde0ff */
        /* <DEDUP_REMOVED lines=13> */
[----:B-----5:R-:W-:Y:S01]  /*1a7c0*/  ISETP.LT.AND P1, PT, R2, UR5, !P0 ;  /* 0x0000000502007c0c */ /* 0x020fe2000c721270 */
[----:B------:R-:W3:Y:S01]  /*1a7d0*/  LDCU UR5, c[0x0][0x39c] ;  /* 0x00007380ff0577ac */ /* 0x000ee20008000800 */
[----:B-1----:R-:W-:Y:S02]  /*1a7e0*/  IADD3 R12, P6, PT, R15, R49, RZ ;  /* 0x000000310f0c7210 */ /* 0x002fe40007fde0ff */
        /* <DEDUP_REMOVED lines=15> */
[----:B-1----:R-:W-:Y:S01]  /*1a8e0*/  LOP3.LUT R12, R0, 0x156, RZ, 0xfc, !PT ;  /* 0x00000156000c7812 */ /* 0x002fe200078efcff */
[----:B------:R0:W-:Y:S01]  /*1a8f0*/  @P5 STG.E.U8 desc[UR24][R4.64], R21 ;  /* 0x0000001504005986 */ /* 0x0001e2000c101118 */
[----:B------:R-:W-:-:S02]  /*1a900*/  LEA.HI.X.SX32 R7, R2, R50, 0x1, P6 ;  /* 0x0000003202077211 */ /* 0x000fc400030f0eff */
[----:B---3--:R-:W-:Y:S01]  /*1a910*/  ISETP.LT.AND P5, PT, R12, UR5, !P0 ;  /* 0x000000050c007c0c */ /* 0x008fe2000c7a1270 */
[----:B------:R-:W1:Y:S01]  /*1a920*/  LDCU UR5, c[0x0][0x39c] ;  /* 0x00007380ff0577ac */ /* 0x000e620008000800 */
        /* <DEDUP_REMOVED lines=33> */
[----:B--2---:R-:W-:Y:S01]  /*1ab40*/  ISETP.LT.AND P2, PT, R2, UR7, !P0 ;  /* 0x0000000702007c0c */ /* 0x004fe2000c741270 */
[----:B------:R-:W-:Y:S01]  /*1ab50*/  VIADD R27, R3, 0x15e ;  /* 0x0000015e031b7836 */ /* 0x000fe20000000000 */
[----:B-1----:R-:W-:Y:S01]  /*1ab60*/  IADD3 R4, P6, PT, R15, R49, RZ ;  /* 0x000000310f047210 */ /* 0x002fe20007fde0ff */
        /* <DEDUP_REMOVED lines=71> */
[----:B--2---:R-:W-:Y:S02]  /*1afe0*/  IADD3 R4, P6, PT, R15, R49, RZ ;  /* 0x000000310f047210 */ /* 0x004fe40007fde0ff */
        /* <DEDUP_REMOVED lines=15> */
[----:B--2---:R-:W-:Y:S01]  /*1b0e0*/  LOP3.LUT R4, R0, 0x176, RZ, 0xfc, !PT ;  /* 0x0000017600047812 */ /* 0x004fe200078efcff */
[----:B------:R0:W-:Y:S01]  /*1b0f0*/  @P5 STG.E.U8 desc[UR24][R6.64], R21 ;  /* 0x0000001506005986 */ /* 0x0001e2000c101118 */
[----:B------:R-:W-:-:S02]  /*1b100*/  LEA.HI.X.SX32 R13, R2, R50, 0x1, P6 ;  /* 0x00000032020d7211 */ /* 0x000fc400030f0eff */
[----:B---3--:R-:W-:Y:S01]  /*1b110*/  ISETP.LT.AND P5, PT, R4, UR5, !P0 ;  /* 0x0000000504007c0c */ /* 0x008fe2000c7a1270 */
        /* <DEDUP_REMOVED lines=129> */
[----:B------:R-:W-:Y:S02]  /*1b930*/  IADD3 R6, P6, PT, R15, R49, RZ ;  /* 0x000000310f067210 */ /* 0x000fe40007fde0ff */
[----:B------:R-:W-:Y:S02]  /*1b940*/  LOP3.LUT R8, R0, 0x194, RZ, 0xfc, !PT ;  /* 0x0000019400087812 */ /* 0x000fe400078efcff */
[----:B------:R-:W-:Y:S02]  /*1b950*/  PRMT R23, R9, 0x7773, RZ ;  /* 0x0000777309177816 */ /* 0x000fe400000000ff */
[----:B------:R-:W-:Y:S01]  /*1b960*/  LEA.HI.X.SX32 R7, R15, R50, 0x1, P6 ;  /* 0x000000320f077211 */ /* 0x000fe200030f0eff */
[----:B------:R-:W-:Y:S01]  /*1b970*/  IMAD R15, R48, 0x2, R15 ;  /* 0x00000002300f7824 */ /* 0x000fe200078e020f */
[----:B0-----:R-:W-:-:S02]  /*1b980*/  PRMT R21, R10, 0x7770, RZ ;  /* 0x000077700a157816 */ /* 0x001fc400000000ff */
[----:B------:R-:W-:Y:S01]  /*1b990*/  ISETP.LT.AND P2, PT, R8, UR6, !P0 ;  /* 0x0000000608007c0c */ /* 0x000fe2000c741270 */
[----:B------:R-:W0:Y:S01]  /*1b9a0*/  LDCU UR6, c[0x0][0x39c] ;  /* 0x00007380ff0677ac */ /* 0x000e220008000800 */
[----:B------:R-:W-:Y:S01]  /*1b9b0*/  LOP3.LUT R2, R0, 0x198, RZ, 0xfc, !PT ;  /* 0x0000019800027812 */ /* 0x000fe200078efcff */
[----:B------:R3:W-:Y:S01]  /*1b9c0*/  @P3 STG.E.U8 desc[UR24][R4.64], R23 ;  /* 0x0000001704003986 */ /* 0x0007e2000c101118 */
[----:B------:R-:W-:Y:S02]  /*1b9d0*/  IMAD R13, R48, 0x2, R15 ;  /* 0x00000002300d7824 */ /* 0x000fe400078e020f */
[----:B----4-:R-:W-:Y:S01]  /*1b9e0*/  ISETP.LT.AND P3, PT, R2, UR4, !P0 ;  /* 0x0000000402007c0c */ /* 0x010fe2000c761270 */
[----:B------:R4:W-:Y:S01]  /*1b9f0*/  @P4 STG.E.U8 desc[UR24][R6.64], R21 ;  /* 0x0000001506004986 */ /* 0x0009e2000c101118 */
[----:B------:R-:W-:Y:S01]  /*1ba00*/  IADD3 R8, P4, PT, R15, R49, RZ ;  /* 0x000000310f087210 */ /* 0x000fe20007f9e0ff */
[----:B------:R-:W5:Y:S01]  /*1ba10*/  LDCU UR4, c[0x0][0x39c] ;  /* 0x00007380ff0477ac */ /* 0x000f620008000800 */
[----:B------:R-:W-:-:S02]  /*1ba20*/  LOP3.LUT R2, R0, 0x19a, RZ, 0xfc, !PT ;  /* 0x0000019a00027812 */ /* 0x000fc400078efcff */
[-C--:B------:R-:W-:Y:S02]  /*1ba30*/  LEA.HI.X.SX32 R9, R15, R50.reuse, 0x1, P4 ;  /* 0x000000320f097211 */ /* 0x080fe400020f0eff */
[CC--:B---3--:R-:W-:Y:S02]  /*1ba40*/  IADD3 R4, P6, PT, R13.reuse, R49.reuse, RZ ;  /* 0x000000310d047210 */ /* 0x0c8fe40007fde0ff */
[----:B--2---:R-:W-:Y:S01]  /*1ba50*/  ISETP.LT.AND P4, PT, R2, UR5, !P0 ;  /* 0x0000000502007c0c */ /* 0x004fe2000c781270 */
[----:B------:R-:W2:Y:S01]  /*1ba60*/  LDCU UR5, c[0x0][0x39c] ;  /* 0x00007380ff0577ac */ /* 0x000ea20008000800 */
[----:B------:R-:W-:Y:S01]  /*1ba70*/  LEA.HI.X.SX32 R5, R13, R50, 0x1, P6 ;  /* 0x000000320d057211 */ /* 0x000fe200030f0eff */
[----:B------:R-:W-:Y:S01]  /*1ba80*/  IMAD R13, R48, 0x2, R13 ;  /* 0x00000002300d7824 */ /* 0x000fe200078e020d */
[----:B------:R-:W-:Y:S02]  /*1ba90*/  PRMT R23, R10, 0x7771, RZ ;  /* 0x000077710a177816 */ /* 0x000fe400000000ff */
[----:B------:R-:W-:Y:S01]  /*1baa0*/  LOP3.LUT R2, R0, 0x19c, RZ, 0xfc, !PT ;  /* 0x0000019c00027812 */ /* 0x000fe200078efcff */
[----:B------:R-:W-:Y:S01]  /*1bab0*/  IMAD R15, R48, 0x2, R13 ;  /* 0x00000002300f7824 */ /* 0x000fe200078e020d */
[----:B----4-:R-:W-:Y:S01]  /*1bac0*/  PRMT R21, R10, 0x7772, RZ ;  /* 0x000077720a157816 */ /* 0x010fe200000000ff */
[----:B------:R3:W-:Y:S01]  /*1bad0*/  @P1 STG.E.U8 desc[UR24][R8.64], R23 ;  /* 0x0000001708001986 */ /* 0x0007e2000c101118 */
[----:B------:R-:W-:-:S02]  /*1bae0*/  IADD3 R6, P6, PT, R13, R49, RZ ;  /* 0x000000310d067210 */ /* 0x000fc40007fde0ff */
[----:B0-----:R-:W-:Y:S01]  /*1baf0*/  ISETP.LT.AND P1, PT, R2, UR6, !P0 ;  /* 0x0000000602007c0c */ /* 0x001fe2000c721270 */
[----:B------:R0:W-:Y:S01]  /*1bb00*/  @P2 STG.E.U8 desc[UR24][R4.64], R21 ;  /* 0x0000001504002986 */ /* 0x0001e2000c101118 */
[----:B------:R-:W-:Y:S01]  /*1bb10*/  LOP3.LUT R2, R0, 0x1a0, RZ, 0xfc, !PT ;  /* 0x000001a000027812 */ /* 0x000fe200078efcff */
[----:B------:R-:W4:Y:S01]  /*1bb20*/  LDCU UR6, c[0x0][0x39c] ;  /* 0x00007380ff0677ac */ /* 0x000f220008000800 */
[----:B------:R-:W-:Y:S02]  /*1bb30*/  LEA.HI.X.SX32 R7, R13, R50, 0x1, P6 ;  /* 0x000000320d077211 */ /* 0x000fe400030f0eff */
[----:B------:R-:W-:Y:S02]  /*1bb40*/  PRMT R25, R10, 0x7773, RZ ;  /* 0x000077730a197816 */ /* 0x000fe400000000ff */
[----:B-1----:R-:W-:Y:S01]  /*1bb50*/  ISETP.LT.AND P2, PT, R2, UR7, !P0 ;  /* 0x0000000702007c0c */ /* 0x002fe2000c741270 */
[----:B------:R-:W-:Y:S01]  /*1bb60*/  VIADD R27, R3, 0x19e ;  /* 0x0000019e031b7836 */ /* 0x000fe20000000000 */
[----:B---3--:R-:W-:Y:S01]  /*1bb70*/  IADD3 R8, P6, PT, R15, R49, RZ ;  /* 0x000000310f087210 */ /* 0x008fe20007fde0ff */
[----:B------:R1:W-:Y:S01]  /*1bb80*/  @P5 STG.E.U8 desc[UR24][R6.64], R25 ;  /* 0x0000001906005986 */ /* 0x0003e2000c101118 */
[----:B------:R-:W-:Y:S01]  /*1bb90*/  LOP3.LUT R2, R0, 0x1a2, RZ, 0xfc, !PT ;  /* 0x000001a200027812 */ /* 0x000fe200078efcff */
[----:B------:R-:W3:Y:S01]  /*1bba0*/  LDCU UR7, c[0x0][0x39c] ;  /* 0x00007380ff0777ac */ /* 0x000ee20008000800 */
[----:B0-----:R-:W-:-:S02]  /*1bbb0*/  PRMT R21, R11, 0x7770, RZ ;  /* 0x000077700b157816 */ /* 0x001fc400000000ff */
[----:B------:R-:W-:Y:S01]  /*1bbc0*/  LEA.HI.X.SX32 R9, R15, R50, 0x1, P6 ;  /* 0x000000320f097211 */ /* 0x000fe200030f0eff */
[----:B------:R-:W-:Y:S01]  /*1bbd0*/  IMAD R15, R48, 0x2, R15 ;  /* 0x00000002300f7824 */ /* 0x000fe200078e020f */
[----:B--2---:R-:W-:Y:S01]  /*1bbe0*/  ISETP.LT.AND P5, PT, R2, UR5, !P0 ;  /* 0x0000000502007c0c */ /* 0x004fe2000c7a1270 */
[----:B------:R-:W0:Y:S02]  /*1bbf0*/  LDCU UR5, c[0x0][0x39c] ;  /* 0x00007380ff0577ac */ /* 0x000e240008000800 */
[----:B------:R2:W-:Y:S01]  /*1bc00*/  @P3 STG.E.U8 desc[UR24][R8.64], R21 ;  /* 0x0000001508003986 */ /* 0x0005e2000c101118 */
[----:B------:R-:W-:Y:S01]  /*1bc10*/  IMAD R13, R48, 0x2, R15 ;  /* 0x00000002300d7824 */ /* 0x000fe200078e020f */
[----:B------:R-:W-:Y:S01]  /*1bc20*/  IADD3 R4, P3, PT, R15, R49, RZ ;  /* 0x000000310f047210 */ /* 0x000fe20007f7e0ff */
[----:B------:R-:W-:Y:S01]  /*1bc30*/  IMAD R2, R27, R48, RZ ;  /* 0x000000301b027224 */ /* 0x000fe200078e02ff */
[----:B------:R-:W-:Y:S02]  /*1bc40*/  PRMT R23, R11, 0x7771, RZ ;  /* 0x000077710b177816 */ /* 0x000fe400000000ff */
[----:B------:R-:W-:-:S02]  /*1bc50*/  LEA.HI.X.SX32 R5, R15, R50, 0x1, P3 ;  /* 0x000000320f057211 */ /* 0x000fc400018f0eff */
[-C--:B-1----:R-:W-:Y:S02]  /*1bc60*/  IADD3 R6, P6, PT, R13, R49.reuse, RZ ;  /* 0x000000310d067210 */ /* 0x082fe40007fde0ff */
[----:B-----5:R-:W-:Y:S01]  /*1bc70*/  ISETP.LT.AND P3, PT, R27, UR4, !P0 ;  /* 0x000000041b007c0c */ /* 0x020fe2000c761270 */
[----:B------:R-:W1:Y:S01]  /*1bc80*/  LDCU UR4, c[0x0][0x39c] ;  /* 0x00007380ff0477ac */ /* 0x000e620008000800 */
[----:B------:R-:W-:Y:S01]  /*1bc90*/  LOP3.LUT R10, R0, 0x1a4, RZ, 0xfc, !PT ;  /* 0x000001a4000a7812 */ /* 0x000fe200078efcff */
[----:B------:R5:W-:Y:S01]  /*1bca0*/  @P4 STG.E.U8 desc[UR24][R4.64], R23 ;  /* 0x0000001704004986 */ /* 0x000be2000c101118 */
[----:B------:R-:W-:Y:S02]  /*1bcb0*/  LEA.HI.X.SX32 R7, R13, R50, 0x1, P6 ;  /* 0x000000320d077211 */ /* 0x000fe400030f0eff */
[----:B--2---:R-:W-:Y:S02]  /*1bcc0*/  IADD3 R8, P6, PT, R2, R49, RZ ;  /* 0x0000003102087210 */ /* 0x004fe40007fde0ff */
[----:B------:R-:W-:-:S02]  /*1bcd0*/  PRMT R21, R11, 0x7772, RZ ;  /* 0x000077720b157816 */ /* 0x000fc400000000ff */
[----:B----4-:R-:W-:Y:S01]  /*1bce0*/  ISETP.LT.AND P4, PT, R10, UR6, !P0 ;  /* 0x000000060a007c0c */ /* 0x010fe2000c781270 */
[----:B------:R-:W2:Y:S01]  /*1bcf0*/  LDCU UR6, c[0x0][0x39c] ;  /* 0x00007380ff0677ac */ /* 0x000ea20008000800 */
[----:B------:R-:W-:Y:S01]  /*1bd00*/  LOP3.LUT R10, R0, 0x1a6, RZ, 0xfc, !PT ;  /* 0x000001a6000a7812 */ /* 0x000fe200078efcff */
[----:B------:R4:W-:Y:S01]  /*1bd10*/  @P1 STG.E.U8 desc[UR24][R6.64], R21 ;  /* 0x0000001506001986 */ /* 0x0009e2000c101118 */
[----:B------:R-:W-:Y:S01]  /*1bd20*/  PRMT R15, R11, 0x7773, RZ ;  /* 0x000077730b0f7816 */ /* 0x000fe200000000ff */
[----:B------:R-:W-:Y:S01]  /*1bd30*/  IMAD R13, R48, 0x4, R13 ;  /* 0x00000004300d7824 */ /* 0x000fe200078e020d */
[----:B------:R-:W-:Y:S02]  /*1bd40*/  LEA.HI.X.SX32 R9, R2, R50, 0x1, P6 ;  /* 0x0000003202097211 */ /* 0x000fe400030f0eff */
[----:B0-----:R-:W-:Y:S01]  /*1bd50*/  ISETP.LT.AND P1, PT, R10, UR5, !P0 ;  /* 0x000000050a007c0c */ /* 0x001fe2000c721270 */
[----:B------:R-:W0:Y:S01]  /*1bd60*/  LDCU UR5, c[0x0][0x39c] ;  /* 0x00007380ff0577ac */ /* 0x000e220008000800 */
[----:B------:R-:W-:Y:S01]  /*1bd70*/  IMAD R11, R48, 0x2, R13 ;  /* 0x00000002300b7824 */ /* 0x000fe200078e020d */
[----:B------:R0:W-:Y:S01]  /*1bd80*/  @P3 STG.E.U8 desc[UR24][R8.64], R15 ;  /* 0x0000000f08003986 */ /* 0x0001e2000c101118 */
[----:B-----5:R-:W-:-:S02]  /*1bd90*/  IADD3 R4, P3, PT, R13, R49, RZ ;  /* 0x000000310d047210 */ /* 0x020fc40007f7e0ff */
[----:B------:R-:W-:Y:S02]  /*1bda0*/  LOP3.LUT R2, R0, 0x1a8, RZ, 0xfc, !PT ;  /* 0x000001a800027812 */ /* 0x000fe400078efcff */
[-C--:B------:R-:W-:Y:S02]  /*1bdb0*/  LEA.HI.X.SX32 R5, R13, R50.reuse, 0x1, P3 ;  /* 0x000000320d057211 */ /* 0x080fe400018f0eff */
[----:B------:R-:W-:Y:S02]  /*1bdc0*/  PRMT R25, R16, 0x7770, RZ ;  /* 0x0000777010197816 */ /* 0x000fe400000000ff */
[C---:B----4-:R-:W-:Y:S02]  /*1bdd0*/  IADD3 R6, P6, PT, R11.reuse, R49, RZ ;  /* 0x000000310b067210 */ /* 0x050fe40007fde0ff */
[----:B-1----:R-:W-:Y:S01]  /*1bde0*/  ISETP.LT.AND P3, PT, R2, UR4, !P0 ;  /* 0x0000000402007c0c */ /* 0x002fe2000c761270 */
        /* <DEDUP_REMOVED lines=25> */
[----:B--2---:R-:W-:Y:S01]  /*1bf80*/  IADD3 R6, P1, PT, R13, R49, RZ ;  /* 0x000000310d067210 */ /* 0x004fe20007f3e0ff */
[----:B------:R-:W2:Y:S01]  /*1bf90*/  LDCU UR4, c[0x0][0x39c] ;  /* 0x00007380ff0477ac */ /* 0x000ea20008000800 */
[----:B------:R-:W-:-:S02]  /*1bfa0*/  LOP3.LUT R2, R0, 0x1b2, RZ, 0xfc, !PT ;  /* 0x000001b200027812 */ /* 0x000fc400078efcff */
[-C--:B------:R-:W-:Y:S02]  /*1bfb0*/  LEA.HI.X.SX32 R7, R13, R50.reuse, 0x1, P1 ;  /* 0x000000320d077211 */ /* 0x080fe400008f0eff */
[----:B-----5:R-:W-:Y:S01]  /*1bfc0*/  ISETP.LT.AND P1, PT, R2, UR5, !P0 ;  /* 0x0000000502007c0c */ /* 0x020fe2000c721270 */
[----:B------:R-:W5:Y:S01]  /*1bfd0*/  LDCU UR5, c[0x0][0x39c] ;  /* 0x00007380ff0577ac */ /* 0x000f620008000800 */
[----:B-1----:R-:W-:Y:S02]  /*1bfe0*/  IADD3 R8, P6, PT, R11, R49, RZ ;  /* 0x000000310b087210 */ /* 0x002fe40007fde0ff */
        /* <DEDUP_REMOVED lines=9> */
[----:B--2---:R-:W-:Y:S01]  /*1c080*/  ISETP.LT.AND P6, PT, R5, UR4, !P0 ;  /* 0x0000000405007c0c */ /* 0x004fe2000c7c1270 */
[----:B------:R-:W2:Y:S01]  /*1c090*/  LDCU UR4, c[0x0][0x39c] ;  /* 0x00007380ff0477ac */ /* 0x000ea20008000800 */
[-C--:B------:R-:W-:Y:S01]  /*1c0a0*/  LEA.HI.X.SX32 R5, R11, R50.reuse, 0x1, P2 ;  /* 0x000000320b057211 */ /* 0x080fe200010f0eff */
[----:B------:R-:W-:Y:S01]  /*1c0b0*/  IMAD R11, R48, 0x4, R11 ;  /* 0x00000004300b7824 */ /* 0x000fe200078e020b */
[----:B-1----:R-:W-:Y:S02]  /*1c0c0*/  PRMT R13, R17, 0x7772, RZ ;  /* 0x00007772110d7816 */ /* 0x002fe400000000ff */
[----:B------:R-:W-:Y:S02]  /*1c0d0*/  IADD3 R6, P3, PT, R2, R49, RZ ;  /* 0x0000003102067210 */ /* 0x000fe40007f7e0ff */
[----:B----4-:R-:W-:Y:S01]  /*1c0e0*/  LOP3.LUT R8, R0, 0x1b6, RZ, 0xfc, !PT ;  /* 0x000001b600087812 */ /* 0x010fe200078efcff */
[----:B------:R1:W-:Y:S01]  /*1c0f0*/  @P5 STG.E.U8 desc[UR24][R4.64], R13 ;  /* 0x0000000d04005986 */ /* 0x0003e2000c101118 */
[----:B------:R-:W-:-:S02]  /*1c100*/  LEA.HI.X.SX32 R7, R2, R50, 0x1, P3 ;  /* 0x0000003202077211 */ /* 0x000fc400018f0eff */
[----:B-----5:R-:W-:Y:S01]  /*1c110*/  ISETP.LT.AND P3, PT, R8, UR5, !P0 ;  /* 0x0000000508007c0c */ /* 0x020fe2000c761270 */
[----:B------:R-:W4:Y:S01]  /*1c120*/  LDCU UR5, c[0x0][0x39c] ;  /* 0x00007380ff0577ac */ /* 0x000f220008000800 */
[CC--:B------:R-:W-:Y:S02]  /*1c130*/  IADD3 R8, P5, PT, R11.reuse, R49.reuse, RZ ;  /* 0x000000310b087210 */ /* 0x0c0fe40007fbe0ff */
[----:B------:R-:W-:Y:S02]  /*1c140*/  LOP3.LUT R10, R0, 0x1b4, RZ, 0xfc, !PT ;  /* 0x000001b4000a7812 */ /* 0x000fe400078efcff */
[----:B------:R-:W-:Y:S01]  /*1c150*/  LEA.HI.X.SX32 R9, R11, R50, 0x1, P5 ;  /* 0x000000320b097211 */ /* 0x000fe200028f0eff */
[----:B------:R-:W-:Y:S01]  /*1c160*/  IMAD R11, R48, 0x2, R11 ;  /* 0x00000002300b7824 */ /* 0x000fe200078e020b */
[----:B------:R-:W-:Y:S02]  /*1c170*/  PRMT R17, R17, 0x7773, RZ ;  /* 0x0000777311117816 */ /* 0x000fe400000000ff */
[----:B------:R-:W-:Y:S01]  /*1c180*/  PRMT R15, R18, 0x7770, RZ ;  /* 0x00007770120f7816 */ /* 0x000fe200000000ff */
[----:B-1----:R-:W-:Y:S01]  /*1c190*/  IMAD R13, R48, 0x2, R11 ;  /* 0x00000002300d7824 */ /* 0x002fe200078e020b */
[----:B0-----:R-:W-:Y:S01]  /*1c1a0*/  ISETP.LT.AND P2, PT, R10, UR6, !P0 ;  /* 0x000000060a007c0c */ /* 0x001fe2000c741270 */
[----:B------:R-:W0:Y:S01]  /*1c1b0*/  LDCU UR6, c[0x0][0x39c] ;  /* 0x00007380ff0677ac */ /* 0x000e220008000800 */
[----:B------:R-:W-:Y:S01]  /*1c1c0*/  LOP3.LUT R2, R0, 0x1b8, RZ, 0xfc, !PT ;  /* 0x000001b800027812 */ /* 0x000fe200078efcff */
[----:B------:R1:W-:Y:S03]  /*1c1d0*/  @P6 STG.E.U8 desc[UR24][R6.64], R17 ;  /* 0x0000001106006986 */ /* 0x0003e6000c101118 */
[----:B--2---:R-:W-:Y:S01]  /*1c1e0*/  ISETP.LT.AND P5, PT, R2, UR4, !P0 ;  /* 0x0000000402007c0c */ /* 0x004fe2000c7a1270 */
[----:B------:R2:W-:Y:S01]  /*1c1f0*/  @P4 STG.E.U8 desc[UR24][R8.64], R15 ;  /* 0x0000000f08004986 */ /* 0x0005e2000c101118 */
[----:B------:R-:W-:Y:S01]  /*1c200*/  IADD3 R4, P4, PT, R11, R49, RZ ;  /* 0x000000310b047210 */ /* 0x000fe20007f9e0ff */
[----:B------:R-:W5:Y:S01]  /*1c210*/  LDCU UR4, c[0x0][0x39c] ;  /* 0x00007380ff0477ac */ /* 0x000f620008000800 */
[----:B------:R-:W-:-:S02]  /*1c220*/  LOP3.LUT R2, R0, 0x1ba, RZ, 0xfc, !PT ;  /* 0x000001ba00027812 */ /* 0x000fc400078efcff */
[----:B-1----:R-:W-:Y:S02]  /*1c230*/  IADD3 R6, P6, PT, R13, R49, RZ ;  /* 0x000000310d067210 */ /* 0x002fe40007fde0ff */
[-C--:B------:R-:W-:Y:S02]  /*1c240*/  LEA.HI.X.SX32 R5, R11, R50.reuse, 0x1, P4 ;  /* 0x000000320b057211 */ /* 0x080fe400020f0eff */
[----:B------:R-:W-:Y:S01]  /*1c250*/  LEA.HI.X.SX32 R7, R13, R50, 0x1, P6 ;  /* 0x000000320d077211 */ /* 0x000fe200030f0eff */
[----:B------:R-:W-:Y:S01]  /*1c260*/  IMAD R13, R48, 0x2, R13 ;  /* 0x00000002300d7824 */ /* 0x000fe200078e020d */
[----:B----4-:R-:W-:Y:S01]  /*1c270*/  ISETP.LT.AND P4, PT, R2, UR5, !P0 ;  /* 0x0000000502007c0c */ /* 0x010fe2000c781270 */
[----:B------:R-:W1:Y:S01]  /*1c280*/  LDCU UR5, c[0x0][0x39c] ;  /* 0x00007380ff0577ac */ /* 0x000e620008000800 */
[----:B------:R-:W-:Y:S01]  /*1c290*/  PRMT R17, R18, 0x7771, RZ ;  /* 0x0000777112117816 */ /* 0x000fe200000000ff */
[----:B------:R-:W-:Y:S01]  /*1c2a0*/  IMAD R11, R48, 0x2, R13 ;  /* 0x00000002300b7824 */ /* 0x000fe200078e020d */
[----:B------:R-:W-:-:S02]  /*1c2b0*/  LOP3.LUT R2, R0, 0x1bc, RZ, 0xfc, !PT ;  /* 0x000001bc00027812 */ /* 0x000fc400078efcff */
[CC--:B--2---:R-:W-:Y:S01]  /*1c2c0*/  IADD3 R8, P6, PT, R13.reuse, R49.reuse, RZ ;  /* 0x000000310d087210 */ /* 0x0c4fe20007fde0ff */
[----:B------:R2:W-:Y:S01]  /*1c2d0*/  @P1 STG.E.U8 desc[UR24][R4.64], R17 ;  /* 0x0000001104001986 */ /* 0x0005e2000c101118 */
[----:B------:R-:W-:Y:S02]  /*1c2e0*/  PRMT R15, R18, 0x7772, RZ ;  /* 0x00007772120f7816 */ /* 0x000fe400000000ff */
[----:B0-----:R-:W-:Y:S01]  /*1c2f0*/  ISETP.LT.AND P1, PT, R2, UR6, !P0 ;  /* 0x0000000602007c0c */ /* 0x001fe2000c721270 */
[----:B------:R-:W0:Y:S01]  /*1c300*/  LDCU UR6, c[0x0][0x39c] ;  /* 0x00007380ff0677ac */ /* 0x000e220008000800 */
[----:B------:R-:W-:Y:S02]  /*1c310*/  LEA.HI.X.SX32 R9, R13, R50, 0x1, P6 ;  /* 0x000000320d097211 */ /* 0x000fe400030f0eff */
[----:B------:R-:W-:Y:S01]  /*1c320*/  LOP3.LUT R2, R0, 0x1c0, RZ, 0xfc, !PT ;  /* 0x000001c000027812 */ /* 0x000fe200078efcff */
[----:B------:R4:W-:Y:S01]  /*1c330*/  @P2 STG.E.U8 desc[UR24][R6.64], R15 ;  /* 0x0000000f06002986 */ /* 0x0009e2000c101118 */
[----:B--2---:R-:W-:-:S02]  /*1c340*/  IADD3 R4, P6, PT, R11, R49, RZ ;  /* 0x000000310b047210 */ /* 0x004fc40007fde0ff */
[----:B------:R-:W-:Y:S02]  /*1c350*/  PRMT R17, R18, 0x7773, RZ ;  /* 0x0000777312117816 */ /* 0x000fe400000000ff */
[----:B---3--:R-:W-:Y:S01]  /*1c360*/  ISETP.LT.AND P2, PT, R2, UR7, !P0 ;  /* 0x0000000702007c0c */ /* 0x008fe2000c741270 */
[----:B------:R-:W2:Y:S01]  /*1c370*/  LDCU UR7, c[0x0][0x39c] ;  /* 0x00007380ff0777ac */ /* 0x000ea20008000800 */
[----:B------:R-:W-:Y:S01]  /*1c380*/  LEA.HI.X.SX32 R5, R11, R50, 0x1, P6 ;  /* 0x000000320b057211 */ /* 0x000fe200030f0eff */
[----:B------:R-:W-:Y:S01]  /*1c390*/  IMAD R11, R48, 0x2, R11 ;  /* 0x00000002300b7824 */ /* 0x000fe200078e020b */
[----:B----4-:R-:W-:Y:S02]  /*1c3a0*/  PRMT R15, R19, 0x7770, RZ ;  /* 0x00007770130f7816 */ /* 0x010fe400000000ff */
[----:B------:R-:W-:Y:S01]  /*1c3b0*/  LOP3.LUT R2, R0, 0x1c2, RZ, 0xfc, !PT ;  /* 0x000001c200027812 */ /* 0x000fe200078efcff */
[----:B------:R3:W-:Y:S03]  /*1c3c0*/  @P3 STG.E.U8 desc[UR24][R8.64], R17 ;  /* 0x0000001108003986 */ /* 0x0007e6000c101118 */
[----:B-1----:R-:W-:Y:S01]  /*1c3d0*/  ISETP.LT.AND P3, PT, R2, UR5, !P0 ;  /* 0x0000000502007c0c */ /* 0x002fe2000c761270 */
[----:B------:R1:W-:Y:S01]  /*1c3e0*/  @P5 STG.E.U8 desc[UR24][R4.64], R15 ;  /* 0x0000000f04005986 */ /* 0x0003e2000c101118 */
[----:B------:R-:W-:Y:S01]  /*1c3f0*/  IADD3 R6, P5, PT, R11, R49, RZ ;  /* 0x000000310b067210 */ /* 0x000fe20007fbe0ff */
[----:B------:R-:W4:Y:S01]  /*1c400*/  LDCU UR5, c[0x0][0x39c] ;  /* 0x00007380ff0577ac */ /* 0x000f220008000800 */
[----:B------:R-:W-:-:S02]  /*1c410*/  IMAD R13, R48, 0x2, R11 ;  /* 0x00000002300d7824 */ /* 0x000fc400078e020b */
[----:B------:R-:W-:Y:S02]  /*1c420*/  LEA.HI.X.SX32 R7, R11, R50, 0x1, P5 ;  /* 0x000000320b077211 */ /* 0x000fe400028f0eff */
[----:B------:R-:W-:Y:S01]  /*1c430*/  PRMT R11, R19, 0x7771, RZ ;  /* 0x00007771130b7816 */ /* 0x000fe200000000ff */
[----:B---3--:R-:W-:Y:S01]  /*1c440*/  VIADD R17, R3, 0x1be ;  /* 0x000001be03117836 */ /* 0x008fe20000000000 */
[----:B------:R-:W-:Y:S02]  /*1c450*/  LOP3.LUT R2, R0, 0x1c4, RZ, 0xfc, !PT ;  /* 0x000001c400027812 */ /* 0x000fe400078efcff */
[----:B------:R-:W-:Y:S01]  /*1c460*/  IADD3 R8, P6, PT, R13, R49, RZ ;  /* 0x000000310d087210 */ /* 0x000fe20007fde0ff */
[----:B------:R3:W-:Y:S01]  /*1c470*/  @P4 STG.E.U8 desc[UR24][R6.64], R11 ;  /* 0x0000000b06004986 */ /* 0x0007e2000c101118 */
[----:B0-----:R-:W-:Y:S01]  /*1c480*/  ISETP.LT.AND P5, PT, R2, UR6, !P0 ;  /* 0x0000000602007c0c */ /* 0x001fe2000c7a1270 */
[C---:B------:R-:W-:Y:S01]  /*1c490*/  IMAD R2, R17.reuse, R48, RZ ;  /* 0x0000003011027224 */ /* 0x040fe200078e02ff */
[----:B-----5:R-:W-:Y:S01]  /*1c4a0*/  ISETP.LT.AND P4, PT, R17, UR4, !P0 ;  /* 0x0000000411007c0c */ /* 0x020fe2000c781270 */
[----:B------:R-:W0:Y:S01]  /*1c4b0*/  LDCU UR4, c[0x0][0x39c] ;  /* 0x00007380ff0477ac */ /* 0x000e220008000800 */
[----:B------:R-:W-:-:S02]  /*1c4c0*/  LEA.HI.X.SX32 R9, R13, R50, 0x1, P6 ;  /* 0x000000320d097211 */ /* 0x000fc400030f0eff */
[----:B-1----:R-:W-:Y:S02]  /*1c4d0*/  PRMT R15, R19, 0x7772, RZ ;  /* 0x00007772130f7816 */ /* 0x002fe400000000ff */
[----:B------:R-:W-:Y:S01]  /*1c4e0*/  LOP3.LUT R5, R0, 0x1c6, RZ, 0xfc, !PT ;  /* 0x000001c600057812 */ /* 0x000fe200078efcff */
[----:B------:R-:W-:Y:S01]  /*1c4f0*/  IMAD R13, R48, 0x4, R13 ;  /* 0x00000004300d7824 */ /* 0x000fe200078e020d */
[CC--:B------:R-:W-:Y:S01]  /*1c500*/  IADD3 R4, P6, PT, R2.reuse, R49.reuse, RZ ;  /* 0x0000003102047210 */ /* 0x0c0fe20007fde0ff */
[----:B------:R1:W-:Y:S01]  /*1c510*/  @P1 STG.E.U8 desc[UR24][R8.64], R15 ;  /* 0x0000000f08001986 */ /* 0x0003e2000c101118 */
[----:B----4-:R-:W-:Y:S01]  /*1c520*/  ISETP.LT.AND P1, PT, R5, UR5, !P0 ;  /* 0x0000000505007c0c */ /* 0x010fe2000c721270 */
[----:B------:R-:W4:Y:S01]  /*1c530*/  LDCU UR5, c[0x0][0x39c] ;  /* 0x00007380ff0577ac */ /* 0x000f220008000800 */
[----:B------:R-:W-:Y:S01]  /*1c540*/  LEA.HI.X.SX32 R5, R2, R50, 0x1, P6 ;  /* 0x0000003202057211 */ /* 0x000fe200030f0eff */
[----:B---3--:R-:W-:Y:S01]  /*1c550*/  IMAD R11, R48, 0x2, R13 ;  /* 0x00000002300b7824 */ /* 0x008fe200078e020d */
[----:B------:R-:W-:Y:S01]  /*1c560*/  IADD3 R6, P6, PT, R13, R49, RZ ;  /* 0x000000310d067210 */ /* 0x000fe20007fde0ff */
[----:B------:R-:W3:Y:S01]  /*1c570*/  LDCU UR6, c[0x0][0x39c] ;  /* 0x00007380ff0677ac */ /* 0x000ee20008000800 */
[----:B------:R-:W-:-:S02]  /*1c580*/  PRMT R19, R19, 0x7773, RZ ;  /* 0x0000777313137816 */ /* 0x000fc400000000ff */
[-C--:B------:R-:W-:Y:S02]  /*1c590*/  LEA.HI.X.SX32 R7, R13, R50.reuse, 0x1, P6 ;  /* 0x000000320d077211 */ /* 0x080fe400030f0eff */
[----:B------:R-:W-:Y:S02]  /*1c5a0*/  LOP3.LUT R2, R0, 0x1c8, RZ, 0xfc, !PT ;  /* 0x000001c800027812 */ /* 0x000fe400078efcff */
[C---:B-1----:R-:W-:Y:S01]  /*1c5b0*/  IADD3 R8, P6, PT, R11.reuse, R49, RZ ;  /* 0x000000310b087210 */ /* 0x042fe20007fde0ff */
        /* <DEDUP_REMOVED lines=11> */
[----:B-1----:R-:W-:Y:S02]  /*1c670*/  IADD3 R4, P6, PT, R11, R49, RZ ;  /* 0x000000310b047210 */ /* 0x002fe40007fde0ff */
[----:B------:R-:W-:Y:S02]  /*1c680*/  PRMT R15, R32, 0x7771, RZ ;  /* 0x00007771200f7816 */ /* 0x000fe400000000ff */
[----:B------:R-:W-:-:S02]  /*1c690*/  LOP3.LUT R2, R0, 0x1cc, RZ, 0xfc, !PT ;  /* 0x000001cc00027812 */ /* 0x000fc400078efcff */
[----:B------:R-:W-:Y:S01]  /*1c6a0*/  LEA.HI.X.SX32 R5, R11, R50, 0x1, P6 ;  /* 0x000000320b057211 */ /* 0x000fe200030f0eff */
[----:B------:R1:W-:Y:S01]  /*1c6b0*/  @P3 STG.E.U8 desc[UR24][R8.64], R15 ;  /* 0x0000000f08003986 */ /* 0x0003e2000c101118 */
[----:B-----5:R-:W-:Y:S02]  /*1c6c0*/  IADD3 R6, P6, PT, R13, R49, RZ ;  /* 0x000000310d067210 */ /* 0x020fe40007fde0ff */
[----:B------:R-:W-:Y:S02]  /*1c6d0*/  PRMT R17, R32, 0x7772, RZ ;  /* 0x0000777220117816 */ /* 0x000fe400000000ff */
[----:B---3--:R-:W-:Y:S01]  /*1c6e0*/  ISETP.LT.AND P3, PT, R2, UR6, !P0 ;  /* 0x0000000602007c0c */ /* 0x008fe2000c761270 */
[----:B------:R-:W3:Y:S01]  /*1c6f0*/  LDCU UR6, c[0x0][0x39c] ;  /* 0x00007380ff0677ac */ /* 0x000ee20008000800 */
[----:B------:R-:W-:Y:S02]  /*1c700*/  LOP3.LUT R2, R0, 0x1d0, RZ, 0xfc, !PT ;  /* 0x000001d000027812 */ /* 0x000fe400078efcff */
[----:B------:R-:W-:-:S02]  /*1c710*/  PRMT R19, R32, 0x7773, RZ ;  /* 0x0000777320137816 */ /* 0x000fc400000000ff */
[-C--:B------:R-:W-:Y:S01]  /*1c720*/  LEA.HI.X.SX32 R7, R13, R50.reuse, 0x1, P6 ;  /* 0x000000320d077211 */ /* 0x080fe200030f0eff */
[----:B------:R-:W-:Y:S01]  /*1c730*/  IMAD R13, R48, 0x2, R13 ;  /* 0x00000002300d7824 */ /* 0x000fe200078e020d */
[----:B------:R5:W-:Y:S01]  /*1c740*/  @P5 STG.E.U8 desc[UR24][R4.64], R17 ;  /* 0x0000001104005986 */ /* 0x000be2000c101118 */
[----:B0-----:R-:W-:Y:S01]  /*1c750*/  ISETP.LT.AND P5, PT, R2, UR4, !P0 ;  /* 0x0000000402007c0c */ /* 0x001fe2000c7a1270 */
[----:B------:R-:W0:Y:S01]  /*1c760*/  LDCU UR4, c[0x0][0x39c] ;  /* 0x00007380ff0477ac */ /* 0x000e220008000800 */
[----:B-1----:R-:W-:Y:S01]  /*1c770*/  IMAD R15, R48, 0x2, R13 ;  /* 0x00000002300f7824 */ /* 0x002fe200078e020d */
[----:B------:R1:W-:Y:S01]  /*1c780*/  @P1 STG.E.U8 desc[UR24][R6.64], R19 ;  /* 0x0000001306001986 */ /* 0x0003e2000c101118 */
[C---:B------:R-:W-:Y:S02]  /*1c790*/  IADD3 R8, P1, PT, R13.reuse, R49, RZ ;  /* 0x000000310d087210 */ /* 0x040fe40007f3e0ff */
[----:B------:R-:W-:Y:S02]  /*1c7a0*/  LOP3.LUT R2, R0, 0x1d2, RZ, 0xfc, !PT ;  /* 0x000001d200027812 */ /* 0x000fe400078efcff */
[----:B------:R-:W-:-:S02]  /*1c7b0*/  LEA.HI.X.SX32 R9, R13, R50, 0x1, P1 ;  /* 0x000000320d097211 */ /* 0x000fc400008f0eff */
[----:B------:R-:W-:Y:S02]  /*1c7c0*/  IADD3 R10, P6, PT, R15, R49, RZ ;  /* 0x000000310f0a7210 */ /* 0x000fe40007fde0ff */
[----:B----4-:R-:W-:Y:S01]  /*1c7d0*/  ISETP.LT.AND P1, PT, R2, UR5, !P0 ;  /* 0x0000000502007c0c */ /* 0x010fe2000c721270 */
[----:B------:R-:W4:Y:S01]  /*1c7e0*/  LDCU UR5, c[0x0][0x39c] ;  /* 0x00007380ff0577ac */ /* 0x000f220008000800 */
[----:B-----5:R-:W-:Y:S02]  /*1c7f0*/  PRMT R17, R33, 0x7770, RZ ;  /* 0x0000777021117816 */ /* 0x020fe400000000ff */
[----:B------:R-:W-:Y:S01]  /*1c800*/  LEA.HI.X.SX32 R11, R15, R50, 0x1, P6 ;  /* 0x000000320f0b7211 */ /* 0x000fe200030f0eff */
[----:B------:R-:W-:Y:S01]  /*1c810*/  IMAD R15, R48, 0x2, R15 ;  /* 0x00000002300f7824 */ /* 0x000fe200078e020f */
[----:B-1----:R-:W-:Y:S01]  /*1c820*/  PRMT R7, R33, 0x7771, RZ ;  /* 0x0000777121077816 */ /* 0x002fe200000000ff */
[----:B------:R1:W-:Y:S01]  /*1c830*/  @P4 STG.E.U8 desc[UR24][R8.64], R17 ;  /* 0x0000001108004986 */ /* 0x0003e2000c101118 */
[----:B------:R-:W-:-:S03]  /*1c840*/  VIADD R5, R3, 0x1ce ;  /* 0x000001ce03057836 */ /* 0x000fc60000000000 */
[----:B------:R5:W-:Y:S01]  /*1c850*/  @P2 STG.E.U8 desc[UR24][R10.64], R7 ;  /* 0x000000070a002986 */ /* 0x000be2000c101118 */
[----:B------:R-:W-:Y:S01]  /*1c860*/  IADD3 R4, P2, PT, R15, R49, RZ ;  /* 0x000000310f047210 */ /* 0x000fe20007f5e0ff */
[C---:B------:R-:W-:Y:S01]  /*1c870*/  IMAD R2, R5.reuse, R48, RZ ;  /* 0x0000003005027224 */ /* 0x040fe200078e02ff */
[----:B------:R-:W-:Y:S02]  /*1c880*/  LOP3.LUT R6, R0, 0x1d4, RZ, 0xfc, !PT ;  /* 0x000001d400067812 */ /* 0x000fe400078efcff */
[----:B0-----:R-:W-:Y:S01]  /*1c890*/  ISETP.LT.AND P4, PT, R5, UR4, !P0 ;  /* 0x0000000405007c0c */ /* 0x001fe2000c781270 */
[----:B------:R-:W0:Y:S01]  /*1c8a0*/  LDCU UR4, c[0x0][0x39c] ;  /* 0x00007380ff0477ac */ /* 0x000e220008000800 */
[----:B------:R-:W-:Y:S02]  /*1c8b0*/  LEA.HI.X.SX32 R5, R15, R50, 0x1, P2 ;  /* 0x000000320f057211 */ /* 0x000fe400010f0eff */
[----:B------:R-:W-:Y:S01]  /*1c8c0*/  PRMT R13, R33, 0x7772, RZ ;  /* 0x00007772210d7816 */ /* 0x000fe200000000ff */
[----:B------:R-:W-:Y:S01]  /*1c8d0*/  IMAD R15, R48, 0x4, R15 ;  /* 0x00000004300f7824 */ /* 0x000fe200078e020f */
[----:B---3--:R-:W-:Y:S01]  /*1c8e0*/  ISETP.LT.AND P2, PT, R6, UR6, !P0 ;  /* 0x0000000606007c0c */ /* 0x008fe2000c741270 */
[----:B------:R-:W3:Y:S01]  /*1c8f0*/  LDCU UR6, c[0x0][0x39c] ;  /* 0x00007380ff0677ac */ /* 0x000ee20008000800 */
[----:B-1----:R-:W-:-:S02]  /*1c900*/  LOP3.LUT R8, R0, 0x1d6, RZ, 0xfc, !PT ;  /* 0x000001d600087812 */ /* 0x002fc400078efcff */
[-C--:B------:R-:W-:Y:S01]  /*1c910*/  IADD3 R6, P6, PT, R2, R49.reuse, RZ ;  /* 0x0000003102067210 */ /* 0x080fe20007fde0ff */
[----:B------:R1:W-:Y:S01]  /*1c920*/  @P3 STG.E.U8 desc[UR24][R4.64], R13 ;  /* 0x0000000d04003986 */ /* 0x0003e2000c101118 */
[----:B----4-:R-:W-:Y:S01]  /*1c930*/  ISETP.LT.AND P3, PT, R8, UR5, !P0 ;  /* 0x0000000508007c0c */ /* 0x010fe2000c761270 */
[----:B------:R-:W4:Y:S01]  /*1c940*/  LDCU UR5, c[0x0][0x39c] ;  /* 0x00007380ff0577ac */ /* 0x000f220008000800 */
[----:B-----5:R-:W-:Y:S01]  /*1c950*/  LEA.HI.X.SX32 R7, R2, R50, 0x1, P6 ;  /* 0x0000003202077211 */ /* 0x020fe200030f0eff */
[----:B------:R-:W-:Y:S01]  /*1c960*/  IMAD R11, R48, 0x2, R15 ;  /* 0x00000002300b7824 */ /* 0x000fe200078e020f */
[----:B------:R-:W-:Y:S02]  /*1c970*/  IADD3 R8, P6, PT, R15, R49, RZ ;  /* 0x000000310f087210 */ /* 0x000fe40007fde0ff */
[----:B------:R-:W-:Y:S02]  /*1c980*/  PRMT R33, R33, 0x7773, RZ ;  /* 0x0000777321217816 */ /* 0x000fe400000000ff */
[----:B------:R-:W-:-:S02]  /*1c990*/  LOP3.LUT R2, R0, 0x1d8, RZ, 0xfc, !PT ;  /* 0x000001d800027812 */ /* 0x000fc400078efcff */
[-C--:B------:R-:W-:Y:S01]  /*1c9a0*/  LEA.HI.X.SX32 R9, R15, R50.reuse, 0x1, P6 ;  /* 0x000000320f097211 */ /* 0x080fe200030f0eff */
[----:B------:R5:W-:Y:S01]  /*1c9b0*/  @P4 STG.E.U8 desc[UR24][R6.64], R33 ;  /* 0x0000002106004986 */ /* 0x000be2000c101118 */
[----:B-1----:R-:W-:Y:S02]  /*1c9c0*/  IADD3 R4, P6, PT, R11, R49, RZ ;  /* 0x000000310b047210 */ /* 0x002fe40007fde0ff */
[----:B------:R-:W-:Y:S02]  /*1c9d0*/  PRMT R15, R34, 0x7770, RZ ;  /* 0x00007770220f7816 */ /* 0x000fe400000000ff */
[----:B--2---:R-:W-:Y:S01]  /*1c9e0*/  ISETP.LT.AND P4, PT, R2, UR7, !P0 ;  /* 0x0000000702007c0c */ /* 0x004fe2000c781270 */
[----:B------:R-:W-:Y:S01]  /*1c9f0*/  VIADD R21, R3, 0x1de ;  /* 0x000001de03157836 */ /* 0x000fe20000000000 */
[----:B------:R-:W-:Y:S02]  /*1ca00*/  LOP3.LUT R2, R0, 0x1da, RZ, 0xfc, !PT ;  /* 0x000001da00027812 */ /* 0x000fe400078efcff */
[----:B------:R-:W-:Y:S01]  /*1ca10*/  LEA.HI.X.SX32 R5, R11, R50, 0x1, P6 ;  /* 0x000000320b057211 */ /* 0x000fe200030f0eff */
[----:B------:R-:W-:Y:S01]  /*1ca20*/  IMAD R11, R48, 0x2, R11 ;  /* 0x00000002300b7824 */ /* 0x000fe200078e020b */
[----:B------:R1:W-:Y:S01]  /*1ca30*/  @P5 STG.E.U8 desc[UR24][R8.64], R15 ;  /* 0x0000000f08005986 */ /* 0x0003e2000c101118 */
[----:B------:R-:W-:Y:S01]  /*1ca40*/  PRMT R13, R34, 0x7771, RZ ;  /* 0x00007771220d7816 */ /* 0x000fe200000000ff */
[----:B------:R-:W2:Y:S01]  /*1ca50*/  LDCU UR7, c[0x0][0x39c] ;  /* 0x00007380ff0777ac */ /* 0x000ea20008000800 */
[----:B0-----:R-:W-:-:S02]  /*1ca60*/  ISETP.LT.AND P5, PT, R2, UR4, !P0 ;  /* 0x0000000402007c0c */ /* 0x001fc4000c7a1270 */
[----:B------:R-:W-:Y:S01]  /*1ca70*/  LOP3.LUT R2, R0, 0x1dc, RZ, 0xfc, !PT ;  /* 0x000001dc00027812 */ /* 0x000fe200078efcff */
[----:B------:R0:W-:Y:S01]  /*1ca80*/  @P1 STG.E.U8 desc[UR24][R4.64], R13 ;  /* 0x0000000d04001986 */ /* 0x0001e2000c101118 */
[C---:B-----5:R-:W-:Y:S01]  /*1ca90*/  IADD3 R6, P6, PT, R11.reuse, R49, RZ ;  /* 0x000000310b067210 */ /* 0x060fe20007fde0ff */
[----:B------:R-:W5:Y:S01]  /*1caa0*/  LDCU UR4, c[0x0][0x39c] ;  /* 0x00007380ff0477ac */ /* 0x000f620008000800 */
[----:B----4-:R-:W-:Y:S02]  /*1cab0*/  ISETP.LT.AND P1, PT, R2, UR5, !P0 ;  /* 0x0000000502007c0c */ /* 0x010fe4000c721270 */
[----:B------:R-:W-:Y:S01]  /*1cac0*/  LEA.HI.X.SX32 R7, R11, R50, 0x1, P6 ;  /* 0x000000320b077211 */ /* 0x000fe200030f0eff */
[----:B------:R-:W4:Y:S01]  /*1cad0*/  LDCU UR5, c[0x0][0x39c] ;  /* 0x00007380ff0577ac */ /* 0x000f220008000800 */
[----:B-1----:R-:W-:Y:S01]  /*1cae0*/  PRMT R15, R34, 0x7772, RZ ;  /* 0x00007772220f7816 */ /* 0x002fe200000000ff */
[----:B------:R-:W-:Y:S01]  /*1caf0*/  IMAD R11, R48, 0x2, R11 ;  /* 0x00000002300b7824 */ /* 0x000fe200078e020b */
[----:B------:R-:W-:-:S03]  /*1cb00*/  LOP3.LUT R2, R0, 0x1e0, RZ, 0xfc, !PT ;  /* 0x000001e000027812 */ /* 0x000fc600078efcff */
[----:B------:R1:W-:Y:S01]  /*1cb10*/  @P2 STG.E.U8 desc[UR24][R6.64], R15 ;  /* 0x0000000f06002986 */ /* 0x0003e2000c101118 */
[CC--:B0-----:R-:W-:Y:S01]  /*1cb20*/  IADD3 R4, P2, PT, R11.reuse, R49.reuse, RZ ;  /* 0x000000310b047210 */ /* 0x0c1fe20007f5e0ff */
[----:B------:R-:W-:Y:S01]  /*1cb30*/  IMAD R13, R48, 0x2, R11 ;  /* 0x00000002300d7824 */ /* 0x000fe200078e020b */
[----:B---3--:R-:W-:Y:S01]  /*1cb40*/  ISETP.LT.AND P6, PT, R2, UR6, !P0 ;  /* 0x0000000602007c0c */ /* 0x008fe2000c7c1270 */
[----:B------:R-:W0:Y:S01]  /*1cb50*/  LDCU UR6, c[0x0][0x39c] ;  /* 0x00007380ff0677ac */ /* 0x000e220008000800 */
[----:B------:R-:W-:Y:S02]  /*1cb60*/  LEA.HI.X.SX32 R5, R11, R50, 0x1, P2 ;  /* 0x000000320b057211 */ /* 0x000fe400010f0eff */
[----:B------:R-:W-:Y:S02]  /*1cb70*/  IADD3 R8, P2, PT, R13, R49, RZ ;  /* 0x000000310d087210 */ /* 0x000fe40007f5e0ff */
[----:B------:R-:W-:Y:S02]  /*1cb80*/  LOP3.LUT R2, R0, 0x1e2, RZ, 0xfc, !PT ;  /* 0x000001e200027812 */ /* 0x000fe400078efcff */
[----:B------:R-:W-:-:S02]  /*1cb90*/  PRMT R19, R34, 0x7773, RZ ;  /* 0x0000777322137816 */ /* 0x000fc400000000ff */
[-C--:B------:R-:W-:Y:S01]  /*1cba0*/  LEA.HI.X.SX32 R9, R13, R50.reuse, 0x1, P2 ;  /* 0x000000320d097211 */ /* 0x080fe200010f0eff */
[----:B------:R-:W-:Y:S01]  /*1cbb0*/  IMAD R13, R48, 0x2, R13 ;  /* 0x00000002300d7824 */ /* 0x000fe200078e020d */
[----:B----4-:R-:W-:Y:S01]  /*1cbc0*/  ISETP.LT.AND P2, PT, R2, UR5, !P0 ;  /* 0x0000000502007c0c */ /* 0x010fe2000c741270 */
[----:B------:R-:W3:Y:S01]  /*1cbd0*/  LDCU UR5, c[0x0][0x39c] ;  /* 0x00007380ff0577ac */ /* 0x000ee20008000800 */
[----:B------:R-:W-:Y:S01]  /*1cbe0*/  PRMT R17, R35, 0x7770, RZ ;  /* 0x0000777023117816 */ /* 0x000fe200000000ff */
[----:B------:R4:W-:Y:S01]  /*1cbf0*/  @P3 STG.E.U8 desc[UR24][R4.64], R19 ;  /* 0x0000001304003986 */ /* 0x0009e2000c101118 */
[----:B-1----:R-:W-:Y:S01]  /*1cc00*/  IADD3 R6, P3, PT, R13, R49, RZ ;  /* 0x000000310d067210 */ /* 0x002fe20007f7e0ff */
[----:B------:R-:W-:Y:S01]  /*1cc10*/  IMAD R11, R48, 0x2, R13 ;  /* 0x00000002300b7824 */ /* 0x000fe200078e020d */
[----:B------:R-:W-:Y:S01]  /*1cc20*/  PRMT R15, R35, 0x7771, RZ ;  /* 0x00007771230f7816 */ /* 0x000fe200000000ff */
[----:B------:R1:W-:Y:S01]  /*1cc30*/  @P4 STG.E.U8 desc[UR24][R8.64], R17 ;  /* 0x0000001108004986 */ /* 0x0003e2000c101118 */
[----:B------:R-:W-:Y:S01]  /*1cc40*/  LEA.HI.X.SX32 R7, R13, R50, 0x1, P3 ;  /* 0x000000320d077211 */ /* 0x000fe200018f0eff */
[----:B------:R-:W-:Y:S01]  /*1cc50*/  IMAD R2, R21, R48, RZ ;  /* 0x0000003015027224 */ /* 0x000fe200078e02ff */
[----:B------:R-:W-:-:S02]  /*1cc60*/  LOP3.LUT R10, R0, 0x1e4, RZ, 0xfc, !PT ;  /* 0x000001e4000a7812 */ /* 0x000fc400078efcff */
[----:B------:R-:W-:Y:S02]  /*1cc70*/  PRMT R13, R35, 0x7773, RZ ;  /* 0x00007773230d7816 */ /* 0x000fe400000000ff */
[----:B----4-:R-:W-:Y:S01]  /*1cc80*/  IADD3 R4, P4, PT, R11, R49, RZ ;  /* 0x000000310b047210 */ /* 0x010fe20007f9e0ff */
[----:B------:R4:W-:Y:S01]  /*1cc90*/  @P5 STG.E.U8 desc[UR24][R6.64], R15 ;  /* 0x0000000f06005986 */ /* 0x0009e2000c101118 */
[----:B------:R-:W-:Y:S02]  /*1cca0*/  PRMT R35, R35, 0x7772, RZ ;  /* 0x0000777223237816 */ /* 0x000fe400000000ff */
[----:B------:R-:W-:Y:S01]  /*1ccb0*/  LEA.HI.X.SX32 R5, R11, R50, 0x1, P4 ;  /* 0x000000320b057211 */ /* 0x000fe200020f0eff */
[----:B------:R-:W-:Y:S01]  /*1ccc0*/  IMAD R11, R48, 0x4, R11 ;  /* 0x00000004300b7824 */ /* 0x000fe200078e020b */
[----:B-----5:R-:W-:Y:S01]  /*1ccd0*/  ISETP.LT.AND P3, PT, R21, UR4, !P0 ;  /* 0x0000000415007c0c */ /* 0x020fe2000c761270 */
[----:B------:R-:W5:Y:S01]  /*1cce0*/  LDCU UR4, c[0x0][0x39c] ;  /* 0x00007380ff0477ac */ /* 0x000f620008000800 */
[----:B0-----:R-:W-:-:S02]  /*1ccf0*/  ISETP.LT.AND P5, PT, R10, UR6, !P0 ;  /* 0x000000060a007c0c */ /* 0x001fc4000c7a1270 */
[-C--:B-1----:R-:W-:Y:S01]  /*1cd00*/  IADD3 R8, P4, PT, R2, R49.reuse, RZ ;  /* 0x0000003102087210 */ /* 0x082fe20007f9e0ff */
[----:B------:R0:W-:Y:S01]  /*1cd10*/  @P1 STG.E.U8 desc[UR24][R4.64], R35 ;  /* 0x0000002304001986 */ /* 0x0001e2000c101118 */
[----:B------:R-:W-:Y:S01]  /*1cd20*/  LOP3.LUT R10, R0, 0x1e6, RZ, 0xfc, !PT ;  /* 0x000001e6000a7812 */ /* 0x000fe200078efcff */
[----:B------:R-:W1:Y:S01]  /*1cd30*/  LDCU UR6, c[0x0][0x39c] ;  /* 0x00007380ff0677ac */ /* 0x000e620008000800 */
[----:B------:R-:W-:Y:S02]  /*1cd40*/  LEA.HI.X.SX32 R9, R2, R50, 0x1, P4 ;  /* 0x0000003202097211 */ /* 0x000fe400020f0eff */
[----:B---3--:R-:W-:Y:S01]  /*1cd50*/  ISETP.LT.AND P1, PT, R10, UR5, !P0 ;  /* 0x000000050a007c0c */ /* 0x008fe2000c721270 */
[----:B------:R-:W3:Y:S01]  /*1cd60*/  LDCU UR5, c[0x0][0x39c] ;  /* 0x00007380ff0577ac */ /* 0x000ee20008000800 */
[----:B----4-:R-:W-:-:S04]  /*1cd70*/  IADD3 R6, P4, PT, R11, R49, RZ ;  /* 0x000000310b067210 */ /* 0x010fc80007f9e0ff */
[----:B------:R-:W-:Y:S01]  /*1cd80*/  LEA.HI.X.SX32 R7, R11, R50, 0x1, P4 ;  /* 0x000000320b077211 */ /* 0x000fe200020f0eff */
[----:B------:R-:W-:Y:S01]  /*1cd90*/  IMAD R11, R48, 0x2, R11 ;  /* 0x00000002300b7824 */ /* 0x000fe200078e020b */
[----:B------:R4:W-:Y:S01]  /*1cda0*/  @P3 STG.E.U8 desc[UR24][R8.64], R13 ;  /* 0x0000000d08003986 */ /* 0x0009e2000c101118 */
[----:B------:R-:W-:Y:S02]  /*1cdb0*/  PRMT R15, R160, 0x7770, RZ ;  /* 0x00007770a00f7816 */ /* 0x000fe400000000ff */
[----:B------:R-:W-:Y:S02]  /*1cdc0*/  LOP3.LUT R2, R0, 0x1e8, RZ, 0xfc, !PT ;  /* 0x000001e800027812 */ /* 0x000fe400078efcff */
[----:B0-----:R-:W-:Y:S01]  /*1cdd0*/  IADD3 R4, P4, PT, R11, R49, RZ ;  /* 0x000000310b047210 */ /* 0x001fe20007f9e0ff */
[----:B------:R0:W-:Y:S01]  /*1cde0*/  @P6 STG.E.U8 desc[UR24][R6.64], R15 ;  /* 0x0000000f06006986 */ /* 0x0001e2000c101118 */
[----:B-----5:R-:W-:Y:S01]  /*1cdf0*/  ISETP.LT.AND P3, PT, R2, UR4, !P0 ;  /* 0x0000000402007c0c */ /* 0x020fe2000c761270 */
[----:B------:R-:W5:Y:S01]  /*1ce00*/  LDCU UR4, c[0x0][0x39c] ;  /* 0x00007380ff0477ac */ /* 0x000f620008000800 */
[----:B----4-:R-:W-:Y:S01]  /*1ce10*/  IMAD R13, R48, 0x2, R11 ;  /* 0x00000002300d7824 */ /* 0x010fe200078e020b */
[----:B------:R-:W-:-:S04]  /*1ce20*/  LOP3.LUT R2, R0, 0x1ea, RZ, 0xfc, !PT ;  /* 0x000001ea00027812 */ /* 0x000fc800078efcff */
[----:B------:R-:W-:Y:S02]  /*1ce30*/  IADD3 R8, P6, PT, R13, R49, RZ ;  /* 0x000000310d087210 */ /* 0x000fe40007fde0ff */
[-C--:B------:R-:W-:Y:S02]  /*1ce40*/  LEA.HI.X.SX32 R5, R11, R50.reuse, 0x1, P4 ;  /* 0x000000320b057211 */ /* 0x080fe400020f0eff */
[----:B------:R-:W-:Y:S01]  /*1ce50*/  LEA.HI.X.SX32 R9, R13, R50, 0x1, P6 ;  /* 0x000000320d097211 */ /* 0x000fe200030f0eff */
[----:B------:R-:W-:Y:S01]  /*1ce60*/  IMAD R13, R48, 0x2, R13 ;  /* 0x00000002300d7824 */ /* 0x000fe200078e020d */
[----:B---3--:R-:W-:Y:S01]  /*1ce70*/  ISETP.LT.AND P4, PT, R2, UR5, !P0 ;  /* 0x0000000502007c0c */ /* 0x008fe2000c781270 */
[----:B------:R-:W3:Y:S01]  /*1ce80*/  LDCU UR5, c[0x0][0x39c] ;  /* 0x00007380ff0577ac */ /* 0x000ee20008000800 */
[----:B------:R-:W-:Y:S01]  /*1ce90*/  PRMT R17, R160, 0x7771, RZ ;  /* 0x00007771a0117816 */ /* 0x000fe200000000ff */
[----:B------:R-:W-:Y:S01]  /*1cea0*/  IMAD R11, R48, 0x2, R13 ;  /* 0x00000002300b7824 */ /* 0x000fe200078e020d */
[----:B------:R-:W-:-:S02]  /*1ceb0*/  LOP3.LUT R2, R0, 0x1ec, RZ, 0xfc, !PT ;  /* 0x000001ec00027812 */ /* 0x000fc400078efcff */
[CC--:B0-----:R-:W-:Y:S01]  /*1cec0*/  IADD3 R6, P6, PT, R13.reuse, R49.reuse, RZ ;  /* 0x000000310d067210 */ /* 0x0c1fe20007fde0ff */
[----:B------:R0:W-:Y:S01]  /*1ced0*/  @P2 STG.E.U8 desc[UR24][R4.64], R17 ;  /* 0x0000001104002986 */ /* 0x0001e2000c101118 */
[----:B------:R-:W-:Y:S02]  /*1cee0*/  PRMT R15, R160, 0x7772, RZ ;  /* 0x00007772a00f7816 */ /* 0x000fe400000000ff */
[----:B-1----:R-:W-:Y:S01]  /*1cef0*/  ISETP.LT.AND P2, PT, R2, UR6, !P0 ;  /* 0x0000000602007c0c */ /* 0x002fe2000c741270 */
[----:B------:R-:W1:Y:S01]  /*1cf00*/  LDCU UR6, c[0x0][0x39c] ;  /* 0x00007380ff0677ac */ /* 0x000e620008000800 */
[----:B------:R-:W-:Y:S02]  /*1cf10*/  LEA.HI.X.SX32 R7, R13, R50, 0x1, P6 ;  /* 0x000000320d077211 */ /* 0x000fe400030f0eff */
[----:B------:R-:W-:Y:S01]  /*1cf20*/  LOP3.LUT R2, R0, 0x1f0, RZ, 0xfc, !PT ;  /* 0x000001f000027812 */ /* 0x000fe200078efcff */
[----:B------:R4:W-:Y:S01]  /*1cf30*/  @P5 STG.E.U8 desc[UR24][R8.64], R15 ;  /* 0x0000000f08005986 */ /* 0x0009e2000c101118 */
[----:B0-----:R-:W-:-:S02]  /*1cf40*/  IADD3 R4, P6, PT, R11, R49, RZ ;  /* 0x000000310b047210 */ /* 0x001fc40007fde0ff */
[----:B------:R-:W-:Y:S02]  /*1cf50*/  PRMT R17, R160, 0x7773, RZ ;  /* 0x00007773a0117816 */ /* 0x000fe400000000ff */
[----:B--2---:R-:W-:Y:S02]  /*1cf60*/  ISETP.LT.AND P5, PT, R2, UR7, !P0 ;  /* 0x0000000702007c0c */ /* 0x004fe4000c7a1270 */
[----:B------:R-:W-:Y:S01]  /*1cf70*/  LEA.HI.X.SX32 R5, R11, R50, 0x1, P6 ;  /* 0x000000320b057211 */ /* 0x000fe200030f0eff */
[----:B------:R-:W-:Y:S01]  /*1cf80*/  IMAD R11, R48, 0x2, R11 ;  /* 0x00000002300b7824 */ /* 0x000fe200078e020b */
[----:B----4-:R-:W-:Y:S02]  /*1cf90*/  PRMT R15, R161, 0x7770, RZ ;  /* 0x00007770a10f7816 */ /* 0x010fe400000000ff */
[----:B------:R-:W-:Y:S01]  /*1cfa0*/  LOP3.LUT R2, R0, 0x1f2, RZ, 0xfc, !PT ;  /* 0x000001f200027812 */ /* 0x000fe200078efcff */
[----:B------:R0:W-:Y:S01]  /*1cfb0*/  @P1 STG.E.U8 desc[UR24][R6.64], R17 ;  /* 0x0000001106001986 */ /* 0x0001e2000c101118 */
[----:B------:R-:W-:-:S02]  /*1cfc0*/  IMAD R13, R48, 0x2, R11 ;  /* 0x00000002300d7824 */ /* 0x000fc400078e020b */
[----:B---3--:R-:W-:Y:S01]  /*1cfd0*/  ISETP.LT.AND P1, PT, R2, UR5, !P0 ;  /* 0x0000000502007c0c */ /* 0x008fe2000c721270 */
[----:B------:R2:W-:Y:S01]  /*1cfe0*/  @P3 STG.E.U8 desc[UR24][R4.64], R15 ;  /* 0x0000000f04003986 */ /* 0x0005e2000c101118 */
[----:B------:R-:W3:Y:S01]  /*1cff0*/  LDCU UR5, c[0x0][0x39c] ;  /* 0x00007380ff0577ac */ /* 0x000ee20008000800 */
[----:B------:R-:W-:Y:S01]  /*1d000*/  IADD3 R8, P3, PT, R11, R49, RZ ;  /* 0x000000310b087210 */ /* 0x000fe20007f7e0ff */
[----:B------:R-:W-:-:S03]  /*1d010*/  VIADD R19, R3, 0x1ee ;  /* 0x000001ee03137836 */ /* 0x000fc60000000000 */
[----:B------:R-:W-:Y:S01]  /*1d020*/  LEA.HI.X.SX32 R9, R11, R50, 0x1, P3 ;  /* 0x000000320b097211 */ /* 0x000fe200018f0eff */
[----:B------:R-:W-:Y:S01]  /*1d030*/  IMAD R2, R19, R48, RZ ;  /* 0x0000003013027224 */ /* 0x000fe200078e02ff */
[----:B0-----:R-:W-:Y:S02]  /*1d040*/  IADD3 R6, P6, PT, R13, R49, RZ ;  /* 0x000000310d067210 */ /* 0x001fe40007fde0ff */
[----:B-----5:R-:W-:Y:S01]  /*1d050*/  ISETP.LT.AND P3, PT, R19, UR4, !P0 ;  /* 0x0000000413007c0c */ /* 0x020fe2000c761270 */
[----:B------:R-:W0:Y:S01]  /*1d060*/  LDCU UR4, c[0x0][0x39c] ;  /* 0x00007380ff0477ac */ /* 0x000e220008000800 */
[----:B------:R-:W-:Y:S02]  /*1d070*/  PRMT R11, R161, 0x7771, RZ ;  /* 0x00007771a10b7816 */ /* 0x000fe400000000ff */
[----:B------:R-:W-:Y:S01]  /*1d080*/  LEA.HI.X.SX32 R7, R13, R50, 0x1, P6 ;  /* 0x000000320d077211 */ /* 0x000fe200030f0eff */
[----:B------:R-:W-:Y:S01]  /*1d090*/  IMAD R13, R48, 0x4, R13 ;  /* 0x00000004300d7824 */ /* 0x000fe200078e020d */
[----:B------:R-:W-:-:S02]  /*1d0a0*/  LOP3.LUT R10, R0, 0x1f4, RZ, 0xfc, !PT ;  /* 0x000001f4000a7812 */ /* 0x000fc400078efcff */
[-C--:B--2---:R-:W-:Y:S01]  /*1d0b0*/  IADD3 R4, P6, PT, R2, R49.reuse, RZ ;  /* 0x0000003102047210 */ /* 0x084fe20007fde0ff */
[----:B------:R2:W-:Y:S01]  /*1d0c0*/  @P4 STG.E.U8 desc[UR24][R8.64], R11 ;  /* 0x0000000b08004986 */ /* 0x0005e2000c101118 */
[C---:B------:R-:W-:Y:S01]  /*1d0d0*/  PRMT R19, R161.reuse, 0x7772, RZ ;  /* 0x00007772a1137816 */ /* 0x040fe200000000ff */
[----:B------:R-:W-:Y:S01]  /*1d0e0*/  IMAD R15, R48, 0x2, R13 ;  /* 0x00000002300f7824 */ /* 0x000fe200078e020d */
[----:B-1----:R-:W-:Y:S01]  /*1d0f0*/  ISETP.LT.AND P4, PT, R10, UR6, !P0 ;  /* 0x000000060a007c0c */ /* 0x002fe2000c781270 */
[----:B------:R-:W1:Y:S01]  /*1d100*/  LDCU UR6, c[0x0][0x39c] ;  /* 0x00007380ff0677ac */ /* 0x000e620008000800 */
[----:B------:R-:W-:Y:S02]  /*1d110*/  LEA.HI.X.SX32 R5, R2, R50, 0x1, P6 ;  /* 0x0000003202057211 */ /* 0x000fe400030f0eff */
[----:B------:R-:W-:Y:S02]  /*1d120*/  PRMT R161, R161, 0x7773, RZ ;  /* 0x00007773a1a17816 */ /* 0x000fe400000000ff */
[----:B------:R-:W-:Y:S01]  /*1d130*/  LOP3.LUT R10, R0, 0x1f6, RZ, 0xfc, !PT ;  /* 0x000001f6000a7812 */ /* 0x000fe200078efcff */
[----:B------:R-:W-:Y:S03]  /*1d140*/  @P2 STG.E.U8 desc[UR24][R6.64], R19 ;  /* 0x0000001306002986 */ /* 0x000fe6000c101118 */
[----:B---3--:R-:W-:Y:S01]  /*1d150*/  ISETP.LT.AND P2, PT, R10, UR5, !P0 ;  /* 0x000000050a007c0c */ /* 0x008fe2000c741270 */
[----:B------:R3:W-:Y:S01]  /*1d160*/  @P3 STG.E.U8 desc[UR24][R4.64], R161 ;  /* 0x000000a104003986 */ /* 0x0007e2000c101118 */
[-C--:B--2---:R-:W-:Y:S01]  /*1d170*/  IADD3 R8, P3, PT, R13, R49.reuse, RZ ;  /* 0x000000310d087210 */ /* 0x084fe20007f7e0ff */
[----:B------:R-:W2:Y:S01]  /*1d180*/  LDCU UR5, c[0x0][0x39c] ;  /* 0x00007380ff0577ac */ /* 0x000ea20008000800 */
[----:B------:R-:W-:-:S02]  /*1d190*/  IADD3 R10, P6, PT, R15, R49, RZ ;  /* 0x000000310f0a7210 */ /* 0x000fc40007fde0ff */
[----:B------:R-:W-:Y:S02]  /*1d1a0*/  LOP3.LUT R2, R0, 0x1f8, RZ, 0xfc, !PT ;  /* 0x000001f800027812 */ /* 0x000fe400078efcff */
[-C--:B------:R-:W-:Y:S02]  /*1d1b0*/  LEA.HI.X.SX32 R9, R13, R50.reuse, 0x1, P3 ;  /* 0x000000320d097211 */ /* 0x080fe400018f0eff */
[----:B------:R-:W-:Y:S02]  /*1d1c0*/  PRMT R17, R162, 0x7770, RZ ;  /* 0x00007770a2117816 */ /* 0x000fe400000000ff */
[-C--:B------:R-:W-:Y:S01]  /*1d1d0*/  LEA.HI.X.SX32 R11, R15, R50.reuse, 0x1, P6 ;  /* 0x000000320f0b7211 */ /* 0x080fe200030f0eff */
[----:B------:R-:W-:Y:S01]  /*1d1e0*/  IMAD R15, R48, 0x2, R15 ;  /* 0x00000002300f7824 */ /* 0x000fe200078e020f */
[----:B0-----:R-:W-:Y:S01]  /*1d1f0*/  ISETP.LT.AND P3, PT, R2, UR4, !P0 ;  /* 0x0000000402007c0c */ /* 0x001fe2000c761270 */
[----:B------:R-:W0:Y:S01]  /*1d200*/  LDCU UR4, c[0x0][0x39c] ;  /* 0x00007380ff0477ac */ /* 0x000e220008000800 */
[----:B------:R-:W-:Y:S01]  /*1d210*/  PRMT R13, R162, 0x7771, RZ ;  /* 0x00007771a20d7816 */ /* 0x000fe200000000ff */
[----:B------:R-:W-:Y:S01]  /*1d220*/  @P5 STG.E.U8 desc[UR24][R8.64], R17 ;  /* 0x0000001108005986 */ /* 0x000fe2000c101118 */
[C---:B---3--:R-:W-:Y:S01]  /*1d230*/  IMAD R5, R48.reuse, 0x2, R15 ;  /* 0x0000000230057824 */ /* 0x048fe200078e020f */
[----:B------:R-:W-:Y:S01]  /*1d240*/  IADD3 R2, P5, PT, R15, R49, RZ ;  /* 0x000000310f027210 */ /* 0x000fe20007fbe0ff */
[----:B------:R-:W-:Y:S01]  /*1d250*/  VIADD R19, R3, 0x1fe ;  /* 0x000001fe03137836 */ /* 0x000fe20000000000 */
[----:B------:R3:W-:Y:S01]  /*1d260*/  @P1 STG.E.U8 desc[UR24][R10.64], R13 ;  /* 0x0000000d0a001986 */ /* 0x0007e2000c101118 */
[----:B------:R-:W-:Y:S01]  /*1d270*/  IMAD R7, R48, 0x2, R5 ;  /* 0x0000000230077824 */ /* 0x000fe200078e0205 */
[----:B------:R-:W-:-:S02]  /*1d280*/  LEA.HI.X.SX32 R3, R15, R50, 0x1, P5 ;  /* 0x000000320f037211 */ /* 0x000fc400028f0eff */
[-C--:B------:R-:W-:Y:S02]  /*1d290*/  IADD3 R4, P5, PT, R5, R49.reuse, RZ ;  /* 0x0000003105047210 */ /* 0x080fe40007fbe0ff */
[-C--:B------:R-:W-:Y:S02]  /*1d2a0*/  IADD3 R6, P6, PT, R7, R49.reuse, RZ ;  /* 0x0000003107067210 */ /* 0x080fe40007fde0ff */
[----:B------:R-:W-:Y:S01]  /*1d2b0*/  LEA.HI.X.SX32 R5, R5, R50, 0x1, P5 ;  /* 0x0000003205057211 */ /* 0x000fe200028f0eff */
[----:B---3--:R-:W-:Y:S01]  /*1d2c0*/  IMAD R11, R19, R48, RZ ;  /* 0x00000030130b7224 */ /* 0x008fe200078e02ff */
[----:B------:R-:W-:Y:S01]  /*1d2d0*/  LOP3.LUT R14, R0, 0x1fa, RZ, 0xfc, !PT ;  /* 0x000001fa000e7812 */ /* 0x000fe200078efcff */
[----:B------:R-:W-:Y:S01]  /*1d2e0*/  IMAD R9, R48, 0x2, R7 ;  /* 0x0000000230097824 */ /* 0x000fe200078e0207 */
[----:B------:R-:W-:Y:S02]  /*1d2f0*/  LOP3.LUT R0, R0, 0x1fc, RZ, 0xfc, !PT ;  /* 0x000001fc00007812 */ /* 0x000fe400078efcff */
[----:B------:R-:W-:Y:S01]  /*1d300*/  IADD3 R12, P5, PT, R11, R49, RZ ;  /* 0x000000310b0c7210 */ /* 0x000fe20007fbe0ff */
[----:B------:R-:W-:Y:S01]  /*1d310*/  IMAD R48, R48, 0x2, R9 ;  /* 0x0000000230307824 */ /* 0x000fe200078e0209 */
[----:B------:R-:W-:-:S02]  /*1d320*/  LEA.HI.X.SX32 R7, R7, R50, 0x1, P6 ;  /* 0x0000003207077211 */ /* 0x000fc400030f0eff */
[-C--:B------:R-:W-:Y:S02]  /*1d330*/  LEA.HI.X.SX32 R13, R11, R50.reuse, 0x1, P5 ;  /* 0x000000320b0d7211 */ /* 0x080fe400028f0eff */
[----:B-1----:R-:W-:Y:S02]  /*1d340*/  ISETP.LT.AND P1, PT, R19, UR6, !P0 ;  /* 0x0000000613007c0c */ /* 0x002fe4000c721270 */
[C---:B------:R-:W-:Y:S02]  /*1d350*/  IADD3 R8, P6, PT, R9.reuse, R49, RZ ;  /* 0x0000003109087210 */ /* 0x040fe40007fde0ff */
[----:B0-----:R-:W-:Y:S02]  /*1d360*/  ISETP.LT.AND P5, PT, R14, UR4, !P0 ;  /* 0x000000040e007c0c */ /* 0x001fe4000c7a1270 */
[----:B--2---:R-:W-:Y:S02]  /*1d370*/  ISETP.LT.AND P0, PT, R0, UR5, !P0 ;  /* 0x0000000500007c0c */ /* 0x004fe4000c701270 */
[----:B------:R-:W-:-:S02]  /*1d380*/  LEA.HI.X.SX32 R9, R9, R50, 0x1, P6 ;  /* 0x0000003209097211 */ /* 0x000fc400030f0eff */
[----:B------:R-:W-:Y:S02]  /*1d390*/  IADD3 R10, P6, PT, R48, R49, RZ ;  /* 0x00000031300a7210 */ /* 0x000fe40007fde0ff */
[C---:B------:R-:W-:Y:S02]  /*1d3a0*/  PRMT R23, R162.reuse, 0x7772, RZ ;  /* 0x00007772a2177816 */ /* 0x040fe400000000ff */
[----:B------:R-:W-:Y:S02]  /*1d3b0*/  PRMT R21, R162, 0x7773, RZ ;  /* 0x00007773a2157816 */ /* 0x000fe400000000ff */
[C---:B------:R-:W-:Y:S02]  /*1d3c0*/  PRMT R15, R163.reuse, 0x7773, RZ ;  /* 0x00007773a30f7816 */ /* 0x040fe400000000ff */
[C---:B------:R-:W-:Y:S02]  /*1d3d0*/  PRMT R17, R163.reuse, 0x7772, RZ ;  /* 0x00007772a3117816 */ /* 0x040fe400000000ff */
[----:B------:R-:W-:-:S02]  /*1d3e0*/  PRMT R19, R163, 0x7771, RZ ;  /* 0x00007771a3137816 */ /* 0x000fc400000000ff */
[----:B------:R-:W-:Y:S01]  /*1d3f0*/  PRMT R163, R163, 0x7770, RZ ;  /* 0x00007770a3a37816 */ /* 0x000fe200000000ff */
[----:B------:R0:W-:Y:S01]  /*1d400*/  @P4 STG.E.U8 desc[UR24][R2.64], R23 ;  /* 0x0000001702004986 */ /* 0x0001e2000c101118 */
[----:B------:R-:W-:-:S03]  /*1d410*/  LEA.HI.X.SX32 R11, R48, R50, 0x1, P6 ;  /* 0x00000032300b7211 */ /* 0x000fc600030f0eff */
[----:B------:R0:W-:Y:S04]  /*1d420*/  @P2 STG.E.U8 desc[UR24][R4.64], R21 ;  /* 0x0000001504002986 */ /* 0x0001e8000c101118 */
[----:B------:R0:W-:Y:S04]  /*1d430*/  @P3 STG.E.U8 desc[UR24][R6.64], R163 ;  /* 0x000000a306003986 */ /* 0x0001e8000c101118 */
[----:B------:R0:W-:Y:S04]  /*1d440*/  @P5 STG.E.U8 desc[UR24][R8.64], R19 ;  /* 0x0000001308005986 */ /* 0x0001e8000c101118 */
[----:B------:R0:W-:Y:S04]  /*1d450*/  @P0 STG.E.U8 desc[UR24][R10.64], R17 ;  /* 0x000000110a000986 */ /* 0x0001e8000c101118 */
[----:B------:R0:W-:Y:S01]  /*1d460*/  @P1 STG.E.U8 desc[UR24][R12.64], R15 ;  /* 0x0000000f0c001986 */ /* 0x0001e2000c101118 */
[----:B------:R-:W-:Y:S06]  /*1d470*/  BAR.SYNC.DEFER_BLOCKING 0x0 ;  /* 0x0000000000007b1d */ /* 0x000fec0000010000 */
[----:B------:R-:W-:Y:S05]  /*1d480*/  BRA.U UP0, `(.L_x_13) ;  /* 0x0000000100a07547 */ /* 0x000fea000b800000 */
[----:B------:R-:W1:Y:S01]  /*1d490*/  S2UR UR5, SR_CgaCtaId ;  /* 0x00000000000579c3 */ /* 0x000e620000008800 */
[----:B------:R-:W-:Y:S01]  /*1d4a0*/  NOP ;  /* 0x0000000000007918 */ /* 0x000fe20000000000 */
[----:B------:R-:W-:Y:S01]  /*1d4b0*/  UMOV UR4, 0x50 ;  /* 0x0000005000047882 */ /* 0x000fe20000000000 */
[----:B------:R-:W-:Y:S02]  /*1d4c0*/  IMAD.U32 R0, RZ, RZ, UR10 ;  /* 0x0000000aff007e24 */ /* 0x000fe4000f8e00ff */
[----:B0-----:R-:W-:Y:S02]  /*1d4d0*/  IMAD.MOV.U32 R3, RZ, RZ, 0xff ;  /* 0x000000ffff037424 */ /* 0x001fe400078e00ff */
[----:B------:R-:W-:Y:S01]  /*1d4e0*/  IMAD.MOV.U32 R7, RZ, RZ, 0x1 ;  /* 0x00000001ff077424 */ /* 0x000fe200078e00ff */
[----:B------:R-:W-:-:S04]  /*1d4f0*/  LOP3.LUT R0, R0, 0xffff, RZ, 0xc0, !PT ;  /* 0x0000ffff00007812 */ /* 0x000fc800078ec0ff */
[----:B------:R-:W-:-:S05]  /*1d500*/  SHF.R.U32.HI R0, RZ, 0x5, R0 ;  /* 0x00000005ff007819 */ /* 0x000fca0000011600 */
[----:B------:R-:W-:Y:S01]  /*1d510*/  VIADD R2, R0, 0x10 ;  /* 0x0000001000027836 */ /* 0x000fe20000000000 */
[----:B------:R-:W-:Y:S01]  /*1d520*/  SHF.L.U32 R0, R3, R0, RZ ;  /* 0x0000000003007219 */ /* 0x000fe200000006ff */
[----:B-1----:R-:W-:-:S03]  /*1d530*/  ULEA UR6, UR5, UR4, 0x18 ;  /* 0x0000000405067291 */ /* 0x002fc6000f8ec0ff */
[----:B------:R-:W-:-:S04]  /*1d540*/  SHF.L.U32 R3, R7, R2, RZ ;  /* 0x0000000207037219 */ /* 0x000fc800000006ff */
[----:B------:R-:W-:Y:S02]  /*1d550*/  LOP3.LUT R0, R3, R0, RZ, 0xfc, !PT ;  /* 0x0000000003007212 */ /* 0x000fe400078efcff */
[----:B------:R-:W0:Y:S02]  /*1d560*/  LDS R5, [UR6] ;  /* 0x00000006ff057984 */ /* 0x000e240008000800 */
[C---:B------:R-:W-:Y:S02]  /*1d570*/  LOP3.LUT R2, R0.reuse, 0xffff, RZ, 0xc0, !PT ;  /* 0x0000ffff00027812 */ /* 0x040fe400078ec0ff */
[----:B0-----:R-:W-:-:S04]  /*1d580*/  LOP3.LUT R3, R0, 0xffff, R5, 0x80, !PT ;  /* 0x0000ffff00037812 */ /* 0x001fc800078e8005 */
[----:B------:R-:W-:-:S13]  /*1d590*/  ISETP.NE.AND P0, PT, R3, R2, PT ;  /* 0x000000020300720c */ /* 0x000fda0003f05270 */
[----:B------:R-:W-:Y:S05]  /*1d5a0*/  @P0 BRA `(.L_x_14) ;  /* 0x0000000000500947 */ /* 0x000fea0003800000 */
[----:B------:R-:W-:Y:S02]  /*1d5b0*/  SHF.R.U32.HI R5, RZ, 0x10, R5 ;  /* 0x00000010ff057819 */ /* 0x000fe40000011605 */
[----:B------:R-:W-:-:S04]  /*1d5c0*/  SHF.R.U32.HI R2, RZ, 0x10, R0 ;  /* 0x00000010ff027819 */ /* 0x000fc80000011600 */
[----:B------:R-:W-:-:S04]  /*1d5d0*/  LOP3.LUT R5, R5, R2, RZ, 0xc0, !PT ;  /* 0x0000000205057212 */ /* 0x000fc800078ec0ff */
[----:B------:R-:W-:-:S13]  /*1d5e0*/  ISETP.NE.AND P0, PT, R5, R2, PT ;  /* 0x000000020500720c */ /* 0x000fda0003f05270 */
[----:B------:R-:W-:Y:S05]  /*1d5f0*/  @P0 BRA `(.L_x_15) ;  /* 0x0000000000300947 */ /* 0x000fea0003800000 */
[----:B------:R-:W-:Y:S01]  /*1d600*/  R2UR UR4, R0 ;  /* 0x00000000000472ca */ /* 0x000fe200000e0000 */
[----:B------:R-:W-:Y:S01]  /*1d610*/  VOTEU.ANY UR5, UPT, PT ;  /* 0x0000000000057886 */ /* 0x000fe200038e0100 */
[----:B------:R-:W0:Y:S01]  /*1d620*/  S2R R0, SR_LANEID ;  /* 0x0000000000007919 */ /* 0x000e220000000000 */
[----:B------:R-:W-:-:S10]  /*1d630*/  UFLO.U32 UR5, UR5 ;  /* 0x00000005000572bd */ /* 0x000fd400080e0000 */
[----:B------:R-:W-:-:S06]  /*1d640*/  ULOP3.LUT UR4, URZ, UR4, URZ, 0x33, !UPT ;  /* 0x00000004ff047292 */ /* 0x000fcc000f8e33ff */
[----:B------:R-:W-:-:S04]  /*1d650*/  IMAD.U32 R2, RZ, RZ, UR4 ;  /* 0x00000004ff027e24 */ /* 0x000fc8000f8e00ff */
[----:B------:R-:W1:Y:S02]  /*1d660*/  REDUX UR7, R2 ;  /* 0x00000000020773c4 */ /* 0x000e640000000000 */
[----:B------:R2:W-:Y:S01]  /*1d670*/  UTCATOMSWS.AND URZ, UR4 ;  /* 0x0000000400ff79e3 */ /* 0x0005e20008000000 */
[----:B0-----:R-:W-:Y:S01]  /*1d680*/  ISETP.EQ.U32.AND P0, PT, R0, UR5, PT ;  /* 0x0000000500007c0c */ /* 0x001fe2000bf02070 */
[----:B-1----:R-:W-:-:S12]  /*1d690*/  IMAD.U32 R0, RZ, RZ, UR7 ;  /* 0x00000007ff007e24 */ /* 0x002fd8000f8e00ff */
[----:B------:R2:W-:Y:S01]  /*1d6a0*/  @P0 ATOMS.AND RZ, [UR6], R0 ;  /* 0x00000000ffff098c */ /* 0x0005e2000a800006 */
[----:B------:R-:W-:Y:S05]  /*1d6b0*/  BRA `(.L_x_13) ;  /* 0x0000000000147947 */ /* 0x000fea0003800000 */
.L_x_15:
[----:B------:R-:W-:-:S07]  /*1d6c0*/  MOV R2, 0x1d6e0 ;  /* 0x0001d6e000027802 */ /* 0x000fce0000000f00 */
[----:B------:R-:W-:Y:S05]  /*1d6d0*/  CALL.REL.NOINC `($__internal_0_$__cuda_sm10x_tcgen05_guardrail_trap_col_being_dealloced_not_returned_by_alloc) ;  /* 0x00000000002c7944 */ /* 0x000fea0003c00000 */
[----:B------:R-:W-:Y:S05]  /*1d6e0*/  BRA `(.L_x_13) ;  /* 0x0000000000087947 */ /* 0x000fea0003800000 */
.L_x_14:
[----:B------:R-:W-:-:S07]  /*1d6f0*/  MOV R2, 0x1d710 ;  /* 0x0001d71000027802 */ /* 0x000fce0000000f00 */
[----:B------:R-:W-:Y:S05]  /*1d700*/  CALL.REL.NOINC `($__internal_2_$__cuda_sm10x_tcgen05_guardrail_trap_unallocated_columns_being_dealloced) ;  /* 0x0000000000387944 */ /* 0x000fea0003c00000 */
.L_x_13:
[----:B------:R-:W-:Y:S01]  /*1d710*/  NOP ;  /* 0x0000000000007918 */ /* 0x000fe20000000000 */
[----:B--2---:R-:W-:Y:S05]  /*1d720*/  EXIT ;  /* 0x000000000000794d */ /* 0x004fea0003800000 */
.L_x_8:
[----:B------:R-:W0:Y:S02]  /*1d730*/  SYNCS.PHASECHK.TRANS64.TRYWAIT P3, [UR13], R126 ;  /* 0x0000007eff0075a7 */ /* 0x000e24000806110d */
[----:B0-----:R-:W-:Y:S05]  /*1d740*/  @!P3 BRA `(.L_x_8) ;  /* 0xfffffffc00f8b947 */ /* 0x001fea000383ffff */
[----:B------:R-:W-:Y:S05]  /*1d750*/  BRA `(.L_x_16) ;  /* 0xffffff1400107947 */ /* 0x000fea000383ffff */
.L_x_12:
[----:B------:R-:W0:Y:S02]  /*1d760*/  SYNCS.PHASECHK.TRANS64.TRYWAIT P0, [UR13], R3 ;  /* 0x00000003ff0075a7 */ /* 0x000e24000800110d */
[----:B0-----:R-:W-:Y:S05]  /*1d770*/  @!P0 BRA `(.L_x_12) ;  /* 0xfffffffc00f88947 */ /* 0x001fea000383ffff */
[----:B------:R-:W-:Y:S05]  /*1d780*/  BRA `(.L_x_11) ;  /* 0xffffff4c00087947 */ /* 0x000fea000383ffff */
        .weak           $__internal_0_$__cuda_sm10x_tcgen05_guardrail_trap_col_being_dealloced_not_returned_by_alloc
        .type           $__internal_0_$__cuda_sm10x_tcgen05_guardrail_trap_col_being_dealloced_not_returned_by_alloc,@function
        .size           $__internal_0_$__cuda_sm10x_tcgen05_guardrail_trap_col_being_dealloced_not_returned_by_alloc,($__internal_1_$__cuda_sm10x_tcgen05_guardrail_trap_phase_invalid_during_alloc - $__internal_0_$__cuda_sm10x_tcgen05_guardrail_trap_col_being_dealloced_not_returned_by_alloc)
$__internal_0_$__cuda_sm10x_tcgen05_guardrail_trap_col_being_dealloced_not_returned_by_alloc:
[----:B------:R-:W-:Y:S05]  /*1d790*/  BPT.TRAP 0x1 ;  /* 0x000000040000795c */ /* 0x000fea0000300000 */
[----:B------:R-:W-:-:S04]  /*1d7a0*/  IMAD.MOV.U32 R3, RZ, RZ, 0x0 ;  /* 0x00000000ff037424 */ /* 0x000fc800078e00ff */
[----:B------:R-:W-:Y:S05]  /*1d7b0*/  RET.REL.NODEC R2 `(matmul_kernel) ;  /* 0xfffffe2802107950 */ /* 0x000fea0003c3ffff */
        .weak           $__internal_1_$__cuda_sm10x_tcgen05_guardrail_trap_phase_invalid_during_alloc
        .type           $__internal_1_$__cuda_sm10x_tcgen05_guardrail_trap_phase_invalid_during_alloc,@function
        .size           $__internal_1_$__cuda_sm10x_tcgen05_guardrail_trap_phase_invalid_during_alloc,($__internal_2_$__cuda_sm10x_tcgen05_guardrail_trap_unallocated_columns_being_dealloced - $__internal_1_$__cuda_sm10x_tcgen05_guardrail_trap_phase_invalid_during_alloc)
$__internal_1_$__cuda_sm10x_tcgen05_guardrail_trap_phase_invalid_during_alloc:
[----:B------:R-:W-:Y:S05]  /*1d7c0*/  BPT.TRAP 0x1 ;  /* 0x000000040000795c */ /* 0x000fea0000300000 */
[----:B------:R-:W-:-:S04]  /*1d7d0*/  IMAD.MOV.U32 R3, RZ, RZ, 0x0 ;  /* 0x00000000ff037424 */ /* 0x000fc800078e00ff */
[----:B------:R-:W-:Y:S05]  /*1d7e0*/  RET.REL.NODEC R2 `(matmul_kernel) ;  /* 0xfffffe2802047950 */ /* 0x000fea0003c3ffff */
        .weak           $__internal_2_$__cuda_sm10x_tcgen05_guardrail_trap_unallocated_columns_being_dealloced
        .type           $__internal_2_$__cuda_sm10x_tcgen05_guardrail_trap_unallocated_columns_being_dealloced,@function
        .size           $__internal_2_$__cuda_sm10x_tcgen05_guardrail_trap_unallocated_columns_being_dealloced,(.L_x_20 - $__internal_2_$__cuda_sm10x_tcgen05_guardrail_trap_unallocated_columns_being_dealloced)
$__internal_2_$__cuda_sm10x_tcgen05_guardrail_trap_unallocated_columns_being_dealloced:
[----:B------:R-:W-:Y:S05]  /*1d7f0*/  BPT.TRAP 0x1 ;  /* 0x000000040000795c */ /* 0x000fea0000300000 */
[----:B------:R-:W-:-:S04]  /*1d800*/  IMAD.MOV.U32 R3, RZ, RZ, 0x0 ;  /* 0x00000000ff037424 */ /* 0x000fc800078e00ff */
[----:B------:R-:W-:Y:S05]  /*1d810*/  RET.REL.NODEC R2 `(matmul_kernel) ;  /* 0xfffffe2402f87950 */ /* 0x000fea0003c3ffff */
.L_x_17:
[----:B------:R-:W-:-:S00]  /*1d820*/  BRA `(.L_x_17) ;  /* 0xfffffffc00fc7947 */ /* 0x000fc0000383ffff */
[----:B------:R-:W-:-:S00]  /*1d830*/  NOP ;  /* 0x0000000000007918 */ /* 0x000fc00000000000 */
        /* <DEDUP_REMOVED lines=12> */
.L_x_20:


//--------------------- .nv.shared.matmul_kernel  --------------------------
	.section	.nv.shared.matmul_kernel,"aw",@nobits
	.sectionflags	@""
	.align	16
	.zero		1024


//--------------------- .nv.shared.reserved.0     --------------------------
	.section	.nv.shared.reserved.0,"aw",@nobits
	.align	8
	.weak		__nv_reservedSMEM_offset_0_alias
	.size		__nv_reservedSMEM_offset_0_alias, 0, 64
	.other		__nv_reservedSMEM_offset_0_alias,@"STO_CUDA_RESERVED_SHARED STV_DEFAULT"
__nv_reservedSMEM_offset_0_alias:
	.zero		0
.nv.shared.reserved.0:
	.zero		64
	.weak		__nv_reservedSMEM_allocation_phase
	.type		__nv_reservedSMEM_allocation_phase,@object
	.size		__nv_reservedSMEM_allocation_phase,(.L_0 - __nv_reservedSMEM_allocation_phase)
__nv_reservedSMEM_allocation_phase:
	.zero		1
.L_0:
	.zero		7
	.weak		__nv_reservedSMEM_devtool_atexit_pc
	.type		__nv_reservedSMEM_devtool_atexit_pc,@object
	.size		__nv_reservedSMEM_devtool_atexit_pc,(__nv_reservedSMEM_allocation_mask - __nv_reservedSMEM_devtool_atexit_pc)
__nv_reservedSMEM_devtool_atexit_pc:
	.zero		8
	.weak		__nv_reservedSMEM_allocation_mask
	.type		__nv_reservedSMEM_allocation_mask,@object
	.size		__nv_reservedSMEM_allocation_mask,(.L_2 - __nv_reservedSMEM_allocation_mask)
__nv_reservedSMEM_allocation_mask:
	.zero		4
.L_2:


//--------------------- .nv.constant0.matmul_kernel --------------------------
	.section	.nv.constant0.matmul_kernel,"a",@progbits
	.sectionflags	@""
	.align	4
.nv.constant0.matmul_kernel:
	.zero		976


//--------------------- SYMBOLS --------------------------

	.type		.nv.reservedSmem.offset0,@object
	.size		.nv.reservedSmem.offset0,0x4
	.type		.nv.reservedSmem.cap,@object
	.size		.nv.reservedSmem.cap,0x4
